def matmul_kernel(
    a_ptr,
    b_ptr,
    c_ptr,
    M,
    N,
    K,
    stride_am,
    stride_ak,
    stride_bk,
    stride_bn,
    stride_cm,
    stride_cn,
    BLOCK_M: tl.constexpr,
    BLOCK_N: tl.constexpr,
    BLOCK_K: tl.constexpr,
    GROUP_M: tl.constexpr,
):
    pid = tl.program_id(axis=0)
    num_pid_m = tl.cdiv(M, BLOCK_M)
    num_pid_n = tl.cdiv(N, BLOCK_N)
    num_pid_in_group = GROUP_M * num_pid_n
    group_id = pid // num_pid_in_group
    first_pid_m = group_id * GROUP_M
    group_size_m = min(num_pid_m - first_pid_m, GROUP_M)
    pid_m = first_pid_m + ((pid % num_pid_in_group) % group_size_m)
    pid_n = (pid % num_pid_in_group) // group_size_m

    offs_am = (pid_m * BLOCK_M + tl.arange(0, BLOCK_M)) % M
    offs_bn = (pid_n * BLOCK_N + tl.arange(0, BLOCK_N)) % N
    offs_k = tl.arange(0, BLOCK_K)
    a_ptrs = a_ptr + offs_am[:, None] * stride_am + offs_k[None, :] * stride_ak
    b_ptrs = b_ptr + offs_k[:, None] * stride_bk + offs_bn[None, :] * stride_bn

    acc = tl.zeros((BLOCK_M, BLOCK_N), dtype=tl.float32)
    for kk in range(0, tl.cdiv(K, BLOCK_K)):
        a = tl.load(a_ptrs, mask=offs_k[None, :] < K - kk * BLOCK_K, other=0.0)
        b = tl.load(b_ptrs, mask=offs_k[:, None] < K - kk * BLOCK_K, other=0.0)
        acc = tl.dot(a, b, acc)
        a_ptrs += BLOCK_K * stride_ak
        b_ptrs += BLOCK_K * stride_bk

    c = acc.to(c_ptr.dtype.element_ty)
    offs_cm = pid_m * BLOCK_M + tl.arange(0, BLOCK_M)
    offs_cn = pid_n * BLOCK_N + tl.arange(0, BLOCK_N)
    c_ptrs = c_ptr + offs_cm[:, None] * stride_cm + offs_cn[None, :] * stride_cn
    mask = (offs_cm[:, None] < M) & (offs_cn[None, :] < N)
    tl.store(c_ptrs, c, mask=mask)

# config = {"BLOCK_K": 64, "BLOCK_M": 512, "BLOCK_N": 512, "GROUP_M": 8, "arch": "sm_90", "dtype": "fp8e4m3", "num_ctas": 4, "num_stages": 3, "num_warps": 4}
# arch = sm_90


// ===== COMPILED SASS (sm_90a) =====

	.target	sm_90a

	.elftype	@"ET_EXEC"


//--------------------- .note.nv.tkinfo           --------------------------
	.section	.note.nv.tkinfo,"",@"SHT_NOTE"
	.sectionflags	@"SHF_NOTE_NV_TKINFO"
	.tkinfo
        /*0018*/ 	.word	0x00000002
        /*0030*/ 	.string	""
        /*0030*/ 	.string	"ptxas"
        /*0030*/ 	.string	"Cuda compilation tools, release 13.0, V13.0.88"
        /*0030*/ 	.string	"Build cuda_13.0.r13.0/compiler.36424714_0"
        /*0030*/ 	.string	"-v  -suppress-debug-info  -lineinfo  -arch sm_90a "



//--------------------- .note.nv.cuinfo           --------------------------
	.section	.note.nv.cuinfo,"",@"SHT_NOTE"
	.sectionflags	@"SHF_NOTE_NV_CUINFO"
        /*0018*/ 	.short	0x0002
        /*001a*/ 	.short	0x005a
        /*001c*/ 	.short	0x0082
	.zero		2


//--------------------- .nv.info                  --------------------------
	.section	.nv.info,"",@"SHT_CUDA_INFO"
	.align	4


	//----- nvinfo : EIATTR_REGCOUNT
	.align		4
        /*0000*/ 	.byte	0x04, 0x2f
        /*0002*/ 	.short	(.L_1 - .L_0)
	.align		4
.L_0:
        /*0004*/ 	.word	index@(matmul_kernel)
        /*0008*/ 	.word	0x000000ff


	//----- nvinfo : EIATTR_FRAME_SIZE
	.align		4
.L_1:
        /*000c*/ 	.byte	0x04, 0x11
        /*000e*/ 	.short	(.L_3 - .L_2)
	.align		4
.L_2:
        /*0010*/ 	.word	index@(matmul_kernel)
        /*0014*/ 	.word	0x000013b8


	//----- nvinfo : EIATTR_MIN_STACK_SIZE
	.align		4
.L_3:
        /*0018*/ 	.byte	0x04, 0x12
        /*001a*/ 	.short	(.L_5 - .L_4)
	.align		4
.L_4:
        /*001c*/ 	.word	index@(matmul_kernel)
        /*0020*/ 	.word	0x000013b8
.L_5:


//--------------------- .nv.compat                --------------------------
	.section	.nv.compat,"",@"SHT_CUDA_COMPAT_INFO"
	.align	4
        /*0000*/ 	.byte	0x02, 0x09, 0x01, 0x00, 0x02, 0x02, 0x04, 0x00, 0x02, 0x05, 0x05, 0x00, 0x03, 0x07, 0x01, 0x01
        /*0010*/ 	.byte	0x02, 0x03, 0x00, 0x00, 0x02, 0x06, 0x01, 0x00, 0x04, 0x0b, 0x08, 0x00, 0x00, 0x00, 0x00, 0x00
        /*0020*/ 	.byte	0x00, 0x00, 0x00, 0x00


//--------------------- .nv.info.matmul_kernel    --------------------------
	.section	.nv.info.matmul_kernel,"",@"SHT_CUDA_INFO"
	.sectionflags	@""
	.align	4


	//----- nvinfo : EIATTR_CUDA_API_VERSION
	.align		4
        /*0000*/ 	.byte	0x04, 0x37
        /*0002*/ 	.short	(.L_7 - .L_6)
.L_6:
        /*0004*/ 	.word	0x00000082


	//----- nvinfo : EIATTR_KPARAM_INFO
	.align		4
.L_7:
        /*0008*/ 	.byte	0x04, 0x17
        /*000a*/ 	.short	(.L_9 - .L_8)
.L_8:
        /*000c*/ 	.word	0x00000000
        /*0010*/ 	.short	0x000d
        /*0012*/ 	.short	0x0048
        /*0014*/ 	.byte	0x00, 0xf4, 0x21, 0x00


	//----- nvinfo : EIATTR_KPARAM_INFO
	.align		4
.L_9:
        /*0018*/ 	.byte	0x04, 0x17
        /*001a*/ 	.short	(.L_11 - .L_10)
.L_10:
        /*001c*/ 	.word	0x00000000
        /*0020*/ 	.short	0x000c
        /*0022*/ 	.short	0x0040
        /*0024*/ 	.byte	0x00, 0xf4, 0x21, 0x00


	//----- nvinfo : EIATTR_KPARAM_INFO
	.align		4
.L_11:
        /*0028*/ 	.byte	0x04, 0x17
        /*002a*/ 	.short	(.L_13 - .L_12)
.L_12:
        /*002c*/ 	.word	0x00000000
        /*0030*/ 	.short	0x000b
        /*0032*/ 	.short	0x0038
        /*0034*/ 	.byte	0x00, 0xf0, 0x11, 0x00


	//----- nvinfo : EIATTR_KPARAM_INFO
	.align		4
.L_13:
        /*0038*/ 	.byte	0x04, 0x17
        /*003a*/ 	.short	(.L_15 - .L_14)
.L_14:
        /*003c*/ 	.word	0x00000000
        /*0040*/ 	.short	0x000a
        /*0042*/ 	.short	0x0034
        /*0044*/ 	.byte	0x00, 0xf0, 0x11, 0x00


	//----- nvinfo : EIATTR_KPARAM_INFO
	.align		4
.L_15:
        /*0048*/ 	.byte	0x04, 0x17
        /*004a*/ 	.short	(.L_17 - .L_16)
.L_16:
        /*004c*/ 	.word	0x00000000
        /*0050*/ 	.short	0x0009
        /*0052*/ 	.short	0x0030
        /*0054*/ 	.byte	0x00, 0xf0, 0x11, 0x00


	//----- nvinfo : EIATTR_KPARAM_INFO
	.align		4
.L_17:
        /*0058*/ 	.byte	0x04, 0x17
        /*005a*/ 	.short	(.L_19 - .L_18)
.L_18:
        /*005c*/ 	.word	0x00000000
        /*0060*/ 	.short	0x0008
        /*0062*/ 	.short	0x002c
        /*0064*/ 	.byte	0x00, 0xf0, 0x11, 0x00


	//----- nvinfo : EIATTR_KPARAM_INFO
	.align		4
.L_19:
        /*0068*/ 	.byte	0x04, 0x17
        /*006a*/ 	.short	(.L_21 - .L_20)
.L_20:
        /*006c*/ 	.word	0x00000000
        /*0070*/ 	.short	0x0007
        /*0072*/ 	.short	0x0028
        /*0074*/ 	.byte	0x00, 0xf0, 0x11, 0x00


	//----- nvinfo : EIATTR_KPARAM_INFO
	.align		4
.L_21:
        /*0078*/ 	.byte	0x04, 0x17
        /*007a*/ 	.short	(.L_23 - .L_22)
.L_22:
        /*007c*/ 	.word	0x00000000
        /*0080*/ 	.short	0x0006
        /*0082*/ 	.short	0x0024
        /*0084*/ 	.byte	0x00, 0xf0, 0x11, 0x00


	//----- nvinfo : EIATTR_KPARAM_INFO
	.align		4
.L_23:
        /*0088*/ 	.byte	0x04, 0x17
        /*008a*/ 	.short	(.L_25 - .L_24)
.L_24:
        /*008c*/ 	.word	0x00000000
        /*0090*/ 	.short	0x0005
        /*0092*/ 	.short	0x0020
        /*0094*/ 	.byte	0x00, 0xf0, 0x11, 0x00


	//----- nvinfo : EIATTR_KPARAM_INFO
	.align		4
.L_25:
        /*0098*/ 	.byte	0x04, 0x17
        /*009a*/ 	.short	(.L_27 - .L_26)
.L_26:
        /*009c*/ 	.word	0x00000000
        /*00a0*/ 	.short	0x0004
        /*00a2*/ 	.short	0x001c
        /*00a4*/ 	.byte	0x00, 0xf0, 0x11, 0x00


	//----- nvinfo : EIATTR_KPARAM_INFO
	.align		4
.L_27:
        /*00a8*/ 	.byte	0x04, 0x17
        /*00aa*/ 	.short	(.L_29 - .L_28)
.L_28:
        /*00ac*/ 	.word	0x00000000
        /*00b0*/ 	.short	0x0003
        /*00b2*/ 	.short	0x0018
        /*00b4*/ 	.byte	0x00, 0xf0, 0x11, 0x00


	//----- nvinfo : EIATTR_KPARAM_INFO
	.align		4
.L_29:
        /*00b8*/ 	.byte	0x04, 0x17
        /*00ba*/ 	.short	(.L_31 - .L_30)
.L_30:
        /*00bc*/ 	.word	0x00000000
        /*00c0*/ 	.short	0x0002
        /*00c2*/ 	.short	0x0010
        /*00c4*/ 	.byte	0x00, 0xf4, 0x21, 0x00


	//----- nvinfo : EIATTR_KPARAM_INFO
	.align		4
.L_31:
        /*00c8*/ 	.byte	0x04, 0x17
        /*00ca*/ 	.short	(.L_33 - .L_32)
.L_32:
        /*00cc*/ 	.word	0x00000000
        /*00d0*/ 	.short	0x0001
        /*00d2*/ 	.short	0x0008
        /*00d4*/ 	.byte	0x00, 0xf4, 0x21, 0x00


	//----- nvinfo : EIATTR_KPARAM_INFO
	.align		4
.L_33:
        /*00d8*/ 	.byte	0x04, 0x17
        /*00da*/ 	.short	(.L_35 - .L_34)
.L_34:
        /*00dc*/ 	.word	0x00000000
        /*00e0*/ 	.short	0x0000
        /*00e2*/ 	.short	0x0000
        /*00e4*/ 	.byte	0x00, 0xf4, 0x21, 0x00


	//----- nvinfo : EIATTR_EXPLICIT_CLUSTER
	.align		4
.L_35:
        /*00e8*/ 	.byte	0x01, 0x3e
	.zero		2


	//----- nvinfo : EIATTR_CTA_PER_CLUSTER
	.align		4
        /*00ec*/ 	.byte	0x04, 0x3d
        /*00ee*/ 	.short	(.L_37 - .L_36)
.L_36:
        /*00f0*/ 	.word	0x00000004
        /*00f4*/ 	.word	0x00000001
        /*00f8*/ 	.word	0x00000001


	//----- nvinfo : EIATTR_SPARSE_MMA_MASK
	.align		4
.L_37:
        /*00fc*/ 	.byte	0x03, 0x50
        /*00fe*/ 	.short	0x0000


	//----- nvinfo : EIATTR_MAXREG_COUNT
	.align		4
        /*0100*/ 	.byte	0x03, 0x1b
        /*0102*/ 	.short	0x00ff


	//----- nvinfo : EIATTR_NUM_BARRIERS
	.align		4
        /*0104*/ 	.byte	0x02, 0x4c
        /*0106*/ 	.byte	0x01
	.zero		1


	//----- nvinfo : EIATTR_ANNOTATIONS
	.align		4
        /*0108*/ 	.byte	0x04, 0x55
        /*010a*/ 	.short	(.L_39 - .L_38)


	//   ....[0]....
.L_38:
        /*010c*/ 	.word	0x00000001
        /*0110*/ 	.byte	0x80, 0x05, 0x00, 0x00, 0x01, 0x00, 0x00, 0x00, 0xb0, 0x05, 0x00, 0x00, 0x01, 0x00, 0x00, 0x00
        /* <DEDUP_REMOVED lines=3745> */
        /*eb30*/ 	.byte	0x30, 0x67, 0x05, 0x00, 0x01, 0x00, 0x00, 0x00, 0x60, 0x67, 0x05, 0x00


	//----- nvinfo : EIATTR_MERCURY_ISA_VERSION
	.align		4
.L_39:
        /*eb3c*/ 	.byte	0x03, 0x5f
        /*eb3e*/ 	.short	0x0101


	//----- nvinfo : EIATTR_EXIT_INSTR_OFFSETS
	.align		4
        /*eb40*/ 	.byte	0x04, 0x1c
        /*eb42*/ 	.short	(.L_41 - .L_40)


	//   ....[0]....
.L_40:
        /*eb44*/ 	.word	0x000573d0


	//   ....[1]....
        /*eb48*/ 	.word	0x000573f0


	//----- nvinfo : EIATTR_REQNTID
	.align		4
.L_41:
        /*eb4c*/ 	.byte	0x04, 0x10
        /*eb4e*/ 	.short	(.L_43 - .L_42)
.L_42:
        /*eb50*/ 	.word	0x00000080
        /*eb54*/ 	.word	0x00000001
        /*eb58*/ 	.word	0x00000001


	//----- nvinfo : EIATTR_CBANK_PARAM_SIZE
	.align		4
.L_43:
        /*eb5c*/ 	.byte	0x03, 0x19
        /*eb5e*/ 	.short	0x0050


	//----- nvinfo : EIATTR_PARAM_CBANK
	.align		4
        /*eb60*/ 	.byte	0x04, 0x0a
        /*eb62*/ 	.short	(.L_45 - .L_44)
	.align		4
.L_44:
        /*eb64*/ 	.word	index@(.nv.constant0.matmul_kernel)
        /*eb68*/ 	.short	0x0210
        /*eb6a*/ 	.short	0x0050


	//----- nvinfo : EIATTR_SW_WAR
	.align		4
.L_45:
        /*eb6c*/ 	.byte	0x04, 0x36
        /*eb6e*/ 	.short	(.L_47 - .L_46)
.L_46:
        /*eb70*/ 	.word	0x00000008
.L_47:


//--------------------- .nv.callgraph             --------------------------
	.section	.nv.callgraph,"",@"SHT_CUDA_CALLGRAPH"
	.align	4
	.sectionentsize	8
	.align		4
        /*0000*/ 	.word	0x00000000
	.align		4
        /*0004*/ 	.word	0xffffffff
	.align		4
        /*0008*/ 	.word	0x00000000
	.align		4
        /*000c*/ 	.word	0xfffffffe
	.align		4
        /*0010*/ 	.word	0x00000000
	.align		4
        /*0014*/ 	.word	0xfffffffd
	.align		4
        /*0018*/ 	.word	0x00000000
	.align		4
        /*001c*/ 	.word	0xfffffffc


//--------------------- .text.matmul_kernel       --------------------------
	.section	.text.matmul_kernel,"ax",@progbits
	.align	128
        .global         matmul_kernel
        .type           matmul_kernel,@function
        .size           matmul_kernel,(.L_x_4 - matmul_kernel)
        .other          matmul_kernel,@"STO_CUDA_ENTRY STV_DEFAULT"
matmul_kernel:
.text.matmul_kernel:
[----:B------:R-:W0:Y:S08]  /*0000*/  LDC R1, c[0x0][0x28] ;  /* 0x00000a00ff017b82 */ /* 0x000e300000000800 */
[----:B------:R-:W1:Y:S01]  /*0010*/  LDC.64 R124, c[0x0][0x228] ;  /* 0x00008a00ff7c7b82 */ /* 0x000e620000000a00 */
[----:B------:R-:W2:Y:S01]  /*0020*/  S2R R10, SR_TID.X ;  /* 0x00000000000a7919 */ /* 0x000ea20000002100 */
[----:B0-----:R-:W-:Y:S01]  /*0030*/  VIADD R1, R1, 0xffffec48 ;  /* 0xffffec4801017836 */ /* 0x001fe20000000000 */
[----:B------:R-:W-:Y:S01]  /*0040*/  UMOV UR6, 0x400 ;  /* 0x0000040000067882 */ /* 0x000fe20000000000 */
[----:B------:R-:W-:-:S04]  /*0050*/  ULDC.64 UR32, c[0x0][0x208] ;  /* 0x0000820000207ab9 */ /* 0x000fc80000000a00 */
[----:B------:R-:W0:Y:S08]  /*0060*/  S2UR UR4, SR_CTAID.X ;  /* 0x00000000000479c3 */ /* 0x000e300000002500 */
[----:B------:R-:W3:Y:S01]  /*0070*/  S2UR UR7, SR_CgaCtaId ;  /* 0x00000000000779c3 */ /* 0x000ee20000008800 */
[----:B-1----:R-:W-:-:S05]  /*0080*/  VIADD R0, R125, 0x1ff ;  /* 0x000001ff7d007836 */ /* 0x002fca0000000000 */
[----:B------:R-:W-:Y:S02]  /*0090*/  SHF.R.S32.HI R3, RZ, 0x1f, R0 ;  /* 0x0000001fff037819 */ /* 0x000fe40000011400 */
[----:B0-----:R-:W-:Y:S01]  /*00a0*/  I2FP.F32.U32 R5, UR4 ;  /* 0x0000000400057c45 */ /* 0x001fe20008201000 */
[----:B------:R-:W-:Y:S01]  /*00b0*/  ULDC UR4, c[0x0][0x150] ;  /* 0x0000540000047ab9 */ /* 0x000fe20000000800 */
[----:B------:R-:W-:Y:S02]  /*00c0*/  LEA.HI R3, R3, R0, RZ, 0x9 ;  /* 0x0000000003037211 */ /* 0x000fe400078f48ff */
[----:B--2---:R-:W-:Y:S01]  /*00d0*/  LOP3.LUT R232, R10, 0x7f, RZ, 0xc0, !PT ;  /* 0x0000007f0ae87812 */ /* 0x004fe200078ec0ff */
[----:B------:R-:W-:Y:S01]  /*00e0*/  FMUL R5, R5, UR4 ;  /* 0x0000000405057c20 */ /* 0x000fe20008400000 */
[----:B------:R-:W-:Y:S01]  /*00f0*/  SHF.R.S32.HI R3, RZ, 0x9, R3 ;  /* 0x00000009ff037819 */ /* 0x000fe20000011403 */
[----:B---3--:R-:W-:-:S04]  /*0100*/  USHF.L.U32 UR5, UR7, 0x7, URZ ;  /* 0x0000000707057899 */ /* 0x008fc8000800063f */
[----:B------:R-:W-:Y:S01]  /*0110*/  IMAD.SHL.U32 R4, R3, 0x8, RZ ;  /* 0x0000000803047824 */ /* 0x000fe200078e00ff */
[----:B------:R-:W0:Y:S01]  /*0120*/  F2I.U32.TRUNC.NTZ R5, R5 ;  /* 0x0000000500057305 */ /* 0x000e22000020f000 */
[----:B------:R-:W-:-:S03]  /*0130*/  ULOP3.LUT UR5, UR5, 0x180, URZ, 0xc0, !UPT ;  /* 0x0000018005057892 */ /* 0x000fc6000f8ec03f */
[----:B------:R-:W-:-:S04]  /*0140*/  IABS R7, R4 ;  /* 0x0000000400077213 */ /* 0x000fc80000000000 */
[----:B------:R-:W1:Y:S01]  /*0150*/  I2F.RP R0, R7 ;  /* 0x0000000700007306 */ /* 0x000e620000209400 */
[----:B0-----:R-:W-:-:S07]  /*0160*/  IABS R11, R5 ;  /* 0x00000005000b7213 */ /* 0x001fce0000000000 */
[----:B-1----:R-:W0:Y:S02]  /*0170*/  MUFU.RCP R0, R0 ;  /* 0x0000000000007308 */ /* 0x002e240000001000 */
[----:B0-----:R-:W-:Y:S01]  /*0180*/  VIADD R2, R0, 0xffffffe ;  /* 0x0ffffffe00027836 */ /* 0x001fe20000000000 */
[----:B------:R-:W-:-:S05]  /*0190*/  IABS R0, R4 ;  /* 0x0000000400007213 */ /* 0x000fca0000000000 */
[----:B------:R0:W1:Y:S01]  /*01a0*/  F2I.FTZ.U32.TRUNC.NTZ R3, R2 ;  /* 0x0000000200037305 */ /* 0x000062000021f000 */
[----:B------:R-:W-:Y:S02]  /*01b0*/  IMAD.MOV R0, RZ, RZ, -R0 ;  /* 0x000000ffff007224 */ /* 0x000fe400078e0a00 */
[----:B0-----:R-:W-:Y:S02]  /*01c0*/  IMAD.MOV.U32 R2, RZ, RZ, RZ ;  /* 0x000000ffff027224 */ /* 0x001fe400078e00ff */
[----:B-1----:R-:W-:-:S04]  /*01d0*/  IMAD.MOV R6, RZ, RZ, -R3 ;  /* 0x000000ffff067224 */ /* 0x002fc800078e0a03 */
[----:B------:R-:W-:-:S04]  /*01e0*/  IMAD R9, R6, R7, RZ ;  /* 0x0000000706097224 */ /* 0x000fc800078e02ff */
[----:B------:R-:W-:-:S06]  /*01f0*/  IMAD.HI.U32 R2, R3, R9, R2 ;  /* 0x0000000903027227 */ /* 0x000fcc00078e0002 */
[----:B------:R-:W-:-:S04]  /*0200*/  IMAD.HI.U32 R2, R2, R11, RZ ;  /* 0x0000000b02027227 */ /* 0x000fc800078e00ff */
[----:B------:R-:W-:-:S05]  /*0210*/  IMAD R0, R2, R0, R11 ;  /* 0x0000000002007224 */ /* 0x000fca00078e020b */
[----:B------:R-:W-:-:S13]  /*0220*/  ISETP.GT.U32.AND P1, PT, R7, R0, PT ;  /* 0x000000000700720c */ /* 0x000fda0003f24070 */
[----:B------:R-:W-:Y:S02]  /*0230*/  @!P1 IMAD.IADD R0, R0, 0x1, -R7 ;  /* 0x0000000100009824 */ /* 0x000fe400078e0a07 */
[----:B------:R-:W-:Y:S01]  /*0240*/  @!P1 VIADD R2, R2, 0x1 ;  /* 0x0000000102029836 */ /* 0x000fe20000000000 */
[----:B------:R-:W-:Y:S02]  /*0250*/  ISETP.NE.AND P1, PT, R4, RZ, PT ;  /* 0x000000ff0400720c */ /* 0x000fe40003f25270 */
[----:B------:R-:W-:Y:S02]  /*0260*/  ISETP.GE.U32.AND P0, PT, R0, R7, PT ;  /* 0x000000070000720c */ /* 0x000fe40003f06070 */
[----:B------:R-:W-:-:S04]  /*0270*/  LOP3.LUT R0, R5, R4, RZ, 0x3c, !PT ;  /* 0x0000000405007212 */ /* 0x000fc800078e3cff */
[----:B------:R-:W-:Y:S01]  /*0280*/  ISETP.GE.AND P2, PT, R0, RZ, PT ;  /* 0x000000ff0000720c */ /* 0x000fe20003f46270 */
[----:B------:R-:W-:-:S05]  /*0290*/  VIADD R0, R124, 0x1ff ;  /* 0x000001ff7c007836 */ /* 0x000fca0000000000 */
[----:B------:R-:W-:Y:S01]  /*02a0*/  SHF.R.S32.HI R3, RZ, 0x1f, R0 ;  /* 0x0000001fff037819 */ /* 0x000fe20000011400 */
[----:B------:R-:W-:-:S03]  /*02b0*/  @P0 VIADD R2, R2, 0x1 ;  /* 0x0000000102020836 */ /* 0x000fc60000000000 */
[----:B------:R-:W-:-:S03]  /*02c0*/  LEA.HI R3, R3, R0, RZ, 0x9 ;  /* 0x0000000003037211 */ /* 0x000fc600078f48ff */
[----:B------:R-:W-:Y:S01]  /*02d0*/  @!P2 IMAD.MOV R2, RZ, RZ, -R2 ;  /* 0x000000ffff02a224 */ /* 0x000fe200078e0a02 */
[----:B------:R-:W-:-:S05]  /*02e0*/  @!P1 LOP3.LUT R2, RZ, R4, RZ, 0x33, !PT ;  /* 0x00000004ff029212 */ /* 0x000fca00078e33ff */
[----:B------:R-:W-:Y:S02]  /*02f0*/  IMAD.SHL.U32 R6, R2, 0x8, RZ ;  /* 0x0000000802067824 */ /* 0x000fe400078e00ff */
[----:B------:R-:W-:-:S03]  /*0300*/  IMAD.MOV R2, RZ, RZ, -R2 ;  /* 0x000000ffff027224 */ /* 0x000fc600078e0a02 */
[----:B------:R-:W-:Y:S01]  /*0310*/  LEA.HI.SX32 R3, R3, -R6, 0x17 ;  /* 0x8000000603037211 */ /* 0x000fe200078fbaff */
[----:B------:R-:W-:-:S03]  /*0320*/  IMAD R4, R4, R2, R5 ;  /* 0x0000000204047224 */ /* 0x000fc600078e0205 */
[----:B------:R-:W-:Y:S02]  /*0330*/  VIMNMX R11, R3, 0x8, PT ;  /* 0x00000008030b7848 */ /* 0x000fe40003fe0100 */
[----:B------:R-:W-:Y:S02]  /*0340*/  IABS R9, R4 ;  /* 0x0000000400097213 */ /* 0x000fe40000000000 */
[----:B------:R-:W-:-:S04]  /*0350*/  IABS R7, R11 ;  /* 0x0000000b00077213 */ /* 0x000fc80000000000 */
[----:B------:R-:W0:Y:S08]  /*0360*/  I2F.RP R0, R7 ;  /* 0x0000000700007306 */ /* 0x000e300000209400 */
[----:B0-----:R-:W0:Y:S02]  /*0370*/  MUFU.RCP R0, R0 ;  /* 0x0000000000007308 */ /* 0x001e240000001000 */
[----:B0-----:R-:W-:-:S06]  /*0380*/  VIADD R3, R0, 0xffffffe ;  /* 0x0ffffffe00037836 */ /* 0x001fcc0000000000 */
[----:B------:R-:W0:Y:S02]  /*0390*/  F2I.FTZ.U32.TRUNC.NTZ R3, R3 ;  /* 0x0000000300037305 */ /* 0x000e24000021f000 */
[----:B0-----:R-:W-:-:S04]  /*03a0*/  IMAD.MOV R8, RZ, RZ, -R3 ;  /* 0x000000ffff087224 */ /* 0x001fc800078e0a03 */
[----:B------:R-:W-:Y:S01]  /*03b0*/  IMAD.MOV.U32 R2, RZ, RZ, R8 ;  /* 0x000000ffff027224 */ /* 0x000fe200078e0008 */
[----:B------:R-:W-:-:S03]  /*03c0*/  IABS R8, R11 ;  /* 0x0000000b00087213 */ /* 0x000fc60000000000 */
[----:B------:R-:W-:Y:S02]  /*03d0*/  IMAD R5, R2, R7, RZ ;  /* 0x0000000702057224 */ /* 0x000fe400078e02ff */
[----:B------:R-:W-:Y:S02]  /*03e0*/  IMAD.MOV.U32 R2, RZ, RZ, RZ ;  /* 0x000000ffff027224 */ /* 0x000fe400078e00ff */
[----:B------:R-:W-:Y:S02]  /*03f0*/  IMAD.MOV R0, RZ, RZ, -R8 ;  /* 0x000000ffff007224 */ /* 0x000fe400078e0a08 */
        /* <DEDUP_REMOVED lines=8> */
[----:B------:R-:W-:Y:S01]  /*0480*/  LOP3.LUT R0, R4, R11, RZ, 0x3c, !PT ;  /* 0x0000000b04007212 */ /* 0x000fe200078e3cff */
[----:B------:R-:W0:Y:S03]  /*0490*/  LDC R7, c[0x0][0x230] ;  /* 0x00008c00ff077b82 */ /* 0x000e260000000800 */
[----:B------:R-:W-:-:S07]  /*04a0*/  ISETP.GE.AND P2, PT, R0, RZ, PT ;  /* 0x000000ff0000720c */ /* 0x000fce0003f46270 */
[----:B------:R-:W-:-:S06]  /*04b0*/  @P0 VIADD R2, R2, 0x1 ;  /* 0x0000000102020836 */ /* 0x000fcc0000000000 */
[----:B------:R-:W-:Y:S01]  /*04c0*/  @!P2 IMAD.MOV R2, RZ, RZ, -R2 ;  /* 0x000000ffff02a224 */ /* 0x000fe200078e0a02 */
[----:B------:R-:W-:-:S05]  /*04d0*/  @!P1 LOP3.LUT R2, RZ, R11, RZ, 0x33, !PT ;  /* 0x0000000bff029212 */ /* 0x000fca00078e33ff */
[----:B------:R-:W-:Y:S02]  /*04e0*/  IMAD.MOV R0, RZ, RZ, -R2 ;  /* 0x000000ffff007224 */ /* 0x000fe400078e0a02 */
[----:B0-----:R-:W-:Y:S02]  /*04f0*/  VIADD R7, R7, 0x3f ;  /* 0x0000003f07077836 */ /* 0x001fe40000000000 */
[----:B------:R-:W-:-:S03]  /*0500*/  IMAD R0, R11, R0, R4 ;  /* 0x000000000b007224 */ /* 0x000fc600078e0204 */
[----:B------:R-:W-:Y:S01]  /*0510*/  ISETP.GT.AND P0, PT, R7, 0x3f, PT ;  /* 0x0000003f0700780c */ /* 0x000fe20003f04270 */
[----:B------:R-:W-:-:S05]  /*0520*/  IMAD.IADD R0, R6, 0x1, R0 ;  /* 0x0000000106007824 */ /* 0x000fca00078e0200 */
[----:B------:R-:W-:Y:S01]  /*0530*/  R2UR UR4, R0 ;  /* 0x00000000000472ca */ /* 0x000fe200000e0000 */
[----:B------:R-:W-:-:S12]  /*0540*/  IMAD.SHL.U32 R0, R2, 0x200, RZ ;  /* 0x0000020002007824 */ /* 0x000fd800078e00ff */
[----:B------:R-:W-:Y:S02]  /*0550*/  ULEA UR5, UR4, UR5, 0x9 ;  /* 0x0000000504057291 */ /* 0x000fe4000f8e483f */
[----:B------:R-:W-:-:S04]  /*0560*/  ULEA UR4, UR7, UR6, 0x18 ;  /* 0x0000000607047291 */ /* 0x000fc8000f8ec03f */
[----:B------:R-:W-:-:S05]  /*0570*/  VIADD R16, R232, UR5 ;  /* 0x00000005e8107c36 */ /* 0x000fca0008000000 */
[----:B------:R0:W-:Y:S01]  /*0580*/  STL [R1+0x102c], R16 ;  /* 0x00102c1001007387 */ /* 0x0001e20000100800 */
[----:B------:R-:W-:Y:S05]  /*0590*/  @P0 BRA `(.L_x_0) ;  /* 0x0000001c000c0947 */ /* 0x000fea0003800000 */
[----:B------:R-:W-:Y:S01]  /*05a0*/  IMAD.SHL.U32 R2, R10, 0x8, RZ ;  /* 0x000000080a027824 */ /* 0x000fe200078e00ff */
[----:B------:R1:W-:Y:S01]  /*05b0*/  STL [R1+0x400], RZ ;  /* 0x000400ff01007387 */ /* 0x0003e20000100800 */
[----:B------:R-:W-:Y:S02]  /*05c0*/  CS2R R24, SRZ ;  /* 0x0000000000187805 */ /* 0x000fe4000001ff00 */
[----:B------:R-:W-:Y:S02]  /*05d0*/  CS2R R26, SRZ ;  /* 0x00000000001a7805 */ /* 0x000fe4000001ff00 */
[----:B------:R-:W-:Y:S01]  /*05e0*/  CS2R R28, SRZ ;  /* 0x00000000001c7805 */ /* 0x000fe2000001ff00 */
[----:B------:R1:W-:Y:S01]  /*05f0*/  STL [R1+0x1028], R2 ;  /* 0x0010280201007387 */ /* 0x0003e20000100800 */
[----:B------:R-:W-:Y:S02]  /*0600*/  CS2R R30, SRZ ;  /* 0x00000000001e7805 */ /* 0x000fe4000001ff00 */
[----:B------:R-:W-:-:S02]  /*0610*/  CS2R R32, SRZ ;  /* 0x0000000000207805 */ /* 0x000fc4000001ff00 */
[----:B------:R-:W-:Y:S01]  /*0620*/  CS2R R34, SRZ ;  /* 0x0000000000227805 */ /* 0x000fe2000001ff00 */
[----:B------:R1:W-:Y:S01]  /*0630*/  STL [R1+0x404], RZ ;  /* 0x000404ff01007387 */ /* 0x0003e20000100800 */
[----:B------:R-:W-:Y:S02]  /*0640*/  CS2R R36, SRZ ;  /* 0x0000000000247805 */ /* 0x000fe4000001ff00 */
[----:B------:R-:W-:Y:S02]  /*0650*/  CS2R R38, SRZ ;  /* 0x0000000000267805 */ /* 0x000fe4000001ff00 */
[----:B------:R-:W-:Y:S01]  /*0660*/  CS2R R40, SRZ ;  /* 0x0000000000287805 */ /* 0x000fe2000001ff00 */
[----:B------:R1:W-:Y:S01]  /*0670*/  STL [R1+0x408], RZ ;  /* 0x000408ff01007387 */ /* 0x0003e20000100800 */
        /* <DEDUP_REMOVED lines=72> */
[----:B------:R-:W-:-:S03]  /*0b00*/  CS2R R150, SRZ ;  /* 0x0000000000967805 */ /* 0x000fc6000001ff00 */
[----:B------:R1:W-:Y:S04]  /*0b10*/  STL [R1+0x454], RZ ;  /* 0x000454ff01007387 */ /* 0x0003e80000100800 */
        /* <DEDUP_REMOVED lines=234> */
[----:B------:R1:W-:Y:S04]  /*19c0*/  STL [R1], RZ ;  /* 0x000000ff01007387 */ /* 0x0003e80000100800 */
        /* <DEDUP_REMOVED lines=126> */
[----:B------:R1:W-:Y:S01]  /*21b0*/  STL [R1+0x1fc], RZ ;  /* 0x0001fcff01007387 */ /* 0x0003e20000100800 */
[----:B------:R-:W-:Y:S05]  /*21c0*/  BRA `(.L_x_1) ;  /* 0x0000029400dc7947 */ /* 0x000fea0003800000 */
.L_x_0:
[----:B------:R-:W-:Y:S01]  /*21d0*/  IABS R11, R124 ;  /* 0x0000007c000b7213 */ /* 0x000fe20000000000 */
[----:B------:R-:W1:Y:S01]  /*21e0*/  S2R R232, SR_TID.X ;  /* 0x0000000000e87919 */ /* 0x000e620000002100 */
[----:B------:R-:W-:Y:S01]  /*21f0*/  IABS R3, R125 ;  /* 0x0000007d00037213 */ /* 0x000fe20000000000 */
[----:B------:R-:W-:Y:S01]  /*2200*/  ULDC UR34, c[0x0][0x23c] ;  /* 0x00008f0000227ab9 */ /* 0x000fe20000000800 */
[----:B------:R-:W2:Y:S01]  /*2210*/  I2F.RP R2, R11 ;  /* 0x0000000b00027306 */ /* 0x000ea20000209400 */
[----:B------:R-:W-:Y:S01]  /*2220*/  STL [R1+0x106c], R125 ;  /* 0x00106c7d01007387 */ /* 0x000fe20000100800 */
[----:B------:R-:W-:Y:S01]  /*2230*/  ISETP.GE.AND P4, PT, R16, RZ, PT ;  /* 0x000000ff1000720c */ /* 0x000fe20003f86270 */
[----:B------:R-:W-:Y:S01]  /*2240*/  ULDC.64 UR6, c[0x0][0x218] ;  /* 0x0000860000067ab9 */ /* 0x000fe20000000a00 */
[----:B------:R-:W-:Y:S01]  /*2250*/  ISETP.NE.AND P6, PT, R124, RZ, PT ;  /* 0x000000ff7c00720c */ /* 0x000fe20003fc5270 */
[----:B------:R3:W-:Y:S01]  /*2260*/  STL [R1+0x1030], R0 ;  /* 0x0010300001007387 */ /* 0x0007e20000100800 */
[----:B------:R-:W-:Y:S01]  /*2270*/  ULDC UR5, c[0x0][0x234] ;  /* 0x00008d0000057ab9 */ /* 0x000fe20000000800 */
[----:B------:R-:W-:Y:S01]  /*2280*/  ULDC.64 UR8, c[0x0][0x210] ;  /* 0x0000840000087ab9 */ /* 0x000fe20000000a00 */
[----:B------:R-:W4:Y:S08]  /*2290*/  I2F.RP R6, R3 ;  /* 0x0000000300067306 */ /* 0x000f300000209400 */
[----:B--2---:R-:W2:Y:S08]  /*22a0*/  MUFU.RCP R2, R2 ;  /* 0x0000000200027308 */ /* 0x004eb00000001000 */
[----:B----4-:R-:W4:Y:S01]  /*22b0*/  MUFU.RCP R6, R6 ;  /* 0x0000000600067308 */ /* 0x010f220000001000 */
[----:B--2---:R-:W-:Y:S01]  /*22c0*/  VIADD R4, R2, 0xffffffe ;  /* 0x0ffffffe02047836 */ /* 0x004fe20000000000 */
[----:B------:R-:W-:-:S06]  /*22d0*/  IABS R2, R16 ;  /* 0x0000001000027213 */ /* 0x000fcc0000000000 */
[----:B------:R2:W0:Y:S01]  /*22e0*/  F2I.FTZ.U32.TRUNC.NTZ R5, R4 ;  /* 0x0000000400057305 */ /* 0x000422000021f000 */
[----:B----4-:R-:W-:Y:S01]  /*22f0*/  VIADD R8, R6, 0xffffffe ;  /* 0x0ffffffe06087836 */ /* 0x010fe20000000000 */
[----:B-1----:R-:W-:-:S06]  /*2300*/  LEA.HI R6, R232, R0, RZ, 0x1a ;  /* 0x00000000e8067211 */ /* 0x002fcc00078fd0ff */
[----:B------:R1:W4:Y:S01]  /*2310*/  F2I.FTZ.U32.TRUNC.NTZ R9, R8 ;  /* 0x0000000800097305 */ /* 0x000322000021f000 */
[----:B--2---:R-:W-:Y:S02]  /*2320*/  IMAD.MOV.U32 R4, RZ, RZ, RZ ;  /* 0x000000ffff047224 */ /* 0x004fe400078e00ff */
[C---:B------:R-:W-:Y:S02]  /*2330*/  VIADD R14, R6.reuse, 0x1fe ;  /* 0x000001fe060e7836 */ /* 0x040fe40000000000 */
[----:B------:R-:W-:Y:S02]  /*2340*/  VIADD R243, R6, 0x1e ;  /* 0x0000001e06f37836 */ /* 0x000fe40000000000 */
[----:B0-----:R-:W-:Y:S01]  /*2350*/  IMAD.MOV R10, RZ, RZ, -R5 ;  /* 0x000000ffff0a7224 */ /* 0x001fe200078e0a05 */
[----:B------:R-:W-:Y:S02]  /*2360*/  ISETP.GE.AND P1, PT, R14, RZ, PT ;  /* 0x000000ff0e00720c */ /* 0x000fe40003f26270 */
[----:B-1----:R-:W-:Y:S01]  /*2370*/  SHF.R.U32.HI R8, RZ, 0x6, R232 ;  /* 0x00000006ff087819 */ /* 0x002fe200000116e8 */
[----:B------:R-:W-:-:S04]  /*2380*/  IMAD R13, R10, R11, RZ ;  /* 0x0000000b0a0d7224 */ /* 0x000fc800078e02ff */
[----:B------:R-:W-:-:S04]  /*2390*/  IMAD.HI.U32 R5, R5, R13, R4 ;  /* 0x0000000d05057227 */ /* 0x000fc800078e0004 */
[----:B----4-:R-:W-:Y:S02]  /*23a0*/  IMAD.MOV R10, RZ, RZ, -R9 ;  /* 0x000000ffff0a7224 */ /* 0x010fe400078e0a09 */
[----:B------:R-:W-:-:S04]  /*23b0*/  IMAD.HI.U32 R5, R5, R2, RZ ;  /* 0x0000000205057227 */ /* 0x000fc800078e00ff */
[----:B------:R-:W-:Y:S02]  /*23c0*/  IMAD.MOV R5, RZ, RZ, -R5 ;  /* 0x000000ffff057224 */ /* 0x000fe400078e0a05 */
[----:B------:R-:W-:Y:S01]  /*23d0*/  IMAD R13, R10, R3, RZ ;  /* 0x000000030a0d7224 */ /* 0x000fe200078e02ff */
[----:B------:R-:W-:Y:S01]  /*23e0*/  IABS R10, R14 ;  /* 0x0000000e000a7213 */ /* 0x000fe20000000000 */
[----:B------:R-:W-:Y:S01]  /*23f0*/  IMAD R4, R11, R5, R2 ;  /* 0x000000050b047224 */ /* 0x000fe200078e0202 */
[----:B------:R-:W-:Y:S01]  /*2400*/  SGXT.U32 R5, R8, 0x1 ;  /* 0x000000010805781a */ /* 0x000fe20000000000 */
[----:B------:R-:W-:-:S03]  /*2410*/  IMAD.MOV.U32 R8, RZ, RZ, RZ ;  /* 0x000000ffff087224 */ /* 0x000fc600078e00ff */
[----:B------:R-:W-:Y:S01]  /*2420*/  ISETP.GT.U32.AND P0, PT, R11, R4, PT ;  /* 0x000000040b00720c */ /* 0x000fe20003f04070 */
[----:B------:R-:W-:Y:S01]  /*2430*/  IMAD.HI.U32 R2, R9, R13, R8 ;  /* 0x0000000d09027227 */ /* 0x000fe200078e0008 */
[----:B------:R-:W-:-:S03]  /*2440*/  LOP3.LUT R5, R0, R5, RZ, 0xfc, !PT ;  /* 0x0000000500057212 */ /* 0x000fc600078efcff */
[----:B------:R-:W-:Y:S01]  /*2450*/  IMAD.MOV.U32 R9, RZ, RZ, R10 ;  /* 0x000000ffff097224 */ /* 0x000fe200078e000a */
[C---:B------:R-:W-:Y:S02]  /*2460*/  LOP3.LUT R13, R5.reuse, 0x1fc, RZ, 0xfc, !PT ;  /* 0x000001fc050d7812 */ /* 0x040fe400078efcff */
[----:B------:R-:W-:Y:S01]  /*2470*/  SHF.R.S32.HI R10, RZ, 0x1f, R7 ;  /* 0x0000001fff0a7819 */ /* 0x000fe20000011407 */
[----:B------:R-:W-:Y:S01]  /*2480*/  IMAD.HI.U32 R8, R2, R9, RZ ;  /* 0x0000000902087227 */ /* 0x000fe200078e00ff */
[----:B------:R-:W-:Y:S02]  /*2490*/  IABS R12, R13 ;  /* 0x0000000d000c7213 */ /* 0x000fe40000000000 */
[----:B---3--:R-:W-:Y:S01]  /*24a0*/  LEA.HI R0, R10, R7, RZ, 0x6 ;  /* 0x000000070a007211 */ /* 0x008fe200078f30ff */
[----:B------:R-:W-:Y:S01]  /*24b0*/  IMAD.MOV R8, RZ, RZ, -R8 ;  /* 0x000000ffff087224 */ /* 0x000fe200078e0a08 */
[----:B------:R-:W-:Y:S01]  /*24c0*/  LOP3.LUT R15, R5, 0x1f8, RZ, 0xfc, !PT ;  /* 0x000001f8050f7812 */ /* 0x000fe200078efcff */
[----:B------:R-:W-:Y:S01]  /*24d0*/  @!P0 IMAD.IADD R4, R4, 0x1, -R11 ;  /* 0x0000000104048824 */ /* 0x000fe200078e0a0b */
[----:B------:R-:W-:Y:S01]  /*24e0*/  ISETP.GE.AND P2, PT, R13, RZ, PT ;  /* 0x000000ff0d00720c */ /* 0x000fe20003f46270 */
[----:B------:R-:W-:Y:S01]  /*24f0*/  IMAD.MOV.U32 R10, RZ, RZ, R12 ;  /* 0x000000ffff0a7224 */ /* 0x000fe200078e000c */
[----:B------:R-:W-:Y:S01]  /*2500*/  IABS R14, R15 ;  /* 0x0000000f000e7213 */ /* 0x000fe20000000000 */
[----:B------:R-:W-:Y:S01]  /*2510*/  IMAD R8, R3, R8, R9 ;  /* 0x0000000803087224 */ /* 0x000fe200078e0209 */
[----:B------:R-:W-:Y:S01]  /*2520*/  ISETP.GT.U32.AND P0, PT, R11, R4, PT ;  /* 0x000000040b00720c */ /* 0x000fe20003f04070 */
[----:B------:R-:W-:Y:S01]  /*2530*/  IMAD.HI.U32 R7, R2, R10, RZ ;  /* 0x0000000a02077227 */ /* 0x000fe200078e00ff */
[----:B------:R-:W-:Y:S01]  /*2540*/  LOP3.LUT R9, R5, 0x1fa, RZ, 0xfc, !PT ;  /* 0x000001fa05097812 */ /* 0x000fe200078efcff */
[----:B------:R0:W-:Y:S01]  /*2550*/  STL [R1+0x99c], R0 ;  /* 0x00099c0001007387 */ /* 0x0001e20000100800 */
[----:B------:R-:W-:Y:S01]  /*2560*/  ISETP.GT.U32.AND P5, PT, R3, R8, PT ;  /* 0x000000080300720c */ /* 0x000fe20003fa4070 */
[----:B------:R-:W-:Y:S01]  /*2570*/  IMAD.MOV R7, RZ, RZ, -R7 ;  /* 0x000000ffff077224 */ /* 0x000fe200078e0a07 */
[----:B------:R-:W-:-:S02]  /*2580*/  IABS R12, R9 ;  /* 0x00000009000c7213 */ /* 0x000fc40000000000 */
[----:B------:R-:W-:Y:S01]  /*2590*/  ISETP.GE.AND P3, PT, R9, RZ, PT ;  /* 0x000000ff0900720c */ /* 0x000fe20003f66270 */
[----:B------:R-:W-:Y:S01]  /*25a0*/  IMAD R10, R3, R7, R10 ;  /* 0x00000007030a7224 */ /* 0x000fe200078e020a */
[C---:B------:R-:W-:Y:S01]  /*25b0*/  LOP3.LUT R13, R5.reuse, 0x1f6, RZ, 0xfc, !PT ;  /* 0x000001f6050d7812 */ /* 0x040fe200078efcff */
[----:B------:R-:W-:Y:S01]  /*25c0*/  IMAD.HI.U32 R7, R2, R12, RZ ;  /* 0x0000000c02077227 */ /* 0x000fe200078e00ff */
[C---:B------:R-:W-:Y:S02]  /*25d0*/  LOP3.LUT R17, R5.reuse, 0x1f4, RZ, 0xfc, !PT ;  /* 0x000001f405117812 */ /* 0x040fe400078efcff */
[----:B------:R-:W-:Y:S01]  /*25e0*/  LOP3.LUT R21, R5, 0x1e0, RZ, 0xfc, !PT ;  /* 0x000001e005157812 */ /* 0x000fe200078efcff */
[----:B------:R-:W-:Y:S01]  /*25f0*/  @!P0 IMAD.IADD R4, R4, 0x1, -R11 ;  /* 0x0000000104048824 */ /* 0x000fe200078e0a0b */
[----:B------:R-:W-:Y:S01]  /*2600*/  ISETP.GT.U32.AND P0, PT, R3, R10, PT ;  /* 0x0000000a0300720c */ /* 0x000fe20003f04070 */
[----:B------:R-:W-:Y:S01]  /*2610*/  IMAD.MOV R7, RZ, RZ, -R7 ;  /* 0x000000ffff077224 */ /* 0x000fe200078e0a07 */
[----:B------:R-:W-:Y:S01]  /*2620*/  IABS R11, R17 ;  /* 0x00000011000b7213 */ /* 0x000fe20000000000 */
[----:B------:R-:W-:Y:S01]  /*2630*/  @!P5 IMAD.IADD R8, R8, 0x1, -R3 ;  /* 0x000000010808d824 */ /* 0x000fe200078e0a03 */
[----:B------:R-:W-:Y:S01]  /*2640*/  LOP3.LUT R22, R5, 0x1dc, RZ, 0xfc, !PT ;  /* 0x000001dc05167812 */ /* 0x000fe200078efcff */
[----:B------:R-:W-:Y:S01]  /*2650*/  IMAD R12, R3, R7, R12 ;  /* 0x00000007030c7224 */ /* 0x000fe200078e020c */
[----:B------:R-:W-:Y:S01]  /*2660*/  LOP3.LUT R23, R5, 0x1da, RZ, 0xfc, !PT ;  /* 0x000001da05177812 */ /* 0x000fe200078efcff */
[----:B------:R-:W-:Y:S01]  /*2670*/  IMAD.HI.U32 R9, R2, R14, RZ ;  /* 0x0000000e02097227 */ /* 0x000fe200078e00ff */
[----:B------:R-:W-:-:S02]  /*2680*/  ISETP.GT.U32.AND P5, PT, R3, R8, PT ;  /* 0x000000080300720c */ /* 0x000fc40003fa4070 */
[----:B------:R-:W-:Y:S01]  /*2690*/  LOP3.LUT R25, R5, 0x1d6, RZ, 0xfc, !PT ;  /* 0x000001d605197812 */ /* 0x000fe200078efcff */
[----:B------:R-:W-:Y:S01]  /*26a0*/  @!P4 IMAD.MOV R4, RZ, RZ, -R4 ;  /* 0x000000ffff04c224 */ /* 0x000fe200078e0a04 */
[----:B------:R-:W-:Y:S01]  /*26b0*/  ISETP.GT.U32.AND P4, PT, R3, R12, PT ;  /* 0x0000000c0300720c */ /* 0x000fe20003f84070 */
[----:B------:R-:W-:Y:S01]  /*26c0*/  IMAD.MOV R9, RZ, RZ, -R9 ;  /* 0x000000ffff097224 */ /* 0x000fe200078e0a09 */
[----:B------:R-:W-:Y:S01]  /*26d0*/  @!P6 LOP3.LUT R4, RZ, R124, RZ, 0x33, !PT ;  /* 0x0000007cff04e212 */ /* 0x000fe200078e33ff */
[--C-:B------:R-:W-:Y:S01]  /*26e0*/  @!P0 IMAD.IADD R10, R10, 0x1, -R3.reuse ;  /* 0x000000010a0a8824 */ /* 0x100fe200078e0a03 */
[----:B------:R-:W-:Y:S01]  /*26f0*/  LOP3.LUT R24, R5, 0x1d8, RZ, 0xfc, !PT ;  /* 0x000001d805187812 */ /* 0x000fe200078efcff */
[C---:B------:R-:W-:Y:S01]  /*2700*/  IMAD R14, R3.reuse, R9, R14 ;  /* 0x00000009030e7224 */ /* 0x040fe200078e020e */
[----:B------:R-:W-:Y:S01]  /*2710*/  IABS R9, R13 ;  /* 0x0000000d00097213 */ /* 0x000fe20000000000 */
[----:B------:R-:W-:Y:S01]  /*2720*/  STL [R1+0x1050], R4 ;  /* 0x0010500401007387 */ /* 0x000fe20000100800 */
[C---:B------:R-:W-:Y:S01]  /*2730*/  ISETP.GT.U32.AND P0, PT, R3.reuse, R10, PT ;  /* 0x0000000a0300720c */ /* 0x040fe20003f04070 */
[----:B------:R-:W-:Y:S01]  /*2740*/  @!P5 IMAD.IADD R8, R8, 0x1, -R3 ;  /* 0x000000010808d824 */ /* 0x000fe200078e0a03 */
[----:B------:R-:W-:Y:S01]  /*2750*/  ISETP.GT.U32.AND P6, PT, R3, R14, PT ;  /* 0x0000000e0300720c */ /* 0x000fe20003fc4070 */
[----:B------:R-:W-:Y:S01]  /*2760*/  IMAD.HI.U32 R7, R2, R9, RZ ;  /* 0x0000000902077227 */ /* 0x000fe200078e00ff */
[----:B------:R-:W-:-:S02]  /*2770*/  ISETP.GE.AND P5, PT, R15, RZ, PT ;  /* 0x000000ff0f00720c */ /* 0x000fc40003fa6270 */
[C---:B------:R-:W-:Y:S01]  /*2780*/  LOP3.LUT R15, R5.reuse, 0x1f0, RZ, 0xfc, !PT ;  /* 0x000001f0050f7812 */ /* 0x040fe200078efcff */
[--C-:B------:R-:W-:Y:S01]  /*2790*/  @!P4 IMAD.IADD R12, R12, 0x1, -R3.reuse ;  /* 0x000000010c0cc824 */ /* 0x100fe200078e0a03 */
[----:B------:R-:W-:Y:S01]  /*27a0*/  IABS R19, R25 ;  /* 0x0000001900137213 */ /* 0x000fe20000000000 */
[----:B0-----:R-:W-:Y:S01]  /*27b0*/  IMAD.MOV.U32 R0, RZ, RZ, R8 ;  /* 0x000000ffff007224 */ /* 0x001fe200078e0008 */
[----:B------:R-:W-:Y:S01]  /*27c0*/  LOP3.LUT R26, R5, 0x1d4, RZ, 0xfc, !PT ;  /* 0x000001d4051a7812 */ /* 0x000fe200078efcff */
[----:B------:R-:W-:Y:S01]  /*27d0*/  IMAD.HI.U32 R8, R2, R11, RZ ;  /* 0x0000000b02087227 */ /* 0x000fe200078e00ff */
[----:B------:R-:W-:Y:S02]  /*27e0*/  ISETP.GT.U32.AND P4, PT, R3, R12, PT ;  /* 0x0000000c0300720c */ /* 0x000fe40003f84070 */
[----:B------:R-:W-:Y:S01]  /*27f0*/  IABS R20, R26 ;  /* 0x0000001a00147213 */ /* 0x000fe20000000000 */
[----:B------:R-:W-:Y:S01]  /*2800*/  @!P1 IMAD.MOV R0, RZ, RZ, -R0 ;  /* 0x000000ffff009224 */ /* 0x000fe200078e0a00 */
[----:B------:R-:W-:Y:S01]  /*2810*/  ISETP.GE.AND P1, PT, R13, RZ, PT ;  /* 0x000000ff0d00720c */ /* 0x000fe20003f26270 */
[--C-:B------:R-:W-:Y:S01]  /*2820*/  @!P0 IMAD.IADD R10, R10, 0x1, -R3.reuse ;  /* 0x000000010a0a8824 */ /* 0x100fe200078e0a03 */
[----:B------:R-:W-:Y:S01]  /*2830*/  LOP3.LUT R13, R5, 0x1f2, RZ, 0xfc, !PT ;  /* 0x000001f2050d7812 */ /* 0x000fe200078efcff */
[----:B------:R-:W-:Y:S01]  /*2840*/  @!P6 IMAD.IADD R14, R14, 0x1, -R3 ;  /* 0x000000010e0ee824 */ /* 0x000fe200078e0a03 */
[----:B------:R0:W-:Y:S01]  /*2850*/  STL [R1+0x20], R0 ;  /* 0x0000200001007387 */ /* 0x0001e20000100800 */
[----:B------:R-:W-:Y:S01]  /*2860*/  IMAD.MOV R16, RZ, RZ, -R7 ;  /* 0x000000ffff107224 */ /* 0x000fe200078e0a07 */
[----:B------:R-:W-:Y:S01]  /*2870*/  IABS R7, R13 ;  /* 0x0000000d00077213 */ /* 0x000fe20000000000 */
[----:B------:R-:W-:Y:S01]  /*2880*/  IMAD.MOV R18, RZ, RZ, -R8 ;  /* 0x000000ffff127224 */ /* 0x000fe200078e0a08 */
[C---:B------:R-:W-:Y:S01]  /*2890*/  ISETP.GT.U32.AND P6, PT, R3.reuse, R14, PT ;  /* 0x0000000e0300720c */ /* 0x040fe20003fc4070 */
[----:B------:R-:W-:Y:S01]  /*28a0*/  IMAD R8, R3, R16, R9 ;  /* 0x0000001003087224 */ /* 0x000fe200078e0209 */
[----:B------:R-:W-:Y:S01]  /*28b0*/  ISETP.GE.AND P0, PT, R17, RZ, PT ;  /* 0x000000ff1100720c */ /* 0x000fe20003f06270 */
[----:B------:R-:W-:Y:S01]  /*28c0*/  @!P4 IMAD.IADD R12, R12, 0x1, -R3 ;  /* 0x000000010c0cc824 */ /* 0x000fe200078e0a03 */
[----:B------:R-:W-:Y:S01]  /*28d0*/  LOP3.LUT R17, R5, 0x1ea, RZ, 0xfc, !PT ;  /* 0x000001ea05117812 */ /* 0x000fe200078efcff */
[C---:B------:R-:W-:Y:S01]  /*28e0*/  IMAD R16, R3.reuse, R18, R11 ;  /* 0x0000001203107224 */ /* 0x040fe200078e020b */
[----:B------:R-:W-:Y:S01]  /*28f0*/  ISETP.GT.U32.AND P4, PT, R3, R8, PT ;  /* 0x000000080300720c */ /* 0x000fe20003f84070 */
[----:B0-----:R-:W-:Y:S01]  /*2900*/  IMAD.MOV.U32 R0, RZ, RZ, R10 ;  /* 0x000000ffff007224 */ /* 0x001fe200078e000a */
[----:B------:R-:W-:Y:S01]  /*2910*/  IABS R18, R24 ;  /* 0x0000001800127213 */ /* 0x000fe20000000000 */
[----:B------:R-:W-:Y:S01]  /*2920*/  IMAD.MOV.U32 R10, RZ, RZ, R7 ;  /* 0x000000ffff0a7224 */ /* 0x000fe200078e0007 */
[C---:B------:R-:W-:Y:S01]  /*2930*/  LOP3.LUT R27, R5.reuse, 0x1d2, RZ, 0xfc, !PT ;  /* 0x000001d2051b7812 */ /* 0x040fe200078efcff */
[----:B------:R-:W-:Y:S01]  /*2940*/  @!P2 IMAD.MOV R0, RZ, RZ, -R0 ;  /* 0x000000ffff00a224 */ /* 0x000fe200078e0a00 */
[C---:B------:R-:W-:Y:S01]  /*2950*/  LOP3.LUT R34, R5.reuse, 0x1c4, RZ, 0xfc, !PT ;  /* 0x000001c405227812 */ /* 0x040fe200078efcff */
[----:B------:R-:W-:Y:S01]  /*2960*/  IMAD.HI.U32 R7, R2, R10, RZ ;  /* 0x0000000a02077227 */ /* 0x000fe200078e00ff */
[----:B------:R-:W-:-:S02]  /*2970*/  LOP3.LUT R32, R5, 0x1c6, RZ, 0xfc, !PT ;  /* 0x000001c605207812 */ /* 0x000fc400078efcff */
[----:B------:R0:W-:Y:S01]  /*2980*/  STL [R1+0x1c], R0 ;  /* 0x00001c0001007387 */ /* 0x0001e20000100800 */
[----:B------:R-:W-:Y:S01]  /*2990*/  IMAD.MOV R7, RZ, RZ, -R7 ;  /* 0x000000ffff077224 */ /* 0x000fe200078e0a07 */
[----:B------:R-:W-:Y:S01]  /*29a0*/  LOP3.LUT R35, R5, 0x1c2, RZ, 0xfc, !PT ;  /* 0x000001c205237812 */ /* 0x000fe200078efcff */
[--C-:B------:R-:W-:Y:S01]  /*29b0*/  @!P6 IMAD.IADD R14, R14, 0x1, -R3.reuse ;  /* 0x000000010e0ee824 */ /* 0x100fe200078e0a03 */
[----:B------:R-:W-:Y:S01]  /*29c0*/  ISETP.GE.AND P6, PT, R13, RZ, PT ;  /* 0x000000ff0d00720c */ /* 0x000fe20003fc6270 */
[----:B------:R-:W-:Y:S01]  /*29d0*/  IMAD R10, R3, R7, R10 ;  /* 0x00000007030a7224 */ /* 0x000fe200078e020a */
[----:B------:R-:W-:Y:S01]  /*29e0*/  LOP3.LUT R13, R5, 0x1ec, RZ, 0xfc, !PT ;  /* 0x000001ec050d7812 */ /* 0x000fe200078efcff */
[----:B------:R-:W-:Y:S01]  /*29f0*/  @!P4 IMAD.IADD R8, R8, 0x1, -R3 ;  /* 0x000000010808c824 */ /* 0x000fe200078e0a03 */
[----:B------:R-:W-:Y:S01]  /*2a00*/  IABS R31, R35 ;  /* 0x00000023001f7213 */ /* 0x000fe20000000000 */
[----:B------:R-:W-:Y:S01]  /*2a10*/  VIADD R9, R6, 0x1ee ;  /* 0x000001ee06097836 */ /* 0x000fe20000000000 */
[----:B------:R-:W-:Y:S01]  /*2a20*/  IABS R252, R13 ;  /* 0x0000000d00fc7213 */ /* 0x000fe20000000000 */
[----:B0-----:R-:W-:Y:S01]  /*2a30*/  IMAD.MOV.U32 R0, RZ, RZ, R12 ;  /* 0x000000ffff007224 */ /* 0x001fe200078e000c */
[----:B------:R-:W-:-:S02]  /*2a40*/  IABS R12, R15 ;  /* 0x0000000f000c7213 */ /* 0x000fc40000000000 */
[C---:B------:R-:W-:Y:S01]  /*2a50*/  ISETP.GT.U32.AND P4, PT, R3.reuse, R8, PT ;  /* 0x000000080300720c */ /* 0x040fe20003f84070 */
[----:B------:R-:W-:Y:S01]  /*2a60*/  @!P3 IMAD.MOV R0, RZ, RZ, -R0 ;  /* 0x000000ffff00b224 */ /* 0x000fe200078e0a00 */
[----:B------:R-:W-:Y:S01]  /*2a70*/  ISETP.GT.U32.AND P3, PT, R3, R16, PT ;  /* 0x000000100300720c */ /* 0x000fe20003f64070 */
[C---:B------:R-:W-:Y:S01]  /*2a80*/  IMAD.HI.U32 R7, R2.reuse, R12, RZ ;  /* 0x0000000c02077227 */ /* 0x040fe200078e00ff */
[----:B------:R-:W-:Y:S02]  /*2a90*/  IABS R11, R9 ;  /* 0x00000009000b7213 */ /* 0x000fe40000000000 */
[----:B------:R0:W-:Y:S01]  /*2aa0*/  STL [R1+0x18], R0 ;  /* 0x0000180001007387 */ /* 0x0001e20000100800 */
[----:B------:R-:W-:Y:S01]  /*2ab0*/  IMAD.MOV R7, RZ, RZ, -R7 ;  /* 0x000000ffff077224 */ /* 0x000fe200078e0a07 */
[----:B------:R-:W-:Y:S01]  /*2ac0*/  ISETP.GE.AND P2, PT, R9, RZ, PT ;  /* 0x000000ff0900720c */ /* 0x000fe20003f46270 */
[----:B------:R-:W-:Y:S01]  /*2ad0*/  IMAD.HI.U32 R9, R2, R11, RZ ;  /* 0x0000000b02097227 */ /* 0x000fe200078e00ff */
[----:B------:R-:W-:-:S02]  /*2ae0*/  LOP3.LUT R36, R5, 0x1c0, RZ, 0xfc, !PT ;  /* 0x000001c005247812 */ /* 0x000fc400078efcff */
[----:B------:R-:W-:Y:S01]  /*2af0*/  LOP3.LUT R37, R5, 0x1bc, RZ, 0xfc, !PT ;  /* 0x000001bc05257812 */ /* 0x000fe200078efcff */
[----:B------:R-:W-:Y:S01]  /*2b00*/  IMAD R12, R3, R7, R12 ;  /* 0x00000007030c7224 */ /* 0x000fe200078e020c */
[C---:B------:R-:W-:Y:S01]  /*2b10*/  LOP3.LUT R38, R5.reuse, 0x1b4, RZ, 0xfc, !PT ;  /* 0x000001b405267812 */ /* 0x040fe200078efcff */
[--C-:B------:R-:W-:Y:S01]  /*2b20*/  @!P3 IMAD.IADD R16, R16, 0x1, -R3.reuse ;  /* 0x000000011010b824 */ /* 0x100fe200078e0a03 */
[----:B------:R-:W-:Y:S01]  /*2b30*/  IABS R33, R37 ;  /* 0x0000002500217213 */ /* 0x000fe20000000000 */
[----:B0-----:R-:W-:Y:S01]  /*2b40*/  IMAD.MOV.U32 R0, RZ, RZ, R14 ;  /* 0x000000ffff007224 */ /* 0x001fe200078e000e */
[----:B------:R-:W-:Y:S01]  /*2b50*/  LOP3.LUT R41, R5, 0x1b2, RZ, 0xfc, !PT ;  /* 0x000001b205297812 */ /* 0x000fe200078efcff */
[----:B------:R-:W-:Y:S01]  /*2b60*/  @!P4 IMAD.IADD R8, R8, 0x1, -R3 ;  /* 0x000000010808c824 */ /* 0x000fe200078e0a03 */
[C---:B------:R-:W-:Y:S01]  /*2b70*/  ISETP.GT.U32.AND P3, PT, R3.reuse, R16, PT ;  /* 0x000000100300720c */ /* 0x040fe20003f64070 */
[----:B------:R-:W-:Y:S01]  /*2b80*/  @!P5 IMAD.MOV R0, RZ, RZ, -R0 ;  /* 0x000000ffff00d224 */ /* 0x000fe200078e0a00 */
[C---:B------:R-:W-:Y:S01]  /*2b90*/  ISETP.GT.U32.AND P5, PT, R3.reuse, R10, PT ;  /* 0x0000000a0300720c */ /* 0x040fe20003fa4070 */
[----:B------:R-:W-:Y:S01]  /*2ba0*/  IMAD.MOV R14, RZ, RZ, -R9 ;  /* 0x000000ffff0e7224 */ /* 0x000fe200078e0a09 */
[----:B------:R-:W-:Y:S01]  /*2bb0*/  ISETP.GT.U32.AND P4, PT, R3, R12, PT ;  /* 0x0000000c0300720c */ /* 0x000fe20003f84070 */
[----:B------:R-:W-:Y:S01]  /*2bc0*/  IMAD.HI.U32 R7, R2, R252, RZ ;  /* 0x000000fc02077227 */ /* 0x000fe200078e00ff */
[----:B------:R0:W-:Y:S01]  /*2bd0*/  STL [R1+0x14], R0 ;  /* 0x0000140001007387 */ /* 0x0001e20000100800 */
[----:B------:R-:W-:-:S02]  /*2be0*/  IABS R9, R17 ;  /* 0x0000001100097213 */ /* 0x000fc40000000000 */
[----:B------:R-:W-:Y:S01]  /*2bf0*/  IMAD R14, R3, R14, R11 ;  /* 0x0000000e030e7224 */ /* 0x000fe200078e020b */
[C---:B------:R-:W-:Y:S02]  /*2c00*/  LOP3.LUT R42, R5.reuse, 0x1b0, RZ, 0xfc, !PT ;  /* 0x000001b0052a7812 */ /* 0x040fe400078efcff */
[----:B------:R-:W-:Y:S01]  /*2c10*/  LOP3.LUT R45, R5, 0x1aa, RZ, 0xfc, !PT ;  /* 0x000001aa052d7812 */ /* 0x000fe200078efcff */
[--C-:B------:R-:W-:Y:S01]  /*2c20*/  @!P3 IMAD.IADD R16, R16, 0x1, -R3.reuse ;  /* 0x000000011010b824 */ /* 0x100fe200078e0a03 */
[----:B------:R-:W-:Y:S01]  /*2c30*/  ISETP.GT.U32.AND P3, PT, R3, R14, PT ;  /* 0x0000000e0300720c */ /* 0x000fe20003f64070 */
[----:B------:R-:W-:Y:S01]  /*2c40*/  @!P5 IMAD.IADD R10, R10, 0x1, -R3 ;  /* 0x000000010a0ad824 */ /* 0x000fe200078e0a03 */
[----:B------:R-:W-:Y:S01]  /*2c50*/  IABS R39, R42 ;  /* 0x0000002a00277213 */ /* 0x000fe20000000000 */
[----:B0-----:R-:W-:Y:S01]  /*2c60*/  IMAD.MOV.U32 R0, RZ, RZ, R8 ;  /* 0x000000ffff007224 */ /* 0x001fe200078e0008 */
[----:B------:R-:W-:Y:S01]  /*2c70*/  LOP3.LUT R46, R5, 0x1a8, RZ, 0xfc, !PT ;  /* 0x000001a8052e7812 */ /* 0x000fe200078efcff */
[----:B------:R-:W-:Y:S01]  /*2c80*/  IMAD.MOV R8, RZ, RZ, -R7 ;  /* 0x000000ffff087224 */ /* 0x000fe200078e0a07 */
[----:B------:R-:W-:Y:S01]  /*2c90*/  ISETP.GT.U32.AND P5, PT, R3, R10, PT ;  /* 0x0000000a0300720c */ /* 0x000fe20003fa4070 */
[----:B------:R-:W-:Y:S01]  /*2ca0*/  @!P1 IMAD.MOV R0, RZ, RZ, -R0 ;  /* 0x000000ffff009224 */ /* 0x000fe200078e0a00 */
[----:B------:R-:W-:Y:S01]  /*2cb0*/  ISETP.GE.AND P1, PT, R15, RZ, PT ;  /* 0x000000ff0f00720c */ /* 0x000fe20003f26270 */
[----:B------:R-:W-:Y:S01]  /*2cc0*/  IMAD R252, R3, R8, R252 ;  /* 0x0000000803fc7224 */ /* 0x000fe200078e02fc */
[----:B------:R-:W-:Y:S01]  /*2cd0*/  IABS R15, R21 ;  /* 0x00000015000f7213 */ /* 0x000fe20000000000 */
[----:B------:R-:W-:Y:S01]  /*2ce0*/  @!P4 IMAD.IADD R12, R12, 0x1, -R3 ;  /* 0x000000010c0cc824 */ /* 0x000fe200078e0a03 */
[----:B------:R0:W-:Y:S01]  /*2cf0*/  STL [R1+0x10], R0 ;  /* 0x0000100001007387 */ /* 0x0001e20000100800 */
[----:B------:R-:W-:Y:S01]  /*2d00*/  IMAD.HI.U32 R7, R2, R9, RZ ;  /* 0x0000000902077227 */ /* 0x000fe200078e00ff */
[----:B------:R-:W-:-:S02]  /*2d10*/  IABS R43, R45 ;  /* 0x0000002d002b7213 */ /* 0x000fc40000000000 */
[C---:B------:R-:W-:Y:S01]  /*2d20*/  ISETP.GT.U32.AND P4, PT, R3.reuse, R12, PT ;  /* 0x0000000c0300720c */ /* 0x040fe20003f84070 */
[----:B------:R-:W-:Y:S01]  /*2d30*/  IMAD.MOV R8, RZ, RZ, -R7 ;  /* 0x000000ffff087224 */ /* 0x000fe200078e0a07 */
[----:B------:R-:W-:Y:S01]  /*2d40*/  IABS R44, R46 ;  /* 0x0000002e002c7213 */ /* 0x000fe20000000000 */
[--C-:B------:R-:W-:Y:S01]  /*2d50*/  @!P5 IMAD.IADD R10, R10, 0x1, -R3.reuse ;  /* 0x000000010a0ad824 */ /* 0x100fe200078e0a03 */
[----:B------:R-:W-:Y:S01]  /*2d60*/  ISETP.GT.U32.AND P5, PT, R3, R252, PT ;  /* 0x000000fc0300720c */ /* 0x000fe20003fa4070 */
[----:B------:R-:W-:Y:S01]  /*2d70*/  @!P3 IMAD.IADD R14, R14, 0x1, -R3 ;  /* 0x000000010e0eb824 */ /* 0x000fe200078e0a03 */
[C---:B------:R-:W-:Y:S01]  /*2d80*/  LOP3.LUT R49, R5.reuse, 0x1a4, RZ, 0xfc, !PT ;  /* 0x000001a405317812 */ /* 0x040fe200078efcff */
[----:B0-----:R-:W-:Y:S01]  /*2d90*/  IMAD.MOV.U32 R0, RZ, RZ, R16 ;  /* 0x000000ffff007224 */ /* 0x001fe200078e0010 */
[----:B------:R-:W-:Y:S01]  /*2da0*/  LOP3.LUT R50, R5, 0x1a2, RZ, 0xfc, !PT ;  /* 0x000001a205327812 */ /* 0x000fe200078efcff */
[C---:B------:R-:W-:Y:S01]  /*2db0*/  IMAD R9, R3.reuse, R8, R9 ;  /* 0x0000000803097224 */ /* 0x040fe200078e0209 */
[----:B------:R-:W-:Y:S01]  /*2dc0*/  ISETP.GT.U32.AND P3, PT, R3, R14, PT ;  /* 0x0000000e0300720c */ /* 0x000fe20003f64070 */
[----:B------:R-:W-:Y:S01]  /*2dd0*/  @!P0 IMAD.MOV R0, RZ, RZ, -R0 ;  /* 0x000000ffff008224 */ /* 0x000fe200078e0a00 */
[----:B------:R-:W-:Y:S01]  /*2de0*/  ISETP.GE.AND P0, PT, R13, RZ, PT ;  /* 0x000000ff0d00720c */ /* 0x000fe20003f06270 */
[----:B------:R-:W-:Y:S01]  /*2df0*/  @!P4 IMAD.IADD R12, R12, 0x1, -R3 ;  /* 0x000000010c0cc824 */ /* 0x000fe200078e0a03 */
[----:B------:R-:W-:-:S02]  /*2e00*/  LOP3.LUT R13, R5, 0x1e8, RZ, 0xfc, !PT ;  /* 0x000001e8050d7812 */ /* 0x000fc400078efcff */
[----:B------:R0:W-:Y:S01]  /*2e10*/  STL [R1+0xc], R0 ;  /* 0x00000c0001007387 */ /* 0x0001e20000100800 */
[--C-:B------:R-:W-:Y:S01]  /*2e20*/  @!P5 IMAD.IADD R252, R252, 0x1, -R3.reuse ;  /* 0x00000001fcfcd824 */ /* 0x100fe200078e0a03 */
[----:B------:R-:W-:Y:S01]  /*2e30*/  IABS R7, R13 ;  /* 0x0000000d00077213 */ /* 0x000fe20000000000 */
[----:B------:R-:W-:Y:S01]  /*2e40*/  IMAD.MOV.U32 R4, RZ, RZ, R12 ;  /* 0x000000ffff047224 */ /* 0x000fe200078e000c */
[C---:B------:R-:W-:Y:S01]  /*2e50*/  ISETP.GT.U32.AND P4, PT, R3.reuse, R9, PT ;  /* 0x000000090300720c */ /* 0x040fe20003f84070 */
[----:B------:R-:W-:Y:S01]  /*2e60*/  VIADD R12, R6, 0x1de ;  /* 0x000001de060c7836 */ /* 0x000fe20000000000 */
[----:B------:R-:W-:Y:S01]  /*2e70*/  ISETP.GT.U32.AND P5, PT, R3, R252, PT ;  /* 0x000000fc0300720c */ /* 0x000fe20003fa4070 */
[----:B------:R-:W-:Y:S01]  /*2e80*/  @!P3 IMAD.IADD R14, R14, 0x1, -R3 ;  /* 0x000000010e0eb824 */ /* 0x000fe200078e0a03 */
[----:B------:R-:W-:Y:S01]  /*2e90*/  LOP3.LUT R8, R5, 0x1e6, RZ, 0xfc, !PT ;  /* 0x000001e605087812 */ /* 0x000fe200078efcff */
[----:B------:R-:W-:Y:S01]  /*2ea0*/  @!P1 IMAD.MOV R4, RZ, RZ, -R4 ;  /* 0x000000ffff049224 */ /* 0x000fe200078e0a04 */
[----:B------:R-:W-:Y:S01]  /*2eb0*/  ISETP.GE.AND P1, PT, R13, RZ, PT ;  /* 0x000000ff0d00720c */ /* 0x000fe20003f26270 */
[----:B0-----:R-:W-:Y:S01]  /*2ec0*/  IMAD.MOV.U32 R0, RZ, RZ, R10 ;  /* 0x000000ffff007224 */ /* 0x001fe200078e000a */
[----:B------:R-:W-:Y:S01]  /*2ed0*/  IABS R11, R8 ;  /* 0x00000008000b7213 */ /* 0x000fe20000000000 */
[----:B------:R-:W-:Y:S01]  /*2ee0*/  IMAD.MOV.U32 R10, RZ, RZ, R7 ;  /* 0x000000ffff0a7224 */ /* 0x000fe200078e0007 */
[----:B------:R-:W-:Y:S01]  /*2ef0*/  ISETP.GE.AND P3, PT, R8, RZ, PT ;  /* 0x000000ff0800720c */ /* 0x000fe20003f66270 */
[----:B------:R-:W-:Y:S01]  /*2f00*/  @!P6 IMAD.MOV R0, RZ, RZ, -R0 ;  /* 0x000000ffff00e224 */ /* 0x000fe200078e0a00 */
[----:B------:R-:W-:Y:S01]  /*2f10*/  ISETP.GE.AND P6, PT, R17, RZ, PT ;  /* 0x000000ff1100720c */ /* 0x000fe20003fc6270 */
[----:B------:R-:W-:Y:S01]  /*2f20*/  IMAD.HI.U32 R7, R2, R10, RZ ;  /* 0x0000000a02077227 */ /* 0x000fe200078e00ff */
[----:B------:R-:W-:-:S02]  /*2f30*/  LOP3.LUT R8, R5, 0x1e4, RZ, 0xfc, !PT ;  /* 0x000001e405087812 */ /* 0x000fc400078efcff */
[----:B------:R0:W-:Y:S01]  /*2f40*/  STL [R1+0x8], R0 ;  /* 0x0000080001007387 */ /* 0x0001e20000100800 */
[----:B------:R-:W-:Y:S01]  /*2f50*/  IMAD.MOV R7, RZ, RZ, -R7 ;  /* 0x000000ffff077224 */ /* 0x000fe200078e0a07 */
[----:B------:R-:W-:Y:S01]  /*2f60*/  IABS R13, R8 ;  /* 0x00000008000d7213 */ /* 0x000fe20000000000 */
[--C-:B------:R-:W-:Y:S01]  /*2f70*/  @!P4 IMAD.IADD R9, R9, 0x1, -R3.reuse ;  /* 0x000000010909c824 */ /* 0x100fe200078e0a03 */
[----:B------:R-:W-:Y:S01]  /*2f80*/  ISETP.GE.AND P4, PT, R8, RZ, PT ;  /* 0x000000ff0800720c */ /* 0x000fe20003f86270 */
[----:B------:R-:W-:Y:S01]  /*2f90*/  IMAD R10, R3, R7, R10 ;  /* 0x00000007030a7224 */ /* 0x000fe200078e020a */
[----:B------:R-:W-:Y:S01]  /*2fa0*/  LOP3.LUT R8, R5, 0x1e2, RZ, 0xfc, !PT ;  /* 0x000001e205087812 */ /* 0x000fe200078efcff */
[----:B------:R-:W-:Y:S01]  /*2fb0*/  @!P5 IMAD.IADD R252, R252, 0x1, -R3 ;  /* 0x00000001fcfcd824 */ /* 0x000fe200078e0a03 */
[----:B------:R-:W-:Y:S01]  /*2fc0*/  IABS R16, R12 ;  /* 0x0000000c00107213 */ /* 0x000fe20000000000 */
[C---:B------:R-:W-:Y:S01]  /*2fd0*/  IMAD.HI.U32 R7, R2.reuse, R11, RZ ;  /* 0x0000000b02077227 */ /* 0x040fe200078e00ff */
[----:B------:R-:W-:Y:S01]  /*2fe0*/  ISETP.GT.U32.AND P5, PT, R3, R10, PT ;  /* 0x0000000a0300720c */ /* 0x000fe20003fa4070 */
[----:B------:R-:W-:Y:S01]  /*2ff0*/  STL [R1+0x1054], R4 ;  /* 0x0010540401007387 */ /* 0x000fe20000100800 */
[----:B------:R-:W-:Y:S01]  /*3000*/  IABS R17, R22 ;  /* 0x0000001600117213 */ /* 0x000fe20000000000 */
[----:B0-----:R-:W-:Y:S01]  /*3010*/  IMAD.MOV.U32 R0, RZ, RZ, R14 ;  /* 0x000000ffff007224 */ /* 0x001fe200078e000e */
[C---:B------:R-:W-:Y:S01]  /*3020*/  LOP3.LUT R51, R5.reuse, 0x1a0, RZ, 0xfc, !PT ;  /* 0x000001a005337812 */ /* 0x040fe200078efcff */
[----:B------:R-:W-:Y:S01]  /*3030*/  IMAD.MOV R14, RZ, RZ, -R7 ;  /* 0x000000ffff0e7224 */ /* 0x000fe200078e0a07 */
[----:B------:R-:W-:Y:S01]  /*3040*/  LOP3.LUT R52, R5, 0x19a, RZ, 0xfc, !PT ;  /* 0x0000019a05347812 */ /* 0x000fe200078efcff */
[----:B------:R-:W-:Y:S01]  /*3050*/  @!P2 IMAD.MOV R0, RZ, RZ, -R0 ;  /* 0x000000ffff00a224 */ /* 0x000fe200078e0a00 */
[C---:B------:R-:W-:Y:S01]  /*3060*/  ISETP.GT.U32.AND P2, PT, R3.reuse, R9, PT ;  /* 0x000000090300720c */ /* 0x040fe20003f44070 */
[----:B------:R-:W-:Y:S01]  /*3070*/  IMAD R11, R3, R14, R11 ;  /* 0x0000000e030b7224 */ /* 0x000fe200078e020b */
[----:B------:R-:W-:Y:S01]  /*3080*/  IABS R14, R8 ;  /* 0x00000008000e7213 */ /* 0x000fe20000000000 */
[----:B------:R-:W-:Y:S01]  /*3090*/  IMAD.HI.U32 R7, R2, R13, RZ ;  /* 0x0000000d02077227 */ /* 0x000fe200078e00ff */
[----:B------:R-:W-:Y:S01]  /*30a0*/  IABS R47, R51 ;  /* 0x00000033002f7213 */ /* 0x000fe20000000000 */
[----:B------:R-:W-:Y:S01]  /*30b0*/  STL [R1+0x1058], R0 ;  /* 0x0010580001007387 */ /* 0x000fe20000100800 */
[C---:B------:R-:W-:Y:S01]  /*30c0*/  LOP3.LUT R53, R5.reuse, 0x198, RZ, 0xfc, !PT ;  /* 0x0000019805357812 */ /* 0x040fe200078efcff */
[----:B------:R-:W-:Y:S01]  /*30d0*/  @!P5 IMAD.IADD R10, R10, 0x1, -R3 ;  /* 0x000000010a0ad824 */ /* 0x000fe200078e0a03 */
[----:B------:R-:W-:Y:S01]  /*30e0*/  LOP3.LUT R55, R5, 0x194, RZ, 0xfc, !PT ;  /* 0x0000019405377812 */ /* 0x000fe200078efcff */
[----:B------:R-:W-:Y:S01]  /*30f0*/  @!P0 IMAD.MOV R252, RZ, RZ, -R252 ;  /* 0x000000fffffc8224 */ /* 0x000fe200078e0afc */
[----:B------:R-:W-:-:S02]  /*3100*/  ISETP.GE.AND P0, PT, R12, RZ, PT ;  /* 0x000000ff0c00720c */ /* 0x000fc40003f06270 */
[----:B------:R-:W-:Y:S01]  /*3110*/  ISETP.GT.U32.AND P5, PT, R3, R10, PT ;  /* 0x0000000a0300720c */ /* 0x000fe20003fa4070 */
[----:B------:R-:W-:Y:S01]  /*3120*/  @!P2 IMAD.IADD R9, R9, 0x1, -R3 ;  /* 0x000000010909a824 */ /* 0x000fe200078e0a03 */
[----:B------:R-:W-:Y:S01]  /*3130*/  ISETP.GE.AND P2, PT, R8, RZ, PT ;  /* 0x000000ff0800720c */ /* 0x000fe20003f46270 */
[----:B------:R-:W-:Y:S01]  /*3140*/  IMAD.MOV R8, RZ, RZ, -R7 ;  /* 0x000000ffff087224 */ /* 0x000fe200078e0a07 */
[----:B------:R-:W-:Y:S01]  /*3150*/  LOP3.LUT R59, R5, 0x192, RZ, 0xfc, !PT ;  /* 0x00000192053b7812 */ /* 0x000fe200078efcff */
[----:B------:R-:W-:Y:S01]  /*3160*/  @!P6 IMAD.MOV R9, RZ, RZ, -R9 ;  /* 0x000000ffff09e224 */ /* 0x000fe200078e0a09 */
[----:B------:R-:W-:Y:S01]  /*3170*/  ISETP.GT.U32.AND P6, PT, R3, R11, PT ;  /* 0x0000000b0300720c */ /* 0x000fe20003fc4070 */
[----:B------:R-:W-:Y:S01]  /*3180*/  IMAD.HI.U32 R7, R2, R14, RZ ;  /* 0x0000000e02077227 */ /* 0x000fe200078e00ff */
[----:B------:R-:W-:Y:S01]  /*3190*/  IABS R54, R59 ;  /* 0x0000003b00367213 */ /* 0x000fe20000000000 */
[----:B------:R-:W-:Y:S01]  /*31a0*/  STL [R1+0x105c], R252 ;  /* 0x00105cfc01007387 */ /* 0x000fe20000100800 */
[----:B------:R-:W-:Y:S01]  /*31b0*/  LOP3.LUT R60, R5, 0x190, RZ, 0xfc, !PT ;  /* 0x00000190053c7812 */ /* 0x000fe200078efcff */
[----:B------:R-:W-:Y:S01]  /*31c0*/  IMAD R12, R3, R8, R13 ;  /* 0x00000008030c7224 */ /* 0x000fe200078e020d */
[----:B------:R-:W-:Y:S01]  /*31d0*/  LOP3.LUT R62, R5, 0x18a, RZ, 0xfc, !PT ;  /* 0x0000018a053e7812 */ /* 0x000fe200078efcff */
[----:B------:R-:W-:Y:S01]  /*31e0*/  IMAD.MOV R13, RZ, RZ, -R7 ;  /* 0x000000ffff0d7224 */ /* 0x000fe200078e0a07 */
[----:B------:R-:W-:Y:S01]  /*31f0*/  IABS R56, R60 ;  /* 0x0000003c00387213 */ /* 0x000fe20000000000 */
[--C-:B------:R-:W-:Y:S01]  /*3200*/  @!P5 IMAD.IADD R10, R10, 0x1, -R3.reuse ;  /* 0x000000010a0ad824 */ /* 0x100fe200078e0a03 */
[C---:B------:R-:W-:Y:S01]  /*3210*/  ISETP.GT.U32.AND P5, PT, R3.reuse, R12, PT ;  /* 0x0000000c0300720c */ /* 0x040fe20003fa4070 */
        /* <DEDUP_REMOVED lines=8> */
[----:B------:R-:W-:Y:S01]  /*32a0*/  IMAD.HI.U32 R7, R2, R16, RZ ;  /* 0x0000001002077227 */ /* 0x000fe200078e00ff */
[----:B------:R-:W-:-:S02]  /*32b0*/  LOP3.LUT R63, R5, 0x186, RZ, 0xfc, !PT ;  /* 0x00000186053f7812 */ /* 0x000fc400078efcff */
[C---:B------:R-:W-:Y:S01]  /*32c0*/  LOP3.LUT R64, R5.reuse, 0x184, RZ, 0xfc, !PT ;  /* 0x0000018405407812 */ /* 0x040fe200078efcff */
[----:B------:R-:W-:Y:S01]  /*32d0*/  IMAD.MOV R8, RZ, RZ, -R8 ;  /* 0x000000ffff087224 */ /* 0x000fe200078e0a08 */
[----:B------:R-:W-:Y:S01]  /*32e0*/  LOP3.LUT R65, R5, 0x182, RZ, 0xfc, !PT ;  /* 0x0000018205417812 */ /* 0x000fe200078efcff */
[----:B------:R-:W-:Y:S01]  /*32f0*/  @!P5 IMAD.IADD R12, R12, 0x1, -R3 ;  /* 0x000000010c0cd824 */ /* 0x000fe200078e0a03 */
[C---:B------:R-:W-:Y:S01]  /*3300*/  ISETP.GT.U32.AND P5, PT, R3.reuse, R11, PT ;  /* 0x0000000b0300720c */ /* 0x040fe20003fa4070 */
[----:B------:R-:W-:Y:S01]  /*3310*/  IMAD R14, R3, R8, R15 ;  /* 0x00000008030e7224 */ /* 0x000fe200078e020f */
[----:B------:R-:W-:Y:S01]  /*3320*/  LOP3.LUT R66, R5, 0x180, RZ, 0xfc, !PT ;  /* 0x0000018005427812 */ /* 0x000fe200078efcff */
[----:B------:R-:W-:Y:S01]  /*3330*/  @!P6 IMAD.IADD R13, R13, 0x1, -R3 ;  /* 0x000000010d0de824 */ /* 0x000fe200078e0a03 */
[C---:B------:R-:W-:Y:S01]  /*3340*/  LOP3.LUT R67, R5.reuse, 0x17c, RZ, 0xfc, !PT ;  /* 0x0000017c05437812 */ /* 0x040fe200078efcff */
[----:B------:R-:W-:Y:S01]  /*3350*/  IMAD.MOV R7, RZ, RZ, -R7 ;  /* 0x000000ffff077224 */ /* 0x000fe200078e0a07 */
[----:B------:R-:W-:Y:S01]  /*3360*/  LOP3.LUT R68, R5, 0x17a, RZ, 0xfc, !PT ;  /* 0x0000017a05447812 */ /* 0x000fe200078efcff */
[----:B------:R-:W-:Y:S01]  /*3370*/  IMAD.MOV.U32 R8, RZ, RZ, R17 ;  /* 0x000000ffff087224 */ /* 0x000fe200078e0011 */
[C---:B------:R-:W-:Y:S01]  /*3380*/  ISETP.GT.U32.AND P6, PT, R3.reuse, R13, PT ;  /* 0x0000000d0300720c */ /* 0x040fe20003fc4070 */
[----:B------:R-:W-:Y:S01]  /*3390*/  IMAD R15, R3, R7, R16 ;  /* 0x00000007030f7224 */ /* 0x000fe200078e0210 */
[----:B------:R-:W-:Y:S01]  /*33a0*/  IABS R17, R23 ;  /* 0x0000001700117213 */ /* 0x000fe20000000000 */
[----:B------:R-:W-:Y:S01]  /*33b0*/  IMAD.HI.U32 R7, R2, R8, RZ ;  /* 0x0000000802077227 */ /* 0x000fe200078e00ff */
[----:B------:R-:W-:-:S02]  /*33c0*/  LOP3.LUT R70, R5, 0x176, RZ, 0xfc, !PT ;  /* 0x0000017605467812 */ /* 0x000fc400078efcff */
[C---:B------:R-:W-:Y:S01]  /*33d0*/  LOP3.LUT R73, R5.reuse, 0x174, RZ, 0xfc, !PT ;  /* 0x0000017405497812 */ /* 0x040fe200078efcff */
[----:B------:R-:W-:Y:S01]  /*33e0*/  IMAD.MOV R16, RZ, RZ, -R7 ;  /* 0x000000ffff107224 */ /* 0x000fe200078e0a07 */
[----:B------:R-:W-:Y:S01]  /*33f0*/  LOP3.LUT R76, R5, 0x172, RZ, 0xfc, !PT ;  /* 0x00000172054c7812 */ /* 0x000fe200078efcff */
[----:B------:R-:W-:Y:S01]  /*3400*/  @!P5 IMAD.IADD R11, R11, 0x1, -R3 ;  /* 0x000000010b0bd824 */ /* 0x000fe200078e0a03 */
[----:B------:R-:W-:Y:S01]  /*3410*/  ISETP.GT.U32.AND P5, PT, R3, R14, PT ;  /* 0x0000000e0300720c */ /* 0x000fe20003fa4070 */
[----:B------:R-:W-:Y:S01]  /*3420*/  IMAD.HI.U32 R7, R2, R17, RZ ;  /* 0x0000001102077227 */ /* 0x000fe200078e00ff */
[----:B------:R-:W-:Y:S02]  /*3430*/  IABS R69, R73 ;  /* 0x0000004900457213 */ /* 0x000fe40000000000 */
[----:B------:R-:W-:Y:S01]  /*3440*/  LOP3.LUT R77, R5, 0x170, RZ, 0xfc, !PT ;  /* 0x00000170054d7812 */ /* 0x000fe200078efcff */
[----:B------:R-:W-:Y:S01]  /*3450*/  @!P1 IMAD.MOV R10, RZ, RZ, -R10 ;  /* 0x000000ffff0a9224 */ /* 0x000fe200078e0a0a */
[C---:B------:R-:W-:Y:S01]  /*3460*/  ISETP.GT.U32.AND P1, PT, R3.reuse, R12, PT ;  /* 0x0000000c0300720c */ /* 0x040fe20003f24070 */
[----:B------:R-:W-:Y:S01]  /*3470*/  IMAD R16, R3, R16, R8 ;  /* 0x0000001003107224 */ /* 0x000fe200078e0208 */
[----:B------:R-:W-:Y:S01]  /*3480*/  IABS R71, R77 ;  /* 0x0000004d00477213 */ /* 0x000fe20000000000 */
[----:B------:R-:W-:Y:S01]  /*3490*/  IMAD.MOV R8, RZ, RZ, -R7 ;  /* 0x000000ffff087224 */ /* 0x000fe200078e0a07 */
[----:B------:R-:W-:Y:S01]  /*34a0*/  LOP3.LUT R78, R5, 0x16c, RZ, 0xfc, !PT ;  /* 0x0000016c054e7812 */ /* 0x000fe200078efcff */
[----:B------:R-:W-:Y:S01]  /*34b0*/  @!P6 IMAD.IADD R13, R13, 0x1, -R3 ;  /* 0x000000010d0de824 */ /* 0x000fe200078e0a03 */
[C---:B------:R-:W-:Y:S01]  /*34c0*/  ISETP.GT.U32.AND P6, PT, R3.reuse, R16, PT ;  /* 0x000000100300720c */ /* 0x040fe20003fc4070 */
[----:B------:R-:W-:Y:S01]  /*34d0*/  IMAD R17, R3, R8, R17 ;  /* 0x0000000803117224 */ /* 0x000fe200078e0211 */
[C---:B------:R-:W-:Y:S01]  /*34e0*/  LOP3.LUT R79, R5.reuse, 0x16a, RZ, 0xfc, !PT ;  /* 0x0000016a054f7812 */ /* 0x040fe200078efcff */
[--C-:B------:R-:W-:Y:S01]  /*34f0*/  @!P5 IMAD.IADD R14, R14, 0x1, -R3.reuse ;  /* 0x000000010e0ed824 */ /* 0x100fe200078e0a03 */
[----:B------:R-:W-:Y:S01]  /*3500*/  LOP3.LUT R80, R5, 0x168, RZ, 0xfc, !PT ;  /* 0x0000016805507812 */ /* 0x000fe200078efcff */
[----:B------:R-:W-:Y:S01]  /*3510*/  IMAD.HI.U32 R8, R2, R19, RZ ;  /* 0x0000001302087227 */ /* 0x000fe200078e00ff */
[C---:B------:R-:W-:Y:S01]  /*3520*/  ISETP.GT.U32.AND P5, PT, R3.reuse, R17, PT ;  /* 0x000000110300720c */ /* 0x040fe20003fa4070 */
[----:B------:R-:W-:Y:S01]  /*3530*/  STL [R1+0x1064], R10 ;  /* 0x0010640a01007387 */ /* 0x000fe20000100800 */
[----:B------:R-:W-:Y:S01]  /*3540*/  IABS R74, R79 ;  /* 0x0000004f004a7213 */ /* 0x000fe20000000000 */
[----:B------:R-:W-:Y:S01]  /*3550*/  @!P1 IMAD.IADD R12, R12, 0x1, -R3 ;  /* 0x000000010c0c9824 */ /* 0x000fe200078e0a03 */
[----:B------:R-:W-:Y:S01]  /*3560*/  ISETP.GT.U32.AND P1, PT, R3, R15, PT ;  /* 0x0000000f0300720c */ /* 0x000fe20003f24070 */
[----:B------:R-:W-:Y:S01]  /*3570*/  IMAD.HI.U32 R7, R2, R18, RZ ;  /* 0x0000001202077227 */ /* 0x000fe200078e00ff */
[----:B------:R-:W-:-:S02]  /*3580*/  IABS R75, R80 ;  /* 0x00000050004b7213 */ /* 0x000fc40000000000 */
[----:B------:R-:W-:Y:S01]  /*3590*/  LOP3.LUT R81, R5, 0x164, RZ, 0xfc, !PT ;  /* 0x0000016405517812 */ /* 0x000fe200078efcff */
[--C-:B------:R-:W-:Y:S01]  /*35a0*/  @!P6 IMAD.IADD R16, R16, 0x1, -R3.reuse ;  /* 0x000000011010e824 */ /* 0x100fe200078e0a03 */
[----:B------:R-:W-:Y:S01]  /*35b0*/  ISETP.GT.U32.AND P6, PT, R3, R14, PT ;  /* 0x0000000e0300720c */ /* 0x000fe20003fc4070 */
[----:B------:R-:W-:Y:S01]  /*35c0*/  IMAD.MOV R8, RZ, RZ, -R8 ;  /* 0x000000ffff087224 */ /* 0x000fe200078e0a08 */
[----:B------:R-:W-:Y:S01]  /*35d0*/  LOP3.LUT R87, R5, 0x15a, RZ, 0xfc, !PT ;  /* 0x0000015a05577812 */ /* 0x000fe200078efcff */
[----:B------:R-:W-:Y:S01]  /*35e0*/  @!P5 IMAD.IADD R17, R17, 0x1, -R3 ;  /* 0x000000011111d824 */ /* 0x000fe200078e0a03 */
[----:B------:R-:W-:Y:S01]  /*35f0*/  ISETP.GT.U32.AND P5, PT, R3, R16, PT ;  /* 0x000000100300720c */ /* 0x000fe20003fa4070 */
[----:B------:R-:W-:Y:S01]  /*3600*/  IMAD.MOV R7, RZ, RZ, -R7 ;  /* 0x000000ffff077224 */ /* 0x000fe200078e0a07 */
[----:B------:R-:W-:Y:S01]  /*3610*/  LOP3.LUT R88, R5, 0x158, RZ, 0xfc, !PT ;  /* 0x0000015805587812 */ /* 0x000fe200078efcff */
[----:B------:R-:W-:Y:S01]  /*3620*/  @!P1 IMAD.IADD R15, R15, 0x1, -R3 ;  /* 0x000000010f0f9824 */ /* 0x000fe200078e0a03 */
[----:B------:R-:W-:Y:S01]  /*3630*/  ISETP.GE.AND P1, PT, R21, RZ, PT ;  /* 0x000000ff1500720c */ /* 0x000fe20003f26270 */
[C---:B------:R-:W-:Y:S01]  /*3640*/  IMAD R19, R3.reuse, R8, R19 ;  /* 0x0000000803137224 */ /* 0x040fe200078e0213 */
[----:B------:R-:W-:Y:S01]  /*3650*/  IABS R21, R27 ;  /* 0x0000001b00157213 */ /* 0x000fe20000000000 */
[----:B------:R-:W-:Y:S01]  /*3660*/  @!P4 IMAD.MOV R12, RZ, RZ, -R12 ;  /* 0x000000ffff0cc224 */ /* 0x000fe200078e0a0c */
[C---:B------:R-:W-:Y:S01]  /*3670*/  ISETP.GT.U32.AND P4, PT, R3.reuse, R17, PT ;  /* 0x000000110300720c */ /* 0x040fe20003f84070 */
[----:B------:R-:W-:Y:S01]  /*3680*/  IMAD R18, R3, R7, R18 ;  /* 0x0000000703127224 */ /* 0x000fe200078e0212 */
[----:B------:R-:W-:Y:S01]  /*3690*/  IABS R82, R87 ;  /* 0x0000005700527213 */ /* 0x000fe20000000000 */
[----:B------:R-:W-:Y:S01]  /*36a0*/  IMAD.HI.U32 R7, R2, R20, RZ ;  /* 0x0000001402077227 */ /* 0x000fe200078e00ff */
[----:B------:R-:W-:-:S02]  /*36b0*/  IABS R84, R88 ;  /* 0x0000005800547213 */ /* 0x000fc40000000000 */
[----:B------:R-:W-:Y:S01]  /*36c0*/  LOP3.LUT R89, R5, 0x156, RZ, 0xfc, !PT ;  /* 0x0000015605597812 */ /* 0x000fe200078efcff */
[----:B------:R-:W-:Y:S01]  /*36d0*/  @!P3 IMAD.MOV R11, RZ, RZ, -R11 ;  /* 0x000000ffff0bb224 */ /* 0x000fe200078e0a0b */
[C---:B------:R-:W-:Y:S01]  /*36e0*/  ISETP.GT.U32.AND P3, PT, R3.reuse, R15, PT ;  /* 0x0000000f0300720c */ /* 0x040fe20003f64070 */
[----:B------:R-:W-:Y:S01]  /*36f0*/  @!P6 IMAD.IADD R14, R14, 0x1, -R3 ;  /* 0x000000010e0ee824 */ /* 0x000fe200078e0a03 */
[C---:B------:R-:W-:Y:S01]  /*3700*/  ISETP.GT.U32.AND P6, PT, R3.reuse, R19, PT ;  /* 0x000000130300720c */ /* 0x040fe20003fc4070 */
[----:B------:R-:W-:Y:S01]  /*3710*/  IMAD.MOV R7, RZ, RZ, -R7 ;  /* 0x000000ffff077224 */ /* 0x000fe200078e0a07 */
[----:B------:R-:W-:Y:S01]  /*3720*/  IABS R85, R89 ;  /* 0x0000005900557213 */ /* 0x000fe20000000000 */
[----:B------:R-:W-:Y:S01]  /*3730*/  @!P2 IMAD.MOV R13, RZ, RZ, -R13 ;  /* 0x000000ffff0da224 */ /* 0x000fe200078e0a0d */
[C---:B------:R-:W-:Y:S01]  /*3740*/  ISETP.GT.U32.AND P2, PT, R3.reuse, R18, PT ;  /* 0x000000120300720c */ /* 0x040fe20003f44070 */
[----:B------:R-:W-:Y:S01]  /*3750*/  IMAD R20, R3, R7, R20 ;  /* 0x0000000703147224 */ /* 0x000fe200078e0214 */
[C---:B------:R-:W-:Y:S01]  /*3760*/  LOP3.LUT R90, R5.reuse, 0x154, RZ, 0xfc, !PT ;  /* 0x00000154055a7812 */ /* 0x040fe200078efcff */
[--C-:B------:R-:W-:Y:S01]  /*3770*/  @!P5 IMAD.IADD R16, R16, 0x1, -R3.reuse ;  /* 0x000000011010d824 */ /* 0x100fe200078e0a03 */
[----:B------:R-:W-:Y:S01]  /*3780*/  LOP3.LUT R91, R5, 0x152, RZ, 0xfc, !PT ;  /* 0x00000152055b7812 */ /* 0x000fe200078efcff */
[--C-:B------:R-:W-:Y:S01]  /*3790*/  @!P4 IMAD.IADD R17, R17, 0x1, -R3.reuse ;  /* 0x000000011111c824 */ /* 0x100fe200078e0a03 */
[----:B------:R-:W-:Y:S01]  /*37a0*/  ISETP.GT.U32.AND P5, PT, R3, R20, PT ;  /* 0x000000140300720c */ /* 0x000fe20003fa4070 */
[----:B------:R-:W-:Y:S01]  /*37b0*/  IMAD.HI.U32 R7, R2, R21, RZ ;  /* 0x0000001502077227 */ /* 0x000fe200078e00ff */
[----:B------:R-:W-:Y:S01]  /*37c0*/  ISETP.GE.AND P4, PT, R23, RZ, PT ;  /* 0x000000ff1700720c */ /* 0x000fe20003f86270 */
[----:B------:R-:W-:Y:S01]  /*37d0*/  STL [R1+0x1068], R11 ;  /* 0x0010680b01007387 */ /* 0x000fe20000100800 */
[----:B------:R-:W-:Y:S01]  /*37e0*/  LOP3.LUT R23, R5, 0x1d0, RZ, 0xfc, !PT ;  /* 0x000001d005177812 */ /* 0x000fe200078efcff */
[--C-:B------:R-:W-:Y:S01]  /*37f0*/  @!P3 IMAD.IADD R15, R15, 0x1, -R3.reuse ;  /* 0x000000010f0fb824 */ /* 0x100fe200078e0a03 */
[----:B------:R-:W-:Y:S01]  /*3800*/  ISETP.GE.AND P3, PT, R22, RZ, PT ;  /* 0x000000ff1600720c */ /* 0x000fe20003f66270 */
[----:B------:R-:W-:Y:S01]  /*3810*/  @!P6 IMAD.IADD R19, R19, 0x1, -R3 ;  /* 0x000000011313e824 */ /* 0x000fe200078e0a03 */
[----:B------:R-:W-:Y:S01]  /*3820*/  IABS R22, R23 ;  /* 0x0000001700167213 */ /* 0x000fe20000000000 */
[----:B------:R-:W-:Y:S01]  /*3830*/  IMAD.MOV R8, RZ, RZ, -R7 ;  /* 0x000000ffff087224 */ /* 0x000fe200078e0a07 */
[----:B------:R-:W-:Y:S01]  /*3840*/  ISETP.GE.AND P6, PT, R25, RZ, PT ;  /* 0x000000ff1900720c */ /* 0x000fe20003fc6270 */
[----:B------:R-:W-:Y:S01]  /*3850*/  @!P0 IMAD.MOV R15, RZ, RZ, -R15 ;  /* 0x000000ffff0f8224 */ /* 0x000fe200078e0a0f */
[C---:B------:R-:W-:Y:S01]  /*3860*/  ISETP.GT.U32.AND P0, PT, R3.reuse, R19, PT ;  /* 0x000000130300720c */ /* 0x040fe20003f04070 */
[----:B------:R-:W-:Y:S01]  /*3870*/  @!P2 IMAD.IADD R18, R18, 0x1, -R3 ;  /* 0x000000011212a824 */ /* 0x000fe200078e0a03 */
[----:B------:R-:W-:Y:S01]  /*3880*/  ISETP.GE.AND P2, PT, R24, RZ, PT ;  /* 0x000000ff1800720c */ /* 0x000fe20003f46270 */
[----:B------:R-:W-:Y:S01]  /*3890*/  IMAD R21, R3, R8, R21 ;  /* 0x0000000803157224 */ /* 0x000fe200078e0215 */
[----:B------:R-:W-:Y:S01]  /*38a0*/  IABS R86, R90 ;  /* 0x0000005a00567213 */ /* 0x000fe20000000000 */
[----:B------:R-:W-:Y:S01]  /*38b0*/  IMAD.HI.U32 R7, R2, R22, RZ ;  /* 0x0000001602077227 */ /* 0x000fe200078e00ff */
[C---:B------:R-:W-:Y:S01]  /*38c0*/  LOP3.LUT R92, R5.reuse, 0x150, RZ, 0xfc, !PT ;  /* 0x00000150055c7812 */ /* 0x040fe200078efcff */
[----:B------:R-:W-:Y:S01]  /*38d0*/  STL [R1+0x1070], R12 ;  /* 0x0010700c01007387 */ /* 0x000fe20000100800 */
[----:B------:R-:W-:Y:S01]  /*38e0*/  LOP3.LUT R93, R5, 0x14a, RZ, 0xfc, !PT ;  /* 0x0000014a055d7812 */ /* 0x000fe200078efcff */
[----:B------:R-:W-:Y:S01]  /*38f0*/  @!P5 IMAD.IADD R20, R20, 0x1, -R3 ;  /* 0x000000011414d824 */ /* 0x000fe200078e0a03 */
[C---:B------:R-:W-:Y:S01]  /*3900*/  ISETP.GT.U32.AND P5, PT, R3.reuse, R18, PT ;  /* 0x000000120300720c */ /* 0x040fe20003fa4070 */
[----:B------:R-:W-:Y:S01]  /*3910*/  @!P4 IMAD.MOV R17, RZ, RZ, -R17 ;  /* 0x000000ffff11c224 */ /* 0x000fe200078e0a11 */
[----:B------:R-:W-:Y:S01]  /*3920*/  ISETP.GT.U32.AND P4, PT, R3, R21, PT ;  /* 0x000000150300720c */ /* 0x000fe20003f84070 */
[----:B------:R-:W-:Y:S01]  /*3930*/  IMAD.MOV R7, RZ, RZ, -R7 ;  /* 0x000000ffff077224 */ /* 0x000fe200078e0a07 */
[----:B------:R-:W-:Y:S01]  /*3940*/  LOP3.LUT R94, R5, 0x148, RZ, 0xfc, !PT ;  /* 0x00000148055e7812 */ /* 0x000fe200078efcff */
[----:B------:R-:W-:Y:S01]  /*3950*/  @!P0 IMAD.IADD R19, R19, 0x1, -R3 ;  /* 0x0000000113138824 */ /* 0x000fe200078e0a03 */
[----:B------:R-:W-:Y:S01]  /*3960*/  LOP3.LUT R95, R5, 0x146, RZ, 0xfc, !PT ;  /* 0x00000146055f7812 */ /* 0x000fe200078efcff */
[----:B------:R-:W-:Y:S01]  /*3970*/  IMAD R22, R3, R7, R22 ;  /* 0x0000000703167224 */ /* 0x000fe200078e0216 */
[----:B------:R-:W-:Y:S01]  /*3980*/  LOP3.LUT R7, R5, 0x1cc, RZ, 0xfc, !PT ;  /* 0x000001cc05077812 */ /* 0x000fe200078efcff */
[----:B------:R-:W-:Y:S01]  /*3990*/  @!P1 IMAD.MOV R14, RZ, RZ, -R14 ;  /* 0x000000ffff0e9224 */ /* 0x000fe200078e0a0e */
[C---:B------:R-:W-:Y:S01]  /*39a0*/  ISETP.GT.U32.AND P1, PT, R3.reuse, R20, PT ;  /* 0x000000140300720c */ /* 0x040fe20003f24070 */
[----:B------:R-:W-:Y:S01]  /*39b0*/  @!P6 IMAD.MOV R19, RZ, RZ, -R19 ;  /* 0x000000ffff13e224 */ /* 0x000fe200078e0a13 */
[----:B------:R-:W-:Y:S01]  /*39c0*/  ISETP.GT.U32.AND P6, PT, R3, R22, PT ;  /* 0x000000160300720c */ /* 0x000fe20003fc4070 */
[--C-:B------:R-:W-:Y:S01]  /*39d0*/  @!P5 IMAD.IADD R18, R18, 0x1, -R3.reuse ;  /* 0x000000011212d824 */ /* 0x100fe200078e0a03 */
[----:B------:R-:W-:Y:S01]  /*39e0*/  ISETP.GE.AND P5, PT, R27, RZ, PT ;  /* 0x000000ff1b00720c */ /* 0x000fe20003fa6270 */
[--C-:B------:R-:W-:Y:S01]  /*39f0*/  @!P4 IMAD.IADD R21, R21, 0x1, -R3.reuse ;  /* 0x000000011515c824 */ /* 0x100fe200078e0a03 */
[----:B------:R-:W-:Y:S01]  /*3a00*/  ISETP.GE.AND P4, PT, R7, RZ, PT ;  /* 0x000000ff0700720c */ /* 0x000fe20003f86270 */
[----:B------:R-:W-:Y:S01]  /*3a10*/  @!P3 IMAD.MOV R16, RZ, RZ, -R16 ;  /* 0x000000ffff10b224 */ /* 0x000fe200078e0a10 */
[----:B------:R-:W-:Y:S01]  /*3a20*/  ISETP.GE.AND P3, PT, R26, RZ, PT ;  /* 0x000000ff1a00720c */ /* 0x000fe20003f66270 */
[----:B------:R-:W-:Y:S01]  /*3a30*/  VIADD R8, R6, 0x1ce ;  /* 0x000001ce06087836 */ /* 0x000fe20000000000 */
[----:B------:R-:W-:Y:S01]  /*3a40*/  IABS R26, R7 ;  /* 0x00000007001a7213 */ /* 0x000fe20000000000 */
[----:B------:R-:W-:Y:S01]  /*3a50*/  @!P2 IMAD.MOV R18, RZ, RZ, -R18 ;  /* 0x000000ffff12a224 */ /* 0x000fe200078e0a12 */
[----:B------:R-:W-:Y:S01]  /*3a60*/  ISETP.GT.U32.AND P2, PT, R3, R21, PT ;  /* 0x000000150300720c */ /* 0x000fe20003f44070 */
[--C-:B------:R-:W-:Y:S01]  /*3a70*/  @!P1 IMAD.IADD R20, R20, 0x1, -R3.reuse ;  /* 0x0000000114149824 */ /* 0x100fe200078e0a03 */
[----:B------:R-:W-:Y:S01]  /*3a80*/  IABS R24, R8 ;  /* 0x0000000800187213 */ /* 0x000fe20000000000 */
[----:B------:R-:W-:Y:S01]  /*3a90*/  @!P6 IMAD.IADD R22, R22, 0x1, -R3 ;  /* 0x000000011616e824 */ /* 0x000fe200078e0a03 */
[----:B------:R-:W-:Y:S01]  /*3aa0*/  ISETP.GE.AND P0, PT, R8, RZ, PT ;  /* 0x000000ff0800720c */ /* 0x000fe20003f06270 */
[----:B------:R-:W-:Y:S01]  /*3ab0*/  STL [R1+0x1074], R13 ;  /* 0x0010740d01007387 */ /* 0x000fe20000100800 */
[----:B------:R-:W-:Y:S01]  /*3ac0*/  LOP3.LUT R8, R5, 0x1ca, RZ, 0xfc, !PT ;  /* 0x000001ca05087812 */ /* 0x000fe200078efcff */
[----:B------:R-:W-:Y:S01]  /*3ad0*/  IMAD.HI.U32 R7, R2, R24, RZ ;  /* 0x0000001802077227 */ /* 0x000fe200078e00ff */
[----:B------:R-:W-:Y:S01]  /*3ae0*/  ISETP.GE.AND P1, PT, R23, RZ, PT ;  /* 0x000000ff1700720c */ /* 0x000fe20003f26270 */
[----:B------:R-:W-:Y:S01]  /*3af0*/  STL [R1+0x1078], R14 ;  /* 0x0010780e01007387 */ /* 0x000fe20000100800 */
[----:B------:R-:W-:Y:S01]  /*3b00*/  LOP3.LUT R23, R5, 0x1c8, RZ, 0xfc, !PT ;  /* 0x000001c805177812 */ /* 0x000fe200078efcff */
[----:B------:R-:W-:Y:S01]  /*3b10*/  @!P3 IMAD.MOV R20, RZ, RZ, -R20 ;  /* 0x000000ffff14b224 */ /* 0x000fe200078e0a14 */
[----:B------:R-:W-:Y:S01]  /*3b20*/  ISETP.GE.AND P3, PT, R8, RZ, PT ;  /* 0x000000ff0800720c */ /* 0x000fe20003f66270 */
[----:B------:R-:W-:Y:S01]  /*3b30*/  IMAD.MOV R25, RZ, RZ, -R7 ;  /* 0x000000ffff197224 */ /* 0x000fe200078e0a07 */
[----:B------:R-:W-:Y:S01]  /*3b40*/  IABS R27, R8 ;  /* 0x00000008001b7213 */ /* 0x000fe20000000000 */
[----:B------:R-:W-:Y:S01]  /*3b50*/  IMAD.HI.U32 R8, R2, R26, RZ ;  /* 0x0000001a02087227 */ /* 0x000fe200078e00ff */
[----:B------:R-:W-:Y:S01]  /*3b60*/  ISETP.GT.U32.AND P6, PT, R3, R22, PT ;  /* 0x000000160300720c */ /* 0x000fe20003fc4070 */
[----:B------:R0:W-:Y:S01]  /*3b70*/  STL [R1+0x107c], R15 ;  /* 0x00107c0f01007387 */ /* 0x0001e20000100800 */
[----:B------:R-:W-:Y:S01]  /*3b80*/  IABS R29, R23 ;  /* 0x00000017001d7213 */ /* 0x000fe20000000000 */
[----:B------:R-:W-:Y:S01]  /*3b90*/  @!P2 IMAD.IADD R21, R21, 0x1, -R3 ;  /* 0x000000011515a824 */ /* 0x000fe200078e0a03 */
[----:B------:R-:W-:Y:S01]  /*3ba0*/  ISETP.GE.AND P2, PT, R23, RZ, PT ;  /* 0x000000ff1700720c */ /* 0x000fe20003f46270 */
[----:B------:R-:W-:Y:S01]  /*3bb0*/  IMAD R23, R3, R25, R24 ;  /* 0x0000001903177224 */ /* 0x000fe200078e0218 */
[C---:B------:R-:W-:Y:S01]  /*3bc0*/  LOP3.LUT R98, R5.reuse, 0x142, RZ, 0xfc, !PT ;  /* 0x0000014205627812 */ /* 0x040fe200078efcff */
[----:B------:R-:W-:Y:S01]  /*3bd0*/  IMAD.MOV R8, RZ, RZ, -R8 ;  /* 0x000000ffff087224 */ /* 0x000fe200078e0a08 */
[----:B------:R-:W-:Y:S01]  /*3be0*/  LOP3.LUT R99, R5, 0x140, RZ, 0xfc, !PT ;  /* 0x0000014005637812 */ /* 0x000fe200078efcff */
[----:B------:R-:W-:Y:S01]  /*3bf0*/  @!P5 IMAD.MOV R21, RZ, RZ, -R21 ;  /* 0x000000ffff15d224 */ /* 0x000fe200078e0a15 */
[C---:B------:R-:W-:Y:S01]  /*3c00*/  ISETP.GT.U32.AND P5, PT, R3.reuse, R23, PT ;  /* 0x000000170300720c */ /* 0x040fe20003fa4070 */
[----:B------:R-:W-:Y:S01]  /*3c10*/  IMAD R24, R3, R8, R26 ;  /* 0x0000000803187224 */ /* 0x000fe200078e021a */
[----:B------:R-:W-:Y:S01]  /*3c20*/  IABS R96, R99 ;  /* 0x0000006300607213 */ /* 0x000fe20000000000 */
[----:B------:R-:W-:Y:S01]  /*3c30*/  @!P6 IMAD.IADD R22, R22, 0x1, -R3 ;  /* 0x000000011616e824 */ /* 0x000fe200078e0a03 */
[----:B------:R-:W-:Y:S01]  /*3c40*/  LOP3.LUT R106, R5, 0x138, RZ, 0xfc, !PT ;  /* 0x00000138056a7812 */ /* 0x000fe200078efcff */
[C---:B------:R-:W-:Y:S01]  /*3c50*/  IMAD.HI.U32 R7, R2.reuse, R27, RZ ;  /* 0x0000001b02077227 */ /* 0x040fe200078e00ff */
[----:B------:R-:W-:Y:S01]  /*3c60*/  ISETP.GT.U32.AND P6, PT, R3, R24, PT ;  /* 0x000000180300720c */ /* 0x000fe20003fc4070 */
[----:B------:R1:W-:Y:S01]  /*3c70*/  STL [R1+0x1080], R16 ;  /* 0x0010801001007387 */ /* 0x0003e20000100800 */
[C---:B------:R-:W-:Y:S01]  /*3c80*/  LOP3.LUT R104, R5.reuse, 0x13a, RZ, 0xfc, !PT ;  /* 0x0000013a05687812 */ /* 0x040fe200078efcff */
[----:B------:R-:W-:Y:S01]  /*3c90*/  IMAD.MOV R28, RZ, RZ, -R7 ;  /* 0x000000ffff1c7224 */ /* 0x000fe200078e0a07 */
[----:B------:R-:W-:Y:S01]  /*3ca0*/  IABS R101, R106 ;  /* 0x0000006a00657213 */ /* 0x000fe20000000000 */
[----:B------:R-:W-:Y:S01]  /*3cb0*/  IMAD.HI.U32 R7, R2, R29, RZ ;  /* 0x0000001d02077227 */ /* 0x000fe200078e00ff */
[C---:B------:R-:W-:Y:S01]  /*3cc0*/  LOP3.LUT R107, R5.reuse, 0x136, RZ, 0xfc, !PT ;  /* 0x00000136056b7812 */ /* 0x040fe200078efcff */
[----:B------:R-:W-:Y:S01]  /*3cd0*/  STL [R1+0x1084], R17 ;  /* 0x0010841101007387 */ /* 0x000fe20000100800 */
[----:B------:R-:W-:Y:S01]  /*3ce0*/  LOP3.LUT R108, R5, 0x134, RZ, 0xfc, !PT ;  /* 0x00000134056c7812 */ /* 0x000fe200078efcff */
[----:B------:R-:W-:Y:S01]  /*3cf0*/  @!P5 IMAD.IADD R23, R23, 0x1, -R3 ;  /* 0x000000011717d824 */ /* 0x000fe200078e0a03 */
[----:B------:R-:W-:Y:S01]  /*3d00*/  IABS R103, R107 ;  /* 0x0000006b00677213 */ /* 0x000fe20000000000 */
[----:B------:R-:W-:Y:S01]  /*3d10*/  IMAD.MOV R26, RZ, RZ, -R7 ;  /* 0x000000ffff1a7224 */ /* 0x000fe200078e0a07 */
[----:B------:R-:W-:Y:S01]  /*3d20*/  IABS R7, R34 ;  /* 0x0000002200077213 */ /* 0x000fe20000000000 */
[C---:B------:R-:W-:Y:S01]  /*3d30*/  IMAD R25, R3.reuse, R28, R27 ;  /* 0x0000001c03197224 */ /* 0x040fe200078e021b */
[C---:B------:R-:W-:Y:S01]  /*3d40*/  ISETP.GT.U32.AND P5, PT, R3.reuse, R23, PT ;  /* 0x000000170300720c */ /* 0x040fe20003fa4070 */
[----:B------:R-:W-:Y:S01]  /*3d50*/  @!P6 IMAD.IADD R24, R24, 0x1, -R3 ;  /* 0x000000011818e824 */ /* 0x000fe200078e0a03 */
[----:B------:R-:W-:Y:S01]  /*3d60*/  IABS R27, R32 ;  /* 0x00000020001b7213 */ /* 0x000fe20000000000 */
[----:B------:R-:W-:Y:S01]  /*3d70*/  IMAD R26, R3, R26, R29 ;  /* 0x0000001a031a7224 */ /* 0x000fe200078e021d */
[----:B------:R-:W-:Y:S01]  /*3d80*/  LOP3.LUT R109, R5, 0x132, RZ, 0xfc, !PT ;  /* 0x00000132056d7812 */ /* 0x000fe200078efcff */
[----:B------:R-:W-:Y:S01]  /*3d90*/  IMAD.MOV.U32 R29, RZ, RZ, R7 ;  /* 0x000000ffff1d7224 */ /* 0x000fe200078e0007 */
[----:B------:R-:W-:Y:S01]  /*3da0*/  ISETP.GT.U32.AND P6, PT, R3, R24, PT ;  /* 0x000000180300720c */ /* 0x000fe20003fc4070 */
[C---:B------:R-:W-:Y:S01]  /*3db0*/  IMAD.HI.U32 R7, R2.reuse, R27, RZ ;  /* 0x0000001b02077227 */ /* 0x040fe200078e00ff */
[C---:B------:R-:W-:Y:S01]  /*3dc0*/  LOP3.LUT R110, R5.reuse, 0x130, RZ, 0xfc, !PT ;  /* 0x00000130056e7812 */ /* 0x040fe200078efcff */
[----:B------:R-:W-:Y:S01]  /*3dd0*/  STL [R1+0x1088], R18 ;  /* 0x0010881201007387 */ /* 0x000fe20000100800 */
[C---:B------:R-:W-:Y:S01]  /*3de0*/  LOP3.LUT R111, R5.reuse, 0x12c, RZ, 0xfc, !PT ;  /* 0x0000012c056f7812 */ /* 0x040fe200078efcff */
[----:B------:R-:W-:Y:S01]  /*3df0*/  IMAD.MOV R30, RZ, RZ, -R7 ;  /* 0x000000ffff1e7224 */ /* 0x000fe200078e0a07 */
[----:B------:R-:W-:Y:S01]  /*3e00*/  LOP3.LUT R112, R5, 0x12a, RZ, 0xfc, !PT ;  /* 0x0000012a05707812 */ /* 0x000fe200078efcff */
[----:B------:R-:W-:Y:S01]  /*3e10*/  @!P5 IMAD.IADD R23, R23, 0x1, -R3 ;  /* 0x000000011717d824 */ /* 0x000fe200078e0a03 */
[C---:B------:R-:W-:Y:S01]  /*3e20*/  ISETP.GT.U32.AND P5, PT, R3.reuse, R26, PT ;  /* 0x0000001a0300720c */ /* 0x040fe20003fa4070 */
[----:B------:R-:W-:Y:S01]  /*3e30*/  IMAD R27, R3, R30, R27 ;  /* 0x0000001e031b7224 */ /* 0x000fe200078e021b */
[C---:B------:R-:W-:Y:S01]  /*3e40*/  LOP3.LUT R113, R5.reuse, 0x128, RZ, 0xfc, !PT ;  /* 0x0000012805717812 */ /* 0x040fe200078efcff */
[C---:B------:R-:W-:Y:S01]  /*3e50*/  IMAD.HI.U32 R8, R2.reuse, R29, RZ ;  /* 0x0000001d02087227 */ /* 0x040fe200078e00ff */
[C---:B------:R-:W-:Y:S01]  /*3e60*/  LOP3.LUT R120, R5.reuse, 0x11c, RZ, 0xfc, !PT ;  /* 0x0000011c05787812 */ /* 0x040fe200078efcff */
[----:B------:R-:W-:Y:S01]  /*3e70*/  STL [R1+0x108c], R19 ;  /* 0x00108c1301007387 */ /* 0x000fe20000100800 */
[----:B------:R-:W-:Y:S01]  /*3e80*/  LOP3.LUT R121, R5, 0x11a, RZ, 0xfc, !PT ;  /* 0x0000011a05797812 */ /* 0x000fe200078efcff */
[----:B------:R-:W-:Y:S01]  /*3e90*/  @!P1 IMAD.MOV R22, RZ, RZ, -R22 ;  /* 0x000000ffff169224 */ /* 0x000fe200078e0a16 */
[----:B------:R-:W-:Y:S01]  /*3ea0*/  ISETP.GT.U32.AND P1, PT, R3, R25, PT ;  /* 0x000000190300720c */ /* 0x000fe20003f24070 */
[----:B------:R-:W-:Y:S01]  /*3eb0*/  IMAD.HI.U32 R28, R2, R31, RZ ;  /* 0x0000001f021c7227 */ /* 0x000fe200078e00ff */
[----:B------:R-:W-:Y:S01]  /*3ec0*/  IABS R115, R120 ;  /* 0x0000007800737213 */ /* 0x000fe20000000000 */
[----:B------:R-:W-:Y:S01]  /*3ed0*/  STL [R1+0x1090], R20 ;  /* 0x0010901401007387 */ /* 0x000fe20000100800 */
[----:B------:R-:W-:Y:S01]  /*3ee0*/  LOP3.LUT R122, R5, 0x118, RZ, 0xfc, !PT ;  /* 0x00000118057a7812 */ /* 0x000fe200078efcff */
[----:B------:R-:W-:Y:S01]  /*3ef0*/  @!P6 IMAD.IADD R24, R24, 0x1, -R3 ;  /* 0x000000011818e824 */ /* 0x000fe200078e0a03 */
[----:B------:R-:W-:Y:S01]  /*3f00*/  ISETP.GT.U32.AND P6, PT, R3, R27, PT ;  /* 0x0000001b0300720c */ /* 0x000fe20003fc4070 */
[----:B------:R-:W-:Y:S01]  /*3f10*/  IMAD.MOV R8, RZ, RZ, -R8 ;  /* 0x000000ffff087224 */ /* 0x000fe200078e0a08 */
[C---:B------:R-:W-:Y:S01]  /*3f20*/  LOP3.LUT R123, R5.reuse, 0x116, RZ, 0xfc, !PT ;  /* 0x00000116057b7812 */ /* 0x040fe200078efcff */
[----:B------:R-:W-:Y:S01]  /*3f30*/  IMAD.MOV R30, RZ, RZ, -R28 ;  /* 0x000000ffff1e7224 */ /* 0x000fe200078e0a1c */
[----:B------:R-:W-:Y:S01]  /*3f40*/  LOP3.LUT R124, R5, 0x114, RZ, 0xfc, !PT ;  /* 0x00000114057c7812 */ /* 0x000fe200078efcff */
[----:B------:R-:W-:Y:S01]  /*3f50*/  IMAD R28, R3, R8, R29 ;  /* 0x00000008031c7224 */ /* 0x000fe200078e021d */
[----:B------:R-:W-:Y:S01]  /*3f60*/  IABS R8, R36 ;  /* 0x0000002400087213 */ /* 0x000fe20000000000 */
[----:B------:R-:W-:Y:S01]  /*3f70*/  VIADD R7, R6, 0x1be ;  /* 0x000001be06077836 */ /* 0x000fe20000000000 */
[----:B------:R-:W-:Y:S01]  /*3f80*/  LOP3.LUT R126, R5, 0x112, RZ, 0xfc, !PT ;  /* 0x00000112057e7812 */ /* 0x000fe200078efcff */
[----:B------:R-:W-:Y:S01]  /*3f90*/  @!P5 IMAD.IADD R26, R26, 0x1, -R3 ;  /* 0x000000011a1ad824 */ /* 0x000fe200078e0a03 */
[----:B------:R-:W-:Y:S01]  /*3fa0*/  IABS R117, R124 ;  /* 0x0000007c00757213 */ /* 0x000fe20000000000 */
[C---:B------:R-:W-:Y:S01]  /*3fb0*/  IMAD R29, R3.reuse, R30, R31 ;  /* 0x0000001e031d7224 */ /* 0x040fe200078e021f */
[----:B------:R-:W-:Y:S01]  /*3fc0*/  IABS R31, R7 ;  /* 0x00000007001f7213 */ /* 0x000fe20000000000 */
[----:B------:R-:W-:Y:S01]  /*3fd0*/  @!P4 IMAD.MOV R24, RZ, RZ, -R24 ;  /* 0x000000ffff18c224 */ /* 0x000fe200078e0a18 */
[C---:B------:R-:W-:Y:S01]  /*3fe0*/  ISETP.GT.U32.AND P4, PT, R3.reuse, R28, PT ;  /* 0x0000001c0300720c */ /* 0x040fe20003f84070 */
[----:B------:R-:W-:Y:S01]  /*3ff0*/  IMAD.MOV.U32 R30, RZ, RZ, R8 ;  /* 0x000000ffff1e7224 */ /* 0x000fe200078e0008 */
[----:B------:R-:W-:Y:S01]  /*4000*/  ISETP.GT.U32.AND P5, PT, R3, R26, PT ;  /* 0x0000001a0300720c */ /* 0x000fe20003fa4070 */
[----:B------:R-:W-:Y:S01]  /*4010*/  @!P1 IMAD.IADD R25, R25, 0x1, -R3 ;  /* 0x0000000119199824 */ /* 0x000fe200078e0a03 */
[----:B------:R-:W-:Y:S01]  /*4020*/  IABS R118, R126 ;  /* 0x0000007e00767213 */ /* 0x000fe20000000000 */
[----:B------:R-:W-:Y:S01]  /*4030*/  @!P0 IMAD.MOV R23, RZ, RZ, -R23 ;  /* 0x000000ffff178224 */ /* 0x000fe200078e0a17 */
[----:B------:R-:W-:Y:S01]  /*4040*/  ISETP.GE.AND P0, PT, R7, RZ, PT ;  /* 0x000000ff0700720c */ /* 0x000fe20003f06270 */
[----:B------:R-:W-:Y:S01]  /*4050*/  @!P6 IMAD.IADD R27, R27, 0x1, -R3 ;  /* 0x000000011b1be824 */ /* 0x000fe200078e0a03 */
[----:B------:R-:W-:Y:S01]  /*4060*/  ISETP.GT.U32.AND P1, PT, R3, R25, PT ;  /* 0x000000190300720c */ /* 0x000fe20003f24070 */
[----:B------:R-:W-:Y:S01]  /*4070*/  IMAD.HI.U32 R7, R2, R30, RZ ;  /* 0x0000001e02077227 */ /* 0x000fe200078e00ff */
[----:B------:R-:W-:Y:S01]  /*4080*/  LOP3.LUT R127, R5, 0x110, RZ, 0xfc, !PT ;  /* 0x00000110057f7812 */ /* 0x000fe200078efcff */
[----:B------:R2:W-:Y:S01]  /*4090*/  STL [R1+0x1094], R21 ;  /* 0x0010941501007387 */ /* 0x0005e20000100800 */
[----:B------:R-:W-:Y:S01]  /*40a0*/  ISETP.GT.U32.AND P6, PT, R3, R27, PT ;  /* 0x0000001b0300720c */ /* 0x000fe20003fc4070 */
[----:B------:R-:W-:Y:S01]  /*40b0*/  IMAD.MOV R7, RZ, RZ, -R7 ;  /* 0x000000ffff077224 */ /* 0x000fe200078e0a07 */
[C---:B------:R-:W-:Y:S01]  /*40c0*/  LOP3.LUT R128, R5.reuse, 0x106, RZ, 0xfc, !PT ;  /* 0x0000010605807812 */ /* 0x040fe200078efcff */
[--C-:B------:R-:W-:Y:S01]  /*40d0*/  @!P4 IMAD.IADD R28, R28, 0x1, -R3.reuse ;  /* 0x000000011c1cc824 */ /* 0x100fe200078e0a03 */
[----:B------:R-:W-:Y:S01]  /*40e0*/  LOP3.LUT R129, R5, 0x104, RZ, 0xfc, !PT ;  /* 0x0000010405817812 */ /* 0x000fe200078efcff */
[----:B------:R-:W-:Y:S01]  /*40f0*/  IMAD R30, R3, R7, R30 ;  /* 0x00000007031e7224 */ /* 0x000fe200078e021e */
[----:B------:R-:W-:Y:S01]  /*4100*/  LOP3.LUT R131, R5, 0x100, RZ, 0xfc, !PT ;  /* 0x0000010005837812 */ /* 0x000fe200078efcff */
[--C-:B------:R-:W-:Y:S01]  /*4110*/  @!P5 IMAD.IADD R26, R26, 0x1, -R3.reuse ;  /* 0x000000011a1ad824 */ /* 0x100fe200078e0a03 */
[----:B------:R-:W-:Y:S01]  /*4120*/  ISETP.GT.U32.AND P4, PT, R3, R28, PT ;  /* 0x0000001c0300720c */ /* 0x000fe20003f84070 */
[----:B------:R-:W-:Y:S01]  /*4130*/  @!P1 IMAD.IADD R25, R25, 0x1, -R3 ;  /* 0x0000000119199824 */ /* 0x000fe200078e0a03 */
[C---:B------:R-:W-:Y:S01]  /*4140*/  ISETP.GT.U32.AND P5, PT, R3.reuse, R30, PT ;  /* 0x0000001e0300720c */ /* 0x040fe20003fa4070 */
[----:B------:R-:W-:Y:S01]  /*4150*/  IMAD.HI.U32 R7, R2, R31, RZ ;  /* 0x0000001f02077227 */ /* 0x000fe200078e00ff */
[----:B------:R-:W-:-:S02]  /*4160*/  ISETP.GT.U32.AND P1, PT, R3, R29, PT ;  /* 0x0000001d0300720c */ /* 0x000fc40003f24070 */
[----:B------:R-:W-:Y:S01]  /*4170*/  LOP3.LUT R132, R5, 0xfc, RZ, 0xfc, !PT ;  /* 0x000000fc05847812 */ /* 0x000fe200078efcff */
[----:B------:R-:W-:Y:S01]  /*4180*/  @!P6 IMAD.IADD R27, R27, 0x1, -R3 ;  /* 0x000000011b1be824 */ /* 0x000fe200078e0a03 */
[----:B------:R-:W-:Y:S01]  /*4190*/  ISETP.GE.AND P6, PT, R34, RZ, PT ;  /* 0x000000ff2200720c */ /* 0x000fe20003fc6270 */
[----:B------:R-:W-:Y:S01]  /*41a0*/  IMAD.HI.U32 R8, R2, R33, RZ ;  /* 0x0000002102087227 */ /* 0x000fe200078e00ff */
[----:B------:R-:W-:Y:S02]  /*41b0*/  IABS R130, R132 ;  /* 0x0000008400827213 */ /* 0x000fe40000000000 */
[C---:B------:R-:W-:Y:S01]  /*41c0*/  LOP3.LUT R137, R5.reuse, 0xf8, RZ, 0xfc, !PT ;  /* 0x000000f805897812 */ /* 0x040fe200078efcff */
[----:B------:R-:W-:Y:S01]  /*41d0*/  @!P3 IMAD.MOV R25, RZ, RZ, -R25 ;  /* 0x000000ffff19b224 */ /* 0x000fe200078e0a19 */
[----:B------:R-:W-:Y:S01]  /*41e0*/  ISETP.GE.AND P3, PT, R32, RZ, PT ;  /* 0x000000ff2000720c */ /* 0x000fe20003f66270 */
[----:B------:R-:W-:Y:S01]  /*41f0*/  IMAD.MOV R32, RZ, RZ, -R7 ;  /* 0x000000ffff207224 */ /* 0x000fe200078e0a07 */
[C---:B------:R-:W-:Y:S01]  /*4200*/  LOP3.LUT R7, R5.reuse, 0x1ba, RZ, 0xfc, !PT ;  /* 0x000001ba05077812 */ /* 0x040fe200078efcff */
[----:B------:R-:W-:Y:S01]  /*4210*/  IMAD.MOV R8, RZ, RZ, -R8 ;  /* 0x000000ffff087224 */ /* 0x000fe200078e0a08 */
[----:B------:R-:W-:Y:S01]  /*4220*/  LOP3.LUT R138, R5, 0xf6, RZ, 0xfc, !PT ;  /* 0x000000f6058a7812 */ /* 0x000fe200078efcff */
[----:B------:R-:W-:Y:S01]  /*4230*/  IMAD R31, R3, R32, R31 ;  /* 0x00000020031f7224 */ /* 0x000fe200078e021f */
[----:B------:R-:W-:Y:S01]  /*4240*/  LOP3.LUT R139, R5, 0xf4, RZ, 0xfc, !PT ;  /* 0x000000f4058b7812 */ /* 0x000fe200078efcff */
[----:B------:R-:W-:Y:S01]  /*4250*/  @!P5 IMAD.IADD R30, R30, 0x1, -R3 ;  /* 0x000000011e1ed824 */ /* 0x000fe200078e0a03 */
[----:B------:R-:W-:Y:S01]  /*4260*/  IABS R133, R138 ;  /* 0x0000008a00857213 */ /* 0x000fe20000000000 */
[C---:B------:R-:W-:Y:S01]  /*4270*/  IMAD R32, R3.reuse, R8, R33 ;  /* 0x0000000803207224 */ /* 0x040fe200078e0221 */
[----:B------:R-:W-:Y:S01]  /*4280*/  IABS R33, R7 ;  /* 0x0000000700217213 */ /* 0x000fe20000000000 */
[--C-:B------:R-:W-:Y:S01]  /*4290*/  @!P4 IMAD.IADD R28, R28, 0x1, -R3.reuse ;  /* 0x000000011c1cc824 */ /* 0x100fe200078e0a03 */
[----:B------:R-:W-:Y:S01]  /*42a0*/  ISETP.GT.U32.AND P5, PT, R3, R30, PT ;  /* 0x0000001e0300720c */ /* 0x000fe20003fa4070 */
[----:B------:R-:W-:Y:S01]  /*42b0*/  @!P1 IMAD.IADD R29, R29, 0x1, -R3 ;  /* 0x000000011d1d9824 */ /* 0x000fe200078e0a03 */
[C---:B------:R-:W-:Y:S01]  /*42c0*/  ISETP.GT.U32.AND P4, PT, R3.reuse, R31, PT ;  /* 0x0000001f0300720c */ /* 0x040fe20003f84070 */
[----:B------:R-:W-:Y:S01]  /*42d0*/  @!P6 IMAD.MOV R28, RZ, RZ, -R28 ;  /* 0x000000ffff1ce224 */ /* 0x000fe200078e0a1c */
[----:B------:R-:W-:Y:S01]  /*42e0*/  ISETP.GT.U32.AND P6, PT, R3, R32, PT ;  /* 0x000000200300720c */ /* 0x000fe20003fc4070 */
[----:B------:R-:W-:Y:S01]  /*42f0*/  @!P2 IMAD.MOV R26, RZ, RZ, -R26 ;  /* 0x000000ffff1aa224 */ /* 0x000fe200078e0a1a */
[----:B------:R-:W-:Y:S01]  /*4300*/  LOP3.LUT R8, R5, 0x1b8, RZ, 0xfc, !PT ;  /* 0x000001b805087812 */ /* 0x000fe200078efcff */
[----:B------:R-:W-:Y:S01]  /*4310*/  @!P3 IMAD.MOV R27, RZ, RZ, -R27 ;  /* 0x000000ffff1bb224 */ /* 0x000fe200078e0a1b */
[----:B------:R-:W-:Y:S01]  /*4320*/  ISETP.GT.U32.AND P2, PT, R3, R29, PT ;  /* 0x0000001d0300720c */ /* 0x000fe20003f44070 */
[----:B0-----:R-:W-:Y:S01]  /*4330*/  VIADD R15, R6, 0xe ;  /* 0x0000000e060f7836 */ /* 0x001fe20000000000 */
[----:B------:R-:W-:-:S02]  /*4340*/  IABS R34, R8 ;  /* 0x0000000800227213 */ /* 0x000fc40000000000 */
[----:B------:R-:W-:Y:S01]  /*4350*/  ISETP.GE.AND P3, PT, R36, RZ, PT ;  /* 0x000000ff2400720c */ /* 0x000fe20003f66270 */
[--C-:B------:R-:W-:Y:S01]  /*4360*/  @!P5 IMAD.IADD R30, R30, 0x1, -R3.reuse ;  /* 0x000000011e1ed824 */ /* 0x100fe200078e0a03 */
[----:B------:R-:W-:Y:S01]  /*4370*/  ISETP.GE.AND P5, PT, R7, RZ, PT ;  /* 0x000000ff0700720c */ /* 0x000fe20003fa6270 */
[----:B------:R-:W-:Y:S01]  /*4380*/  IMAD.HI.U32 R7, R2, R33, RZ ;  /* 0x0000002102077227 */ /* 0x000fe200078e00ff */
[----:B------:R-:W-:Y:S02]  /*4390*/  ISETP.GE.AND P1, PT, R35, RZ, PT ;  /* 0x000000ff2300720c */ /* 0x000fe40003f26270 */
[----:B------:R-:W-:Y:S01]  /*43a0*/  IABS R36, R38 ;  /* 0x0000002600247213 */ /* 0x000fe20000000000 */
[--C-:B------:R-:W-:Y:S01]  /*43b0*/  @!P6 IMAD.IADD R32, R32, 0x1, -R3.reuse ;  /* 0x000000012020e824 */ /* 0x100fe200078e0a03 */
[----:B------:R-:W-:Y:S01]  /*43c0*/  IABS R134, R139 ;  /* 0x0000008b00867213 */ /* 0x000fe20000000000 */
[----:B------:R-:W-:Y:S01]  /*43d0*/  @!P4 IMAD.IADD R31, R31, 0x1, -R3 ;  /* 0x000000011f1fc824 */ /* 0x000fe200078e0a03 */
[----:B------:R-:W-:Y:S01]  /*43e0*/  ISETP.GE.AND P4, PT, R8, RZ, PT ;  /* 0x000000ff0800720c */ /* 0x000fe20003f86270 */
[----:B------:R-:W-:Y:S01]  /*43f0*/  IMAD.MOV R8, RZ, RZ, -R7 ;  /* 0x000000ffff087224 */ /* 0x000fe200078e0a07 */
[----:B------:R-:W-:Y:S01]  /*4400*/  ISETP.GT.U32.AND P6, PT, R3, R32, PT ;  /* 0x000000200300720c */ /* 0x000fe20003fc4070 */
[----:B------:R-:W-:Y:S01]  /*4410*/  IMAD.HI.U32 R7, R2, R34, RZ ;  /* 0x0000002202077227 */ /* 0x000fe200078e00ff */
[----:B------:R-:W-:-:S02]  /*4420*/  LOP3.LUT R140, R5, 0xf2, RZ, 0xfc, !PT ;  /* 0x000000f2058c7812 */ /* 0x000fc400078efcff */
[C---:B------:R-:W-:Y:S01]  /*4430*/  LOP3.LUT R141, R5.reuse, 0xf0, RZ, 0xfc, !PT ;  /* 0x000000f0058d7812 */ /* 0x040fe200078efcff */
[----:B------:R-:W-:Y:S01]  /*4440*/  IMAD.MOV R7, RZ, RZ, -R7 ;  /* 0x000000ffff077224 */ /* 0x000fe200078e0a07 */
[----:B------:R-:W-:Y:S01]  /*4450*/  LOP3.LUT R142, R5, 0xec, RZ, 0xfc, !PT ;  /* 0x000000ec058e7812 */ /* 0x000fe200078efcff */
[----:B------:R-:W-:Y:S01]  /*4460*/  @!P2 IMAD.IADD R29, R29, 0x1, -R3 ;  /* 0x000000011d1da824 */ /* 0x000fe200078e0a03 */
[----:B------:R-:W-:Y:S01]  /*4470*/  ISETP.GE.AND P2, PT, R37, RZ, PT ;  /* 0x000000ff2500720c */ /* 0x000fe20003f46270 */
[----:B------:R-:W-:Y:S01]  /*4480*/  IMAD R34, R3, R7, R34 ;  /* 0x0000000703227224 */ /* 0x000fe200078e0222 */
[----:B------:R-:W-:Y:S01]  /*4490*/  LOP3.LUT R37, R5, 0x1b6, RZ, 0xfc, !PT ;  /* 0x000001b605257812 */ /* 0x000fe200078efcff */
[C---:B------:R-:W-:Y:S01]  /*44a0*/  IMAD R33, R3.reuse, R8, R33 ;  /* 0x0000000803217224 */ /* 0x040fe200078e0221 */
[----:B------:R-:W-:Y:S01]  /*44b0*/  IABS R135, R141 ;  /* 0x0000008d00877213 */ /* 0x000fe20000000000 */
[----:B------:R-:W-:Y:S01]  /*44c0*/  @!P6 IMAD.IADD R32, R32, 0x1, -R3 ;  /* 0x000000012020e824 */ /* 0x000fe200078e0a03 */
[C---:B------:R-:W-:Y:S01]  /*44d0*/  ISETP.GT.U32.AND P6, PT, R3.reuse, R34, PT ;  /* 0x000000220300720c */ /* 0x040fe20003fc4070 */
[----:B------:R-:W-:Y:S01]  /*44e0*/  @!P3 IMAD.MOV R30, RZ, RZ, -R30 ;  /* 0x000000ffff1eb224 */ /* 0x000fe200078e0a1e */
[----:B------:R-:W-:Y:S01]  /*44f0*/  IABS R35, R37 ;  /* 0x0000002500237213 */ /* 0x000fe20000000000 */
[----:B------:R-:W-:Y:S01]  /*4500*/  @!P1 IMAD.MOV R29, RZ, RZ, -R29 ;  /* 0x000000ffff1d9224 */ /* 0x000fe200078e0a1d */
[----:B------:R-:W-:-:S02]  /*4510*/  ISETP.GT.U32.AND P3, PT, R3, R33, PT ;  /* 0x000000210300720c */ /* 0x000fc40003f64070 */
[----:B------:R-:W-:Y:S01]  /*4520*/  ISETP.GT.U32.AND P1, PT, R3, R31, PT ;  /* 0x0000001f0300720c */ /* 0x000fe20003f24070 */
[----:B------:R-:W-:Y:S01]  /*4530*/  IMAD.HI.U32 R7, R2, R35, RZ ;  /* 0x0000002302077227 */ /* 0x000fe200078e00ff */
[C---:B------:R-:W-:Y:S02]  /*4540*/  LOP3.LUT R143, R5.reuse, 0xe4, RZ, 0xfc, !PT ;  /* 0x000000e4058f7812 */ /* 0x040fe400078efcff */
[C---:B------:R-:W-:Y:S01]  /*4550*/  LOP3.LUT R146, R5.reuse, 0xe2, RZ, 0xfc, !PT ;  /* 0x000000e205927812 */ /* 0x040fe200078efcff */
[----:B------:R-:W-:Y:S01]  /*4560*/  IMAD.MOV R8, RZ, RZ, -R7 ;  /* 0x000000ffff087224 */ /* 0x000fe200078e0a07 */
[C---:B------:R-:W-:Y:S01]  /*4570*/  LOP3.LUT R147, R5.reuse, 0xe0, RZ, 0xfc, !PT ;  /* 0x000000e005937812 */ /* 0x040fe200078efcff */
[----:B------:R-:W-:Y:S01]  /*4580*/  @!P6 IMAD.IADD R34, R34, 0x1, -R3 ;  /* 0x000000012222e824 */ /* 0x000fe200078e0a03 */
[C---:B------:R-:W-:Y:S01]  /*4590*/  LOP3.LUT R149, R5.reuse, 0xd8, RZ, 0xfc, !PT ;  /* 0x000000d805957812 */ /* 0x040fe200078efcff */
[----:B------:R-:W-:Y:S01]  /*45a0*/  IMAD.HI.U32 R7, R2, R36, RZ ;  /* 0x0000002402077227 */ /* 0x000fe200078e00ff */
[----:B------:R-:W-:-:S02]  /*45b0*/  LOP3.LUT R153, R5, 0xd6, RZ, 0xfc, !PT ;  /* 0x000000d605997812 */ /* 0x000fc400078efcff */
[C---:B------:R-:W-:Y:S01]  /*45c0*/  ISETP.GT.U32.AND P6, PT, R3.reuse, R34, PT ;  /* 0x000000220300720c */ /* 0x040fe20003fc4070 */
[----:B------:R-:W-:Y:S01]  /*45d0*/  IMAD R35, R3, R8, R35 ;  /* 0x0000000803237224 */ /* 0x000fe200078e0223 */
[----:B------:R-:W-:Y:S01]  /*45e0*/  IABS R148, R149 ;  /* 0x0000009500947213 */ /* 0x000fe20000000000 */
[----:B------:R-:W-:Y:S01]  /*45f0*/  @!P3 IMAD.IADD R33, R33, 0x1, -R3 ;  /* 0x000000012121b824 */ /* 0x000fe200078e0a03 */
[C---:B------:R-:W-:Y:S01]  /*4600*/  LOP3.LUT R154, R5.reuse, 0xd4, RZ, 0xfc, !PT ;  /* 0x000000d4059a7812 */ /* 0x040fe200078efcff */
[----:B------:R-:W-:Y:S01]  /*4610*/  IMAD.MOV R7, RZ, RZ, -R7 ;  /* 0x000000ffff077224 */ /* 0x000fe200078e0a07 */
[----:B------:R-:W-:Y:S01]  /*4620*/  LOP3.LUT R155, R5, 0xd2, RZ, 0xfc, !PT ;  /* 0x000000d2059b7812 */ /* 0x000fe200078efcff */
[----:B------:R-:W-:Y:S01]  /*4630*/  @!P2 IMAD.MOV R32, RZ, RZ, -R32 ;  /* 0x000000ffff20a224 */ /* 0x000fe200078e0a20 */
[C---:B------:R-:W-:Y:S01]  /*4640*/  ISETP.GT.U32.AND P2, PT, R3.reuse, R35, PT ;  /* 0x000000230300720c */ /* 0x040fe20003f44070 */
[C---:B------:R-:W-:Y:S01]  /*4650*/  IMAD R36, R3.reuse, R7, R36 ;  /* 0x0000000703247224 */ /* 0x040fe200078e0224 */
[----:B------:R-:W-:Y:S01]  /*4660*/  ISETP.GT.U32.AND P3, PT, R3, R33, PT ;  /* 0x000000210300720c */ /* 0x000fe20003f64070 */
[--C-:B------:R-:W-:Y:S01]  /*4670*/  @!P1 IMAD.IADD R31, R31, 0x1, -R3.reuse ;  /* 0x000000011f1f9824 */ /* 0x100fe200078e0a03 */
[----:B------:R-:W-:Y:S01]  /*4680*/  ISETP.GE.AND P1, PT, R37, RZ, PT ;  /* 0x000000ff2500720c */ /* 0x000fe20003f26270 */
[----:B------:R-:W-:Y:S01]  /*4690*/  @!P6 IMAD.IADD R34, R34, 0x1, -R3 ;  /* 0x000000012222e824 */ /* 0x000fe200078e0a03 */
[----:B------:R-:W-:Y:S01]  /*46a0*/  ISETP.GT.U32.AND P6, PT, R3, R36, PT ;  /* 0x000000240300720c */ /* 0x000fe20003fc4070 */
[----:B------:R-:W-:Y:S01]  /*46b0*/  VIADD R7, R6, 0x1ae ;  /* 0x000001ae06077836 */ /* 0x000fe20000000000 */
[----:B------:R-:W-:Y:S01]  /*46c0*/  IABS R37, R41 ;  /* 0x0000002900257213 */ /* 0x000fe20000000000 */
[----:B------:R-:W-:Y:S01]  /*46d0*/  @!P0 IMAD.MOV R31, RZ, RZ, -R31 ;  /* 0x000000ffff1f8224 */ /* 0x000fe200078e0a1f */
[----:B------:R-:W-:Y:S01]  /*46e0*/  ISETP.GE.AND P0, PT, R38, RZ, PT ;  /* 0x000000ff2600720c */ /* 0x000fe20003f06270 */
[----:B------:R-:W-:Y:S01]  /*46f0*/  IMAD.HI.U32 R8, R2, R39, RZ ;  /* 0x0000002702087227 */ /* 0x000fe200078e00ff */
[----:B------:R-:W-:-:S02]  /*4700*/  IABS R40, R7 ;  /* 0x0000000700287213 */ /* 0x000fc40000000000 */
[----:B------:R-:W-:Y:S01]  /*4710*/  IABS R150, R154 ;  /* 0x0000009a00967213 */ /* 0x000fe20000000000 */
[--C-:B------:R-:W-:Y:S01]  /*4720*/  @!P2 IMAD.IADD R35, R35, 0x1, -R3.reuse ;  /* 0x000000012323a824 */ /* 0x100fe200078e0a03 */
[----:B------:R-:W-:Y:S01]  /*4730*/  LOP3.LUT R156, R5, 0xd0, RZ, 0xfc, !PT ;  /* 0x000000d0059c7812 */ /* 0x000fe200078efcff */
[--C-:B------:R-:W-:Y:S01]  /*4740*/  @!P3 IMAD.IADD R33, R33, 0x1, -R3.reuse ;  /* 0x000000012121b824 */ /* 0x100fe200078e0a03 */
[----:B------:R-:W-:Y:S01]  /*4750*/  ISETP.GE.AND P3, PT, R7, RZ, PT ;  /* 0x000000ff0700720c */ /* 0x000fe20003f66270 */
[----:B------:R-:W-:Y:S01]  /*4760*/  IMAD.HI.U32 R7, R2, R37, RZ ;  /* 0x0000002502077227 */ /* 0x000fe200078e00ff */
[----:B------:R-:W-:Y:S02]  /*4770*/  ISETP.GT.U32.AND P2, PT, R3, R35, PT ;  /* 0x000000230300720c */ /* 0x000fe40003f44070 */
[----:B------:R-:W-:Y:S01]  /*4780*/  IABS R151, R155 ;  /* 0x0000009b00977213 */ /* 0x000fe20000000000 */
[----:B------:R-:W-:Y:S01]  /*4790*/  @!P6 IMAD.IADD R36, R36, 0x1, -R3 ;  /* 0x000000012424e824 */ /* 0x000fe200078e0a03 */
[----:B------:R-:W-:Y:S01]  /*47a0*/  IABS R152, R156 ;  /* 0x0000009c00987213 */ /* 0x000fe20000000000 */
[----:B------:R-:W-:Y:S01]  /*47b0*/  IMAD.MOV R38, RZ, RZ, -R7 ;  /* 0x000000ffff267224 */ /* 0x000fe200078e0a07 */
[----:B------:R-:W-:Y:S01]  /*47c0*/  LOP3.LUT R157, R5, 0xcc, RZ, 0xfc, !PT ;  /* 0x000000cc059d7812 */ /* 0x000fe200078efcff */
[----:B------:R-:W-:Y:S01]  /*47d0*/  IMAD.HI.U32 R7, R2, R40, RZ ;  /* 0x0000002802077227 */ /* 0x000fe200078e00ff */
[----:B------:R-:W-:-:S02]  /*47e0*/  ISETP.GT.U32.AND P6, PT, R3, R36, PT ;  /* 0x000000240300720c */ /* 0x000fc40003fc4070 */
[----:B------:R-:W-:Y:S01]  /*47f0*/  LOP3.LUT R158, R5, 0xca, RZ, 0xfc, !PT ;  /* 0x000000ca059e7812 */ /* 0x000fe200078efcff */
[----:B------:R-:W-:Y:S01]  /*4800*/  IMAD R37, R3, R38, R37 ;  /* 0x0000002603257224 */ /* 0x000fe200078e0225 */
[C---:B------:R-:W-:Y:S01]  /*4810*/  LOP3.LUT R159, R5.reuse, 0xc8, RZ, 0xfc, !PT ;  /* 0x000000c8059f7812 */ /* 0x040fe200078efcff */
[----:B------:R-:W-:Y:S01]  /*4820*/  IMAD.MOV R8, RZ, RZ, -R8 ;  /* 0x000000ffff087224 */ /* 0x000fe200078e0a08 */
[----:B------:R-:W-:Y:S01]  /*4830*/  LOP3.LUT R160, R5, 0xc6, RZ, 0xfc, !PT ;  /* 0x000000c605a07812 */ /* 0x000fe200078efcff */
[----:B------:R-:W-:Y:S01]  /*4840*/  @!P2 IMAD.IADD R35, R35, 0x1, -R3 ;  /* 0x000000012323a824 */ /* 0x000fe200078e0a03 */
[----:B------:R-:W-:Y:S01]  /*4850*/  ISETP.GT.U32.AND P2, PT, R3, R37, PT ;  /* 0x000000250300720c */ /* 0x000fe20003f44070 */
[----:B------:R-:W-:Y:S01]  /*4860*/  IMAD.MOV R7, RZ, RZ, -R7 ;  /* 0x000000ffff077224 */ /* 0x000fe200078e0a07 */
[----:B------:R-:W-:Y:S01]  /*4870*/  LOP3.LUT R161, R5, 0xc4, RZ, 0xfc, !PT ;  /* 0x000000c405a17812 */ /* 0x000fe200078efcff */
[----:B------:R-:W-:Y:S01]  /*4880*/  IMAD R38, R3, R8, R39 ;  /* 0x0000000803267224 */ /* 0x000fe200078e0227 */
[----:B------:R-:W-:Y:S01]  /*4890*/  LOP3.LUT R162, R5, 0xc2, RZ, 0xfc, !PT ;  /* 0x000000c205a27812 */ /* 0x000fe200078efcff */
[----:B------:R-:W-:Y:S01]  /*48a0*/  IMAD R39, R3, R7, R40 ;  /* 0x0000000703277224 */ /* 0x000fe200078e0228 */
[----:B------:R-:W-:Y:S01]  /*48b0*/  LOP3.LUT R164, R5, 0xc0, RZ, 0xfc, !PT ;  /* 0x000000c005a47812 */ /* 0x000fe200078efcff */
[----:B------:R-:W-:Y:S01]  /*48c0*/  @!P1 IMAD.MOV R35, RZ, RZ, -R35 ;  /* 0x000000ffff239224 */ /* 0x000fe200078e0a23 */
[C---:B------:R-:W-:Y:S01]  /*48d0*/  ISETP.GT.U32.AND P1, PT, R3.reuse, R38, PT ;  /* 0x000000260300720c */ /* 0x040fe20003f24070 */
[--C-:B------:R-:W-:Y:S01]  /*48e0*/  @!P6 IMAD.IADD R36, R36, 0x1, -R3.reuse ;  /* 0x000000012424e824 */ /* 0x100fe200078e0a03 */
[----:B------:R-:W-:Y:S01]  /*48f0*/  ISETP.GT.U32.AND P6, PT, R3, R39, PT ;  /* 0x000000270300720c */ /* 0x000fe20003fc4070 */
[----:B------:R-:W-:Y:S01]  /*4900*/  @!P4 IMAD.MOV R34, RZ, RZ, -R34 ;  /* 0x000000ffff22c224 */ /* 0x000fe200078e0a22 */
[----:B------:R-:W-:Y:S01]  /*4910*/  ISETP.GE.AND P4, PT, R42, RZ, PT ;  /* 0x000000ff2a00720c */ /* 0x000fe20003f86270 */
[----:B------:R-:W-:Y:S01]  /*4920*/  @!P2 IMAD.IADD R37, R37, 0x1, -R3 ;  /* 0x000000012525a824 */ /* 0x000fe200078e0a03 */
[----:B------:R-:W-:Y:S01]  /*4930*/  LOP3.LUT R42, R5, 0x1ac, RZ, 0xfc, !PT ;  /* 0x000001ac052a7812 */ /* 0x000fe200078efcff */
[----:B------:R-:W-:Y:S01]  /*4940*/  @!P5 IMAD.MOV R33, RZ, RZ, -R33 ;  /* 0x000000ffff21d224 */ /* 0x000fe200078e0a21 */
[----:B------:R-:W-:Y:S01]  /*4950*/  ISETP.GE.AND P5, PT, R41, RZ, PT ;  /* 0x000000ff2900720c */ /* 0x000fe20003fa6270 */
[----:B------:R-:W-:Y:S01]  /*4960*/  IMAD.HI.U32 R8, R2, R43, RZ ;  /* 0x0000002b02087227 */ /* 0x000fe200078e00ff */
[----:B------:R-:W-:-:S02]  /*4970*/  IABS R41, R42 ;  /* 0x0000002a00297213 */ /* 0x000fc40000000000 */
[----:B------:R-:W-:Y:S01]  /*4980*/  ISETP.GT.U32.AND P2, PT, R3, R37, PT ;  /* 0x000000250300720c */ /* 0x000fe20003f44070 */
[--C-:B------:R-:W-:Y:S01]  /*4990*/  @!P1 IMAD.IADD R38, R38, 0x1, -R3.reuse ;  /* 0x0000000126269824 */ /* 0x100fe200078e0a03 */
[----:B------:R-:W-:Y:S01]  /*49a0*/  LOP3.LUT R165, R5, 0xbc, RZ, 0xfc, !PT ;  /* 0x000000bc05a57812 */ /* 0x000fe200078efcff */
[----:B------:R-:W-:Y:S01]  /*49b0*/  @!P6 IMAD.IADD R39, R39, 0x1, -R3 ;  /* 0x000000012727e824 */ /* 0x000fe200078e0a03 */
[----:B------:R-:W-:Y:S01]  /*49c0*/  LOP3.LUT R166, R5, 0xba, RZ, 0xfc, !PT ;  /* 0x000000ba05a67812 */ /* 0x000fe200078efcff */
[----:B------:R-:W-:Y:S01]  /*49d0*/  IMAD.HI.U32 R7, R2, R41, RZ ;  /* 0x0000002902077227 */ /* 0x000fe200078e00ff */
[C---:B------:R-:W-:Y:S02]  /*49e0*/  ISETP.GT.U32.AND P1, PT, R3.reuse, R38, PT ;  /* 0x000000260300720c */ /* 0x040fe40003f24070 */
[----:B------:R-:W-:Y:S01]  /*49f0*/  ISETP.GT.U32.AND P6, PT, R3, R39, PT ;  /* 0x000000270300720c */ /* 0x000fe20003fc4070 */
[----:B------:R-:W-:Y:S01]  /*4a00*/  @!P0 IMAD.MOV R36, RZ, RZ, -R36 ;  /* 0x000000ffff248224 */ /* 0x000fe200078e0a24 */
[----:B------:R-:W-:Y:S01]  /*4a10*/  ISETP.GE.AND P0, PT, R42, RZ, PT ;  /* 0x000000ff2a00720c */ /* 0x000fe20003f06270 */
[----:B------:R-:W-:Y:S01]  /*4a20*/  IMAD.HI.U32 R40, R2, R44, RZ ;  /* 0x0000002c02287227 */ /* 0x000fe200078e00ff */
[----:B------:R-:W-:-:S02]  /*4a30*/  IABS R163, R166 ;  /* 0x000000a600a37213 */ /* 0x000fc40000000000 */
[C---:B------:R-:W-:Y:S01]  /*4a40*/  LOP3.LUT R167, R5.reuse, 0xb8, RZ, 0xfc, !PT ;  /* 0x000000b805a77812 */ /* 0x040fe200078efcff */
[----:B------:R-:W-:Y:S01]  /*4a50*/  IMAD.MOV R42, RZ, RZ, -R7 ;  /* 0x000000ffff2a7224 */ /* 0x000fe200078e0a07 */
[C---:B------:R-:W-:Y:S01]  /*4a60*/  LOP3.LUT R168, R5.reuse, 0xb4, RZ, 0xfc, !PT ;  /* 0x000000b405a87812 */ /* 0x040fe200078efcff */
[----:B------:R-:W-:Y:S01]  /*4a70*/  IMAD.MOV R8, RZ, RZ, -R8 ;  /* 0x000000ffff087224 */ /* 0x000fe200078e0a08 */
[C---:B------:R-:W-:Y:S01]  /*4a80*/  LOP3.LUT R170, R5.reuse, 0xb2, RZ, 0xfc, !PT ;  /* 0x000000b205aa7812 */ /* 0x040fe200078efcff */
[----:B------:R-:W-:Y:S01]  /*4a90*/  IMAD.MOV R7, RZ, RZ, -R40 ;  /* 0x000000ffff077224 */ /* 0x000fe200078e0a28 */
[----:B------:R-:W-:Y:S01]  /*4aa0*/  LOP3.LUT R171, R5, 0xb0, RZ, 0xfc, !PT ;  /* 0x000000b005ab7812 */ /* 0x000fe200078efcff */
[----:B------:R-:W-:Y:S01]  /*4ab0*/  IMAD R40, R3, R42, R41 ;  /* 0x0000002a03287224 */ /* 0x000fe200078e0229 */
[----:B------:R-:W-:Y:S01]  /*4ac0*/  LOP3.LUT R172, R5, 0xaa, RZ, 0xfc, !PT ;  /* 0x000000aa05ac7812 */ /* 0x000fe200078efcff */
[----:B------:R-:W-:Y:S01]  /*4ad0*/  @!P2 IMAD.IADD R37, R37, 0x1, -R3 ;  /* 0x000000012525a824 */ /* 0x000fe200078e0a03 */
[----:B------:R-:W-:Y:S01]  /*4ae0*/  ISETP.GE.AND P2, PT, R45, RZ, PT ;  /* 0x000000ff2d00720c */ /* 0x000fe20003f46270 */
[C---:B------:R-:W-:Y:S01]  /*4af0*/  IMAD R41, R3.reuse, R8, R43 ;  /* 0x0000000803297224 */ /* 0x040fe200078e022b */
[----:B------:R-:W-:Y:S01]  /*4b00*/  IABS R45, R49 ;  /* 0x00000031002d7213 */ /* 0x000fe20000000000 */
[----:B------:R-:W-:Y:S01]  /*4b10*/  IMAD R42, R3, R7, R44 ;  /* 0x00000007032a7224 */ /* 0x000fe200078e022c */
[----:B------:R-:W-:Y:S01]  /*4b20*/  LOP3.LUT R7, R5, 0x1a6, RZ, 0xfc, !PT ;  /* 0x000001a605077812 */ /* 0x000fe200078efcff */
[----:B------:R-:W-:Y:S01]  /*4b30*/  @!P5 IMAD.MOV R37, RZ, RZ, -R37 ;  /* 0x000000ffff25d224 */ /* 0x000fe200078e0a25 */
[C---:B------:R-:W-:Y:S01]  /*4b40*/  ISETP.GT.U32.AND P5, PT, R3.reuse, R41, PT ;  /* 0x000000290300720c */ /* 0x040fe20003fa4070 */
[--C-:B------:R-:W-:Y:S01]  /*4b50*/  @!P1 IMAD.IADD R38, R38, 0x1, -R3.reuse ;  /* 0x0000000126269824 */ /* 0x100fe200078e0a03 */
[----:B------:R-:W-:Y:S01]  /*4b60*/  ISETP.GT.U32.AND P1, PT, R3, R40, PT ;  /* 0x000000280300720c */ /* 0x000fe20003f24070 */
[----:B------:R-:W-:Y:S01]  /*4b70*/  @!P6 IMAD.IADD R39, R39, 0x1, -R3 ;  /* 0x000000012727e824 */ /* 0x000fe200078e0a03 */
[----:B------:R-:W-:Y:S01]  /*4b80*/  ISETP.GT.U32.AND P6, PT, R3, R42, PT ;  /* 0x0000002a0300720c */ /* 0x000fe20003fc4070 */
[----:B------:R-:W-:Y:S01]  /*4b90*/  IMAD.HI.U32 R8, R2, R45, RZ ;  /* 0x0000002d02087227 */ /* 0x000fe200078e00ff */
[----:B------:R-:W-:-:S02]  /*4ba0*/  IABS R43, R7 ;  /* 0x00000007002b7213 */ /* 0x000fc40000000000 */
[C---:B------:R-:W-:Y:S01]  /*4bb0*/  LOP3.LUT R174, R5.reuse, 0xa8, RZ, 0xfc, !PT ;  /* 0x000000a805ae7812 */ /* 0x040fe200078efcff */
[----:B------:R-:W-:Y:S01]  /*4bc0*/  IMAD.MOV R8, RZ, RZ, -R8 ;  /* 0x000000ffff087224 */ /* 0x000fe200078e0a08 */
[----:B------:R-:W-:Y:S01]  /*4bd0*/  LOP3.LUT R177, R5, 0xa6, RZ, 0xfc, !PT ;  /* 0x000000a605b17812 */ /* 0x000fe200078efcff */
[----:B------:R-:W-:Y:S01]  /*4be0*/  @!P4 IMAD.MOV R38, RZ, RZ, -R38 ;  /* 0x000000ffff26c224 */ /* 0x000fe200078e0a26 */
[----:B------:R-:W-:Y:S01]  /*4bf0*/  ISETP.GE.AND P4, PT, R46, RZ, PT ;  /* 0x000000ff2e00720c */ /* 0x000fe20003f86270 */
[--C-:B------:R-:W-:Y:S01]  /*4c00*/  @!P5 IMAD.IADD R41, R41, 0x1, -R3.reuse ;  /* 0x000000012929d824 */ /* 0x100fe200078e0a03 */
[----:B------:R-:W-:Y:S01]  /*4c10*/  IABS R46, R50 ;  /* 0x00000032002e7213 */ /* 0x000fe20000000000 */
[--C-:B------:R-:W-:Y:S01]  /*4c20*/  @!P1 IMAD.IADD R40, R40, 0x1, -R3.reuse ;  /* 0x0000000128289824 */ /* 0x100fe200078e0a03 */
[----:B------:R-:W-:Y:S01]  /*4c30*/  ISETP.GE.AND P1, PT, R7, RZ, PT ;  /* 0x000000ff0700720c */ /* 0x000fe20003f26270 */
[----:B------:R-:W-:Y:S01]  /*4c40*/  @!P6 IMAD.IADD R42, R42, 0x1, -R3 ;  /* 0x000000012a2ae824 */ /* 0x000fe200078e0a03 */
[C---:B------:R-:W-:Y:S01]  /*4c50*/  ISETP.GT.U32.AND P6, PT, R3.reuse, R41, PT ;  /* 0x000000290300720c */ /* 0x040fe20003fc4070 */
[----:B------:R-:W-:Y:S01]  /*4c60*/  IMAD.HI.U32 R7, R2, R43, RZ ;  /* 0x0000002b02077227 */ /* 0x000fe200078e00ff */
[----:B------:R-:W-:-:S02]  /*4c70*/  ISETP.GT.U32.AND P5, PT, R3, R40, PT ;  /* 0x000000280300720c */ /* 0x000fc40003fa4070 */
[----:B------:R-:W-:Y:S01]  /*4c80*/  IABS R173, R177 ;  /* 0x000000b100ad7213 */ /* 0x000fe20000000000 */
[----:B------:R-:W-:Y:S01]  /*4c90*/  IMAD.MOV R44, RZ, RZ, -R7 ;  /* 0x000000ffff2c7224 */ /* 0x000fe200078e0a07 */
[----:B------:R-:W-:Y:S01]  /*4ca0*/  LOP3.LUT R178, R5, 0xa4, RZ, 0xfc, !PT ;  /* 0x000000a405b27812 */ /* 0x000fe200078efcff */
[----:B------:R-:W-:Y:S01]  /*4cb0*/  @!P3 IMAD.MOV R39, RZ, RZ, -R39 ;  /* 0x000000ffff27b224 */ /* 0x000fe200078e0a27 */
[C---:B------:R-:W-:Y:S01]  /*4cc0*/  ISETP.GT.U32.AND P3, PT, R3.reuse, R42, PT ;  /* 0x0000002a0300720c */ /* 0x040fe20003f64070 */
[----:B------:R-:W-:Y:S01]  /*4cd0*/  IMAD R43, R3, R44, R43 ;  /* 0x0000002c032b7224 */ /* 0x000fe200078e022b */
[----:B------:R-:W-:Y:S01]  /*4ce0*/  LOP3.LUT R179, R5, 0xa2, RZ, 0xfc, !PT ;  /* 0x000000a205b37812 */ /* 0x000fe200078efcff */
[----:B------:R-:W-:Y:S01]  /*4cf0*/  IMAD R44, R3, R8, R45 ;  /* 0x00000008032c7224 */ /* 0x000fe200078e022d */
[----:B------:R-:W-:Y:S01]  /*4d00*/  LOP3.LUT R180, R5, 0xa0, RZ, 0xfc, !PT ;  /* 0x000000a005b47812 */ /* 0x000fe200078efcff */
[----:B------:R-:W-:Y:S01]  /*4d10*/  @!P6 IMAD.IADD R41, R41, 0x1, -R3 ;  /* 0x000000012929e824 */ /* 0x000fe200078e0a03 */
[----:B------:R-:W-:Y:S01]  /*4d20*/  IABS R175, R179 ;  /* 0x000000b300af7213 */ /* 0x000fe20000000000 */
[----:B------:R-:W-:Y:S01]  /*4d30*/  IMAD.HI.U32 R7, R2, R46, RZ ;  /* 0x0000002e02077227 */ /* 0x000fe200078e00ff */
[----:B------:R-:W-:-:S02]  /*4d40*/  ISETP.GT.U32.AND P6, PT, R3, R44, PT ;  /* 0x0000002c0300720c */ /* 0x000fc40003fc4070 */
[----:B------:R-:W-:Y:S01]  /*4d50*/  IABS R176, R180 ;  /* 0x000000b400b07213 */ /* 0x000fe20000000000 */
[----:B------:R-:W-:Y:S01]  /*4d60*/  @!P5 IMAD.IADD R40, R40, 0x1, -R3 ;  /* 0x000000012828d824 */ /* 0x000fe200078e0a03 */
[----:B------:R-:W-:Y:S01]  /*4d70*/  ISETP.GT.U32.AND P5, PT, R3, R43, PT ;  /* 0x0000002b0300720c */ /* 0x000fe20003fa4070 */
[----:B------:R-:W-:Y:S01]  /*4d80*/  IMAD.MOV R45, RZ, RZ, -R7 ;  /* 0x000000ffff2d7224 */ /* 0x000fe200078e0a07 */
[C---:B------:R-:W-:Y:S01]  /*4d90*/  LOP3.LUT R181, R5.reuse, 0x9c, RZ, 0xfc, !PT ;  /* 0x0000009c05b57812 */ /* 0x040fe200078efcff */
[----:B------:R-:W-:Y:S01]  /*4da0*/  IMAD.HI.U32 R7, R2, R47, RZ ;  /* 0x0000002f02077227 */ /* 0x000fe200078e00ff */
[C---:B------:R-:W-:Y:S02]  /*4db0*/  LOP3.LUT R182, R5.reuse, 0x9a, RZ, 0xfc, !PT ;  /* 0x0000009a05b67812 */ /* 0x040fe400078efcff */
[C---:B------:R-:W-:Y:S01]  /*4dc0*/  LOP3.LUT R183, R5.reuse, 0x98, RZ, 0xfc, !PT ;  /* 0x0000009805b77812 */ /* 0x040fe200078efcff */
[----:B------:R-:W-:Y:S01]  /*4dd0*/  VIADD R8, R6, 0x19e ;  /* 0x0000019e06087836 */ /* 0x000fe20000000000 */
[C---:B------:R-:W-:Y:S01]  /*4de0*/  LOP3.LUT R184, R5.reuse, 0x96, RZ, 0xfc, !PT ;  /* 0x0000009605b87812 */ /* 0x040fe200078efcff */
[----:B------:R-:W-:Y:S01]  /*4df0*/  @!P6 IMAD.IADD R44, R44, 0x1, -R3 ;  /* 0x000000012c2ce824 */ /* 0x000fe200078e0a03 */
[----:B------:R-:W-:Y:S01]  /*4e00*/  LOP3.LUT R186, R5, 0x92, RZ, 0xfc, !PT ;  /* 0x0000009205ba7812 */ /* 0x000fe200078efcff */
[C---:B------:R-:W-:Y:S01]  /*4e10*/  IMAD R45, R3.reuse, R45, R46 ;  /* 0x0000002d032d7224 */ /* 0x040fe200078e022e */
[----:B------:R-:W-:Y:S01]  /*4e20*/  IABS R48, R8 ;  /* 0x0000000800307213 */ /* 0x000fe20000000000 */
[----:B------:R-:W-:Y:S01]  /*4e30*/  IMAD.MOV R46, RZ, RZ, -R7 ;  /* 0x000000ffff2e7224 */ /* 0x000fe200078e0a07 */
[C---:B------:R-:W-:Y:S01]  /*4e40*/  ISETP.GT.U32.AND P6, PT, R3.reuse, R44, PT ;  /* 0x0000002c0300720c */ /* 0x040fe20003fc4070 */
[----:B------:R-:W-:Y:S01]  /*4e50*/  @!P3 IMAD.IADD R42, R42, 0x1, -R3 ;  /* 0x000000012a2ab824 */ /* 0x000fe200078e0a03 */
[----:B------:R-:W-:Y:S01]  /*4e60*/  ISETP.GE.AND P3, PT, R8, RZ, PT ;  /* 0x000000ff0800720c */ /* 0x000fe20003f66270 */
[----:B------:R-:W-:Y:S01]  /*4e70*/  IMAD R46, R3, R46, R47 ;  /* 0x0000002e032e7224 */ /* 0x000fe200078e022f */
[----:B------:R-:W-:Y:S01]  /*4e80*/  LOP3.LUT R187, R5, 0x90, RZ, 0xfc, !PT ;  /* 0x0000009005bb7812 */ /* 0x000fe200078efcff */
[----:B------:R-:W-:Y:S01]  /*4e90*/  @!P2 IMAD.MOV R41, RZ, RZ, -R41 ;  /* 0x000000ffff29a224 */ /* 0x000fe200078e0a29 */
[----:B------:R-:W-:Y:S01]  /*4ea0*/  ISETP.GT.U32.AND P2, PT, R3, R45, PT ;  /* 0x0000002d0300720c */ /* 0x000fe20003f44070 */
[----:B------:R-:W-:Y:S01]  /*4eb0*/  IMAD.HI.U32 R8, R2, R48, RZ ;  /* 0x0000003002087227 */ /* 0x000fe200078e00ff */
[----:B------:R-:W-:-:S02]  /*4ec0*/  LOP3.LUT R188, R5, 0x8c, RZ, 0xfc, !PT ;  /* 0x0000008c05bc7812 */ /* 0x000fc400078efcff */
[----:B------:R-:W-:Y:S01]  /*4ed0*/  LOP3.LUT R190, R5, 0x8a, RZ, 0xfc, !PT ;  /* 0x0000008a05be7812 */ /* 0x000fe200078efcff */
[--C-:B------:R-:W-:Y:S01]  /*4ee0*/  @!P5 IMAD.IADD R43, R43, 0x1, -R3.reuse ;  /* 0x000000012b2bd824 */ /* 0x100fe200078e0a03 */
[----:B------:R-:W-:Y:S01]  /*4ef0*/  IABS R185, R188 ;  /* 0x000000bc00b97213 */ /* 0x000fe20000000000 */
[--C-:B------:R-:W-:Y:S01]  /*4f00*/  @!P6 IMAD.IADD R44, R44, 0x1, -R3.reuse ;  /* 0x000000012c2ce824 */ /* 0x100fe200078e0a03 */
[C---:B------:R-:W-:Y:S01]  /*4f10*/  ISETP.GT.U32.AND P6, PT, R3.reuse, R46, PT ;  /* 0x0000002e0300720c */ /* 0x040fe20003fc4070 */
[----:B------:R-:W-:Y:S01]  /*4f20*/  IMAD.MOV R8, RZ, RZ, -R8 ;  /* 0x000000ffff087224 */ /* 0x000fe200078e0a08 */
[----:B------:R-:W-:Y:S01]  /*4f30*/  ISETP.GT.U32.AND P5, PT, R3, R43, PT ;  /* 0x0000002b0300720c */ /* 0x000fe20003fa4070 */
[----:B------:R-:W-:Y:S01]  /*4f40*/  @!P0 IMAD.MOV R40, RZ, RZ, -R40 ;  /* 0x000000ffff288224 */ /* 0x000fe200078e0a28 */
[----:B------:R-:W-:Y:S01]  /*4f50*/  ISETP.GE.AND P0, PT, R49, RZ, PT ;  /* 0x000000ff3100720c */ /* 0x000fe20003f06270 */
[----:B------:R-:W-:Y:S01]  /*4f60*/  IMAD R47, R3, R8, R48 ;  /* 0x00000008032f7224 */ /* 0x000fe200078e0230 */
[----:B------:R-:W-:Y:S01]  /*4f70*/  LOP3.LUT R8, R5, 0x19c, RZ, 0xfc, !PT ;  /* 0x0000019c05087812 */ /* 0x000fe200078efcff */
[----:B------:R-:W-:Y:S01]  /*4f80*/  @!P2 IMAD.IADD R45, R45, 0x1, -R3 ;  /* 0x000000012d2da824 */ /* 0x000fe200078e0a03 */
[----:B------:R-:W-:Y:S01]  /*4f90*/  LOP3.LUT R191, R5, 0x88, RZ, 0xfc, !PT ;  /* 0x0000008805bf7812 */ /* 0x000fe200078efcff */
[----:B------:R-:W-:Y:S01]  /*4fa0*/  @!P4 IMAD.MOV R42, RZ, RZ, -R42 ;  /* 0x000000ffff2ac224 */ /* 0x000fe200078e0a2a */
[----:B------:R-:W-:-:S02]  /*4fb0*/  ISETP.GT.U32.AND P2, PT, R3, R47, PT ;  /* 0x0000002f0300720c */ /* 0x000fc40003f44070 */
[----:B------:R-:W-:Y:S01]  /*4fc0*/  ISETP.GE.AND P4, PT, R50, RZ, PT ;  /* 0x000000ff3200720c */ /* 0x000fe20003f86270 */
[--C-:B------:R-:W-:Y:S01]  /*4fd0*/  @!P6 IMAD.IADD R46, R46, 0x1, -R3.reuse ;  /* 0x000000012e2ee824 */ /* 0x100fe200078e0a03 */
[----:B------:R-:W-:Y:S01]  /*4fe0*/  IABS R48, R8 ;  /* 0x0000000800307213 */ /* 0x000fe20000000000 */
[----:B------:R-:W-:Y:S01]  /*4ff0*/  @!P5 IMAD.IADD R43, R43, 0x1, -R3 ;  /* 0x000000012b2bd824 */ /* 0x000fe200078e0a03 */
[----:B------:R-:W-:Y:S01]  /*5000*/  IABS R50, R52 ;  /* 0x0000003400327213 */ /* 0x000fe20000000000 */
[----:B------:R-:W-:Y:S01]  /*5010*/  @!P0 IMAD.MOV R44, RZ, RZ, -R44 ;  /* 0x000000ffff2c8224 */ /* 0x000fe200078e0a2c */
[----:B------:R-:W-:Y:S01]  /*5020*/  ISETP.GT.U32.AND P6, PT, R3, R46, PT ;  /* 0x0000002e0300720c */ /* 0x000fe20003fc4070 */
[----:B------:R-:W-:Y:S01]  /*5030*/  @!P1 IMAD.MOV R43, RZ, RZ, -R43 ;  /* 0x000000ffff2b9224 */ /* 0x000fe200078e0a2b */
[----:B------:R-:W-:Y:S01]  /*5040*/  ISETP.GE.AND P5, PT, R51, RZ, PT ;  /* 0x000000ff3300720c */ /* 0x000fe20003fa6270 */
[----:B------:R-:W-:Y:S01]  /*5050*/  IMAD.HI.U32 R7, R2, R48, RZ ;  /* 0x0000003002077227 */ /* 0x000fe200078e00ff */
[----:B------:R-:W-:-:S02]  /*5060*/  ISETP.GE.AND P0, PT, R8, RZ, PT ;  /* 0x000000ff0800720c */ /* 0x000fc40003f06270 */
[----:B------:R-:W-:Y:S01]  /*5070*/  ISETP.GT.U32.AND P1, PT, R3, R45, PT ;  /* 0x0000002d0300720c */ /* 0x000fe20003f24070 */
[----:B------:R-:W-:Y:S01]  /*5080*/  IMAD.HI.U32 R8, R2, R50, RZ ;  /* 0x0000003202087227 */ /* 0x000fe200078e00ff */
[----:B------:R-:W-:Y:S02]  /*5090*/  IABS R51, R53 ;  /* 0x0000003500337213 */ /* 0x000fe40000000000 */
[----:B------:R-:W-:Y:S01]  /*50a0*/  LOP3.LUT R192, R5, 0x86, RZ, 0xfc, !PT ;  /* 0x0000008605c07812 */ /* 0x000fe200078efcff */
[----:B------:R-:W-:Y:S01]  /*50b0*/  @!P2 IMAD.IADD R47, R47, 0x1, -R3 ;  /* 0x000000012f2fa824 */ /* 0x000fe200078e0a03 */
[C---:B------:R-:W-:Y:S01]  /*50c0*/  LOP3.LUT R193, R5.reuse, 0x84, RZ, 0xfc, !PT ;  /* 0x0000008405c17812 */ /* 0x040fe200078efcff */
[----:B------:R-:W-:Y:S01]  /*50d0*/  IMAD.MOV R49, RZ, RZ, -R7 ;  /* 0x000000ffff317224 */ /* 0x000fe200078e0a07 */
[----:B------:R-:W-:Y:S01]  /*50e0*/  LOP3.LUT R197, R5, 0x82, RZ, 0xfc, !PT ;  /* 0x0000008205c57812 */ /* 0x000fe200078efcff */
[----:B------:R-:W-:Y:S01]  /*50f0*/  IMAD.MOV R8, RZ, RZ, -R8 ;  /* 0x000000ffff087224 */ /* 0x000fe200078e0a08 */
[C---:B------:R-:W-:Y:S01]  /*5100*/  ISETP.GT.U32.AND P2, PT, R3.reuse, R47, PT ;  /* 0x0000002f0300720c */ /* 0x040fe20003f44070 */
[----:B------:R-:W-:Y:S01]  /*5110*/  IMAD R48, R3, R49, R48 ;  /* 0x0000003103307224 */ /* 0x000fe200078e0230 */
[----:B------:R-:W-:Y:S01]  /*5120*/  IABS R189, R193 ;  /* 0x000000c100bd7213 */ /* 0x000fe20000000000 */
[----:B------:R-:W-:Y:S01]  /*5130*/  @!P6 IMAD.IADD R46, R46, 0x1, -R3 ;  /* 0x000000012e2ee824 */ /* 0x000fe200078e0a03 */
[----:B------:R-:W-:Y:S01]  /*5140*/  LOP3.LUT R198, R5, 0x80, RZ, 0xfc, !PT ;  /* 0x0000008005c67812 */ /* 0x000fe200078efcff */
[C---:B------:R-:W-:Y:S01]  /*5150*/  IMAD R49, R3.reuse, R8, R50 ;  /* 0x0000000803317224 */ /* 0x040fe200078e0232 */
[----:B------:R-:W-:Y:S01]  /*5160*/  ISETP.GT.U32.AND P6, PT, R3, R48, PT ;  /* 0x000000300300720c */ /* 0x000fe20003fc4070 */
[----:B------:R-:W-:Y:S01]  /*5170*/  IMAD.HI.U32 R7, R2, R51, RZ ;  /* 0x0000003302077227 */ /* 0x000fe200078e00ff */
[----:B------:R-:W-:-:S02]  /*5180*/  LOP3.LUT R199, R5, 0x7c, RZ, 0xfc, !PT ;  /* 0x0000007c05c77812 */ /* 0x000fc400078efcff */
[----:B------:R-:W-:Y:S01]  /*5190*/  LOP3.LUT R201, R5, 0x78, RZ, 0xfc, !PT ;  /* 0x0000007805c97812 */ /* 0x000fe200078efcff */
[----:B------:R-:W-:Y:S01]  /*51a0*/  @!P5 IMAD.MOV R46, RZ, RZ, -R46 ;  /* 0x000000ffff2ed224 */ /* 0x000fe200078e0a2e */
[----:B------:R-:W-:Y:S01]  /*51b0*/  ISETP.GT.U32.AND P5, PT, R3, R49, PT ;  /* 0x000000310300720c */ /* 0x000fe20003fa4070 */
[----:B------:R-:W-:Y:S01]  /*51c0*/  @!P1 IMAD.IADD R45, R45, 0x1, -R3 ;  /* 0x000000012d2d9824 */ /* 0x000fe200078e0a03 */
[----:B------:R-:W-:Y:S01]  /*51d0*/  ISETP.GE.AND P1, PT, R52, RZ, PT ;  /* 0x000000ff3400720c */ /* 0x000fe20003f26270 */
[----:B------:R-:W-:Y:S01]  /*51e0*/  IMAD.MOV R52, RZ, RZ, -R7 ;  /* 0x000000ffff347224 */ /* 0x000fe200078e0a07 */
[----:B------:R-:W-:Y:S01]  /*51f0*/  LOP3.LUT R7, R5, 0x196, RZ, 0xfc, !PT ;  /* 0x0000019605077812 */ /* 0x000fe200078efcff */
[----:B------:R-:W-:Y:S01]  /*5200*/  @!P2 IMAD.IADD R47, R47, 0x1, -R3 ;  /* 0x000000012f2fa824 */ /* 0x000fe200078e0a03 */
[----:B------:R-:W-:Y:S01]  /*5210*/  LOP3.LUT R200, R5, 0x7a, RZ, 0xfc, !PT ;  /* 0x0000007a05c87812 */ /* 0x000fe200078efcff */
[----:B------:R-:W-:Y:S01]  /*5220*/  IMAD R50, R3, R52, R51 ;  /* 0x0000003403327224 */ /* 0x000fe200078e0233 */
[----:B------:R-:W-:Y:S01]  /*5230*/  IABS R51, R7 ;  /* 0x0000000700337213 */ /* 0x000fe20000000000 */
[----:B------:R-:W-:Y:S01]  /*5240*/  @!P3 IMAD.MOV R47, RZ, RZ, -R47 ;  /* 0x000000ffff2fb224 */ /* 0x000fe200078e0a2f */
[----:B------:R-:W-:Y:S01]  /*5250*/  ISETP.GE.AND P2, PT, R7, RZ, PT ;  /* 0x000000ff0700720c */ /* 0x000fe20003f46270 */
[----:B------:R-:W-:Y:S01]  /*5260*/  @!P4 IMAD.MOV R45, RZ, RZ, -R45 ;  /* 0x000000ffff2dc224 */ /* 0x000fe200078e0a2d */
[----:B------:R-:W-:Y:S01]  /*5270*/  ISETP.GT.U32.AND P3, PT, R3, R50, PT ;  /* 0x000000320300720c */ /* 0x000fe20003f64070 */
[----:B------:R-:W-:Y:S01]  /*5280*/  @!P5 IMAD.IADD R49, R49, 0x1, -R3 ;  /* 0x000000013131d824 */ /* 0x000fe200078e0a03 */
[----:B------:R-:W-:Y:S01]  /*5290*/  ISETP.GE.AND P4, PT, R53, RZ, PT ;  /* 0x000000ff3500720c */ /* 0x000fe20003f86270 */
[----:B------:R-:W-:Y:S01]  /*52a0*/  IMAD.HI.U32 R7, R2, R51, RZ ;  /* 0x0000003302077227 */ /* 0x000fe200078e00ff */
[----:B------:R-:W-:-:S02]  /*52b0*/  IABS R53, R55 ;  /* 0x0000003700357213 */ /* 0x000fc40000000000 */
[C---:B------:R-:W-:Y:S01]  /*52c0*/  ISETP.GT.U32.AND P5, PT, R3.reuse, R49, PT ;  /* 0x000000310300720c */ /* 0x040fe20003fa4070 */
[----:B------:R-:W-:Y:S01]  /*52d0*/  IMAD.MOV R52, RZ, RZ, -R7 ;  /* 0x000000ffff347224 */ /* 0x000fe200078e0a07 */
[----:B------:R-:W-:Y:S01]  /*52e0*/  IABS R194, R199 ;  /* 0x000000c700c27213 */ /* 0x000fe20000000000 */
[----:B------:R-:W-:Y:S01]  /*52f0*/  @!P6 IMAD.IADD R48, R48, 0x1, -R3 ;  /* 0x000000013030e824 */ /* 0x000fe200078e0a03 */
[----:B------:R-:W-:Y:S01]  /*5300*/  IABS R196, R201 ;  /* 0x000000c900c47213 */ /* 0x000fe20000000000 */
[C---:B------:R-:W-:Y:S01]  /*5310*/  IMAD R51, R3.reuse, R52, R51 ;  /* 0x0000003403337224 */ /* 0x040fe200078e0233 */
[----:B------:R-:W-:Y:S01]  /*5320*/  IABS R195, R200 ;  /* 0x000000c800c37213 */ /* 0x000fe20000000000 */
[----:B------:R-:W-:Y:S01]  /*5330*/  @!P3 IMAD.IADD R50, R50, 0x1, -R3 ;  /* 0x000000013232b824 */ /* 0x000fe200078e0a03 */
[----:B------:R-:W-:Y:S01]  /*5340*/  ISETP.GT.U32.AND P6, PT, R3, R48, PT ;  /* 0x000000300300720c */ /* 0x000fe20003fc4070 */
[----:B------:R-:W-:Y:S01]  /*5350*/  IMAD.HI.U32 R8, R2, R53, RZ ;  /* 0x0000003502087227 */ /* 0x000fe200078e00ff */
[----:B------:R-:W-:-:S02]  /*5360*/  LOP3.LUT R202, R5, 0x74, RZ, 0xfc, !PT ;  /* 0x0000007405ca7812 */ /* 0x000fc400078efcff */
[----:B------:R-:W-:Y:S01]  /*5370*/  ISETP.GT.U32.AND P3, PT, R3, R50, PT ;  /* 0x000000320300720c */ /* 0x000fe20003f64070 */
[----:B------:R-:W-:Y:S01]  /*5380*/  IMAD.HI.U32 R7, R2, R54, RZ ;  /* 0x0000003602077227 */ /* 0x000fe200078e00ff */
[C---:B------:R-:W-:Y:S02]  /*5390*/  LOP3.LUT R203, R5.reuse, 0x72, RZ, 0xfc, !PT ;  /* 0x0000007205cb7812 */ /* 0x040fe400078efcff */
[----:B------:R-:W-:Y:S01]  /*53a0*/  LOP3.LUT R204, R5, 0x70, RZ, 0xfc, !PT ;  /* 0x0000007005cc7812 */ /* 0x000fe200078efcff */
[----:B------:R-:W-:Y:S01]  /*53b0*/  @!P5 IMAD.IADD R49, R49, 0x1, -R3 ;  /* 0x000000013131d824 */ /* 0x000fe200078e0a03 */
[----:B------:R-:W-:Y:S01]  /*53c0*/  ISETP.GT.U32.AND P5, PT, R3, R51, PT ;  /* 0x000000330300720c */ /* 0x000fe20003fa4070 */
[----:B------:R-:W-:Y:S01]  /*53d0*/  IMAD.MOV R8, RZ, RZ, -R8 ;  /* 0x000000ffff087224 */ /* 0x000fe200078e0a08 */
[C---:B------:R-:W-:Y:S01]  /*53e0*/  LOP3.LUT R212, R5.reuse, 0x68, RZ, 0xfc, !PT ;  /* 0x0000006805d47812 */ /* 0x040fe200078efcff */
[----:B------:R-:W-:Y:S01]  /*53f0*/  IMAD.MOV R7, RZ, RZ, -R7 ;  /* 0x000000ffff077224 */ /* 0x000fe200078e0a07 */
[----:B------:R-:W-:Y:S01]  /*5400*/  LOP3.LUT R211, R5, 0x66, RZ, 0xfc, !PT ;  /* 0x0000006605d37812 */ /* 0x000fe200078efcff */
[C---:B------:R-:W-:Y:S01]  /*5410*/  IMAD R52, R3.reuse, R8, R53 ;  /* 0x0000000803347224 */ /* 0x040fe200078e0235 */
[----:B------:R-:W-:Y:S01]  /*5420*/  IABS R205, R212 ;  /* 0x000000d400cd7213 */ /* 0x000fe20000000000 */
[----:B------:R-:W-:Y:S01]  /*5430*/  IMAD R53, R3, R7, R54 ;  /* 0x0000000703357224 */ /* 0x000fe200078e0236 */
[----:B------:R-:W-:Y:S01]  /*5440*/  IABS R207, R211 ;  /* 0x000000d300cf7213 */ /* 0x000fe20000000000 */
[----:B------:R-:W-:Y:S01]  /*5450*/  @!P3 IMAD.IADD R50, R50, 0x1, -R3 ;  /* 0x000000013232b824 */ /* 0x000fe200078e0a03 */
[----:B------:R-:W-:Y:S01]  /*5460*/  LOP3.LUT R213, R5, 0x62, RZ, 0xfc, !PT ;  /* 0x0000006205d57812 */ /* 0x000fe200078efcff */
[----:B------:R-:W-:Y:S01]  /*5470*/  IMAD.HI.U32 R8, R2, R56, RZ ;  /* 0x0000003802087227 */ /* 0x000fe200078e00ff */
[----:B------:R-:W-:-:S02]  /*5480*/  ISETP.GT.U32.AND P3, PT, R3, R53, PT ;  /* 0x000000350300720c */ /* 0x000fc40003f64070 */
[----:B------:R-:W-:Y:S01]  /*5490*/  LOP3.LUT R210, R5, 0x64, RZ, 0xfc, !PT ;  /* 0x0000006405d27812 */ /* 0x000fe200078efcff */
[--C-:B------:R-:W-:Y:S01]  /*54a0*/  @!P5 IMAD.IADD R51, R51, 0x1, -R3.reuse ;  /* 0x000000013333d824 */ /* 0x100fe200078e0a03 */
[----:B------:R-:W-:Y:S01]  /*54b0*/  LOP3.LUT R214, R5, 0x60, RZ, 0xfc, !PT ;  /* 0x0000006005d67812 */ /* 0x000fe200078efcff */
[--C-:B------:R-:W-:Y:S01]  /*54c0*/  @!P6 IMAD.IADD R48, R48, 0x1, -R3.reuse ;  /* 0x000000013030e824 */ /* 0x100fe200078e0a03 */
[----:B------:R-:W-:Y:S01]  /*54d0*/  ISETP.GE.AND P6, PT, R55, RZ, PT ;  /* 0x000000ff3700720c */ /* 0x000fe20003fc6270 */
[----:B------:R-:W-:Y:S01]  /*54e0*/  VIADD R55, R6, 0x18e ;  /* 0x0000018e06377836 */ /* 0x000fe20000000000 */
[----:B------:R-:W-:Y:S01]  /*54f0*/  ISETP.GT.U32.AND P5, PT, R3, R51, PT ;  /* 0x000000330300720c */ /* 0x000fe20003fa4070 */
[----:B------:R-:W-:Y:S01]  /*5500*/  IMAD.MOV R8, RZ, RZ, -R8 ;  /* 0x000000ffff087224 */ /* 0x000fe200078e0a08 */
[----:B------:R-:W-:Y:S01]  /*5510*/  IABS R208, R210 ;  /* 0x000000d200d07213 */ /* 0x000fe20000000000 */
[----:B------:R-:W-:Y:S01]  /*5520*/  @!P4 IMAD.MOV R50, RZ, RZ, -R50 ;  /* 0x000000ffff32c224 */ /* 0x000fe200078e0a32 */
[----:B------:R-:W-:Y:S01]  /*5530*/  LOP3.LUT R215, R5, 0x5a, RZ, 0xfc, !PT ;  /* 0x0000005a05d77812 */ /* 0x000fe200078efcff */
[----:B------:R-:W-:Y:S01]  /*5540*/  IMAD R54, R3, R8, R56 ;  /* 0x0000000803367224 */ /* 0x000fe200078e0238 */
[----:B------:R-:W-:Y:S01]  /*5550*/  IABS R56, R55 ;  /* 0x0000003700387213 */ /* 0x000fe20000000000 */
[----:B------:R-:W-:Y:S01]  /*5560*/  @!P3 IMAD.IADD R53, R53, 0x1, -R3 ;  /* 0x000000013535b824 */ /* 0x000fe200078e0a03 */
[----:B------:R-:W-:Y:S01]  /*5570*/  LOP3.LUT R217, R5, 0x52, RZ, 0xfc, !PT ;  /* 0x0000005205d97812 */ /* 0x000fe200078efcff */
[----:B------:R-:W-:Y:S01]  /*5580*/  @!P1 IMAD.MOV R49, RZ, RZ, -R49 ;  /* 0x000000ffff319224 */ /* 0x000fe200078e0a31 */
[----:B------:R-:W-:Y:S01]  /*5590*/  ISETP.GT.U32.AND P4, PT, R3, R54, PT ;  /* 0x000000360300720c */ /* 0x000fe20003f84070 */
[----:B------:R-:W-:Y:S01]  /*55a0*/  IMAD.HI.U32 R7, R2, R56, RZ ;  /* 0x0000003802077227 */ /* 0x000fe200078e00ff */
[----:B------:R-:W-:-:S02]  /*55b0*/  ISETP.GE.AND P1, PT, R55, RZ, PT ;  /* 0x000000ff3700720c */ /* 0x000fc40003f26270 */
[----:B------:R-:W-:Y:S01]  /*55c0*/  ISETP.GT.U32.AND P3, PT, R3, R53, PT ;  /* 0x000000350300720c */ /* 0x000fe20003f64070 */
[C---:B------:R-:W-:Y:S01]  /*55d0*/  IMAD.HI.U32 R55, R2.reuse, R58, RZ ;  /* 0x0000003a02377227 */ /* 0x040fe200078e00ff */
[C---:B------:R-:W-:Y:S02]  /*55e0*/  LOP3.LUT R218, R5.reuse, 0x50, RZ, 0xfc, !PT ;  /* 0x0000005005da7812 */ /* 0x040fe400078efcff */
[C---:B------:R-:W-:Y:S01]  /*55f0*/  LOP3.LUT R220, R5.reuse, 0x4c, RZ, 0xfc, !PT ;  /* 0x0000004c05dc7812 */ /* 0x040fe200078efcff */
[----:B------:R-:W-:Y:S01]  /*5600*/  IMAD.HI.U32 R8, R2, R57, RZ ;  /* 0x0000003902087227 */ /* 0x000fe200078e00ff */
[C---:B------:R-:W-:Y:S02]  /*5610*/  LOP3.LUT R221, R5.reuse, 0x4a, RZ, 0xfc, !PT ;  /* 0x0000004a05dd7812 */ /* 0x040fe400078efcff */
[C---:B------:R-:W-:Y:S01]  /*5620*/  LOP3.LUT R222, R5.reuse, 0x48, RZ, 0xfc, !PT ;  /* 0x0000004805de7812 */ /* 0x040fe200078efcff */
[----:B------:R-:W-:Y:S01]  /*5630*/  IMAD.MOV R7, RZ, RZ, -R7 ;  /* 0x000000ffff077224 */ /* 0x000fe200078e0a07 */
[----:B------:R-:W-:Y:S01]  /*5640*/  LOP3.LUT R223, R5, 0x46, RZ, 0xfc, !PT ;  /* 0x0000004605df7812 */ /* 0x000fe200078efcff */
[----:B------:R-:W-:Y:S01]  /*5650*/  @!P5 IMAD.IADD R51, R51, 0x1, -R3 ;  /* 0x000000013333d824 */ /* 0x000fe200078e0a03 */
[----:B------:R-:W-:Y:S01]  /*5660*/  ISETP.GE.AND P5, PT, R59, RZ, PT ;  /* 0x000000ff3b00720c */ /* 0x000fe20003fa6270 */
[----:B------:R-:W-:Y:S01]  /*5670*/  IMAD.MOV R59, RZ, RZ, -R55 ;  /* 0x000000ffff3b7224 */ /* 0x000fe200078e0a37 */
[----:B------:R-:W-:Y:S01]  /*5680*/  IABS R219, R222 ;  /* 0x000000de00db7213 */ /* 0x000fe20000000000 */
[----:B------:R-:W-:Y:S01]  /*5690*/  IMAD.MOV R8, RZ, RZ, -R8 ;  /* 0x000000ffff087224 */ /* 0x000fe200078e0a08 */
[----:B------:R-:W-:Y:S01]  /*56a0*/  LOP3.LUT R235, R5, 0x3a, RZ, 0xfc, !PT ;  /* 0x0000003a05eb7812 */ /* 0x000fe200078efcff */
[----:B------:R-:W-:Y:S01]  /*56b0*/  IMAD R55, R3, R7, R56 ;  /* 0x0000000703377224 */ /* 0x000fe200078e0238 */
[----:B------:R-:W-:Y:S01]  /*56c0*/  LOP3.LUT R7, R5, 0x188, RZ, 0xfc, !PT ;  /* 0x0000018805077812 */ /* 0x000fe200078efcff */
[C---:B------:R-:W-:Y:S01]  /*56d0*/  IMAD R56, R3.reuse, R8, R57 ;  /* 0x0000000803387224 */ /* 0x040fe200078e0239 */
[----:B------:R-:W-:Y:S01]  /*56e0*/  IABS R229, R235 ;  /* 0x000000eb00e57213 */ /* 0x000fe20000000000 */
[--C-:B------:R-:W-:Y:S01]  /*56f0*/  @!P4 IMAD.IADD R54, R54, 0x1, -R3.reuse ;  /* 0x000000013636c824 */ /* 0x100fe200078e0a03 */
[----:B------:R-:W-:Y:S01]  /*5700*/  ISETP.GT.U32.AND P4, PT, R3, R55, PT ;  /* 0x000000370300720c */ /* 0x000fe20003f84070 */
[----:B------:R-:W-:Y:S01]  /*5710*/  @!P3 IMAD.IADD R53, R53, 0x1, -R3 ;  /* 0x000000013535b824 */ /* 0x000fe200078e0a03 */
[C---:B------:R-:W-:Y:S01]  /*5720*/  ISETP.GT.U32.AND P3, PT, R3.reuse, R56, PT ;  /* 0x000000380300720c */ /* 0x040fe20003f64070 */
[----:B------:R-:W-:Y:S01]  /*5730*/  @!P0 IMAD.MOV R48, RZ, RZ, -R48 ;  /* 0x000000ffff308224 */ /* 0x000fe200078e0a30 */
[C---:B------:R-:W-:Y:S01]  /*5740*/  ISETP.GT.U32.AND P0, PT, R3.reuse, R52, PT ;  /* 0x000000340300720c */ /* 0x040fe20003f04070 */
[C---:B------:R-:W-:Y:S01]  /*5750*/  IMAD R57, R3.reuse, R59, R58 ;  /* 0x0000003b03397224 */ /* 0x040fe200078e023a */
[----:B------:R-:W-:Y:S01]  /*5760*/  IABS R58, R7 ;  /* 0x00000007003a7213 */ /* 0x000fe20000000000 */
[----:B------:R-:W-:Y:S01]  /*5770*/  @!P5 IMAD.MOV R53, RZ, RZ, -R53 ;  /* 0x000000ffff35d224 */ /* 0x000fe200078e0a35 */
[----:B------:R-:W-:Y:S01]  /*5780*/  IABS R59, R63 ;  /* 0x0000003f003b7213 */ /* 0x000fe20000000000 */
[----:B------:R-:W-:Y:S01]  /*5790*/  @!P2 IMAD.MOV R51, RZ, RZ, -R51 ;  /* 0x000000ffff33a224 */ /* 0x000fe200078e0a33 */
[----:B------:R-:W-:-:S02]  /*57a0*/  ISETP.GT.U32.AND P5, PT, R3, R57, PT ;  /* 0x000000390300720c */ /* 0x000fc40003fa4070 */
[----:B------:R-:W-:Y:S01]  /*57b0*/  ISETP.GT.U32.AND P2, PT, R3, R54, PT ;  /* 0x000000360300720c */ /* 0x000fe20003f44070 */
[--C-:B------:R-:W-:Y:S01]  /*57c0*/  @!P4 IMAD.IADD R55, R55, 0x1, -R3.reuse ;  /* 0x000000013737c824 */ /* 0x100fe200078e0a03 */
[----:B------:R-:W-:Y:S01]  /*57d0*/  ISETP.GE.AND P4, PT, R7, RZ, PT ;  /* 0x000000ff0700720c */ /* 0x000fe20003f86270 */
[--C-:B------:R-:W-:Y:S01]  /*57e0*/  @!P3 IMAD.IADD R56, R56, 0x1, -R3.reuse ;  /* 0x000000013838b824 */ /* 0x100fe200078e0a03 */
[----:B------:R-:W-:Y:S01]  /*57f0*/  LOP3.LUT R236, R5, 0x38, RZ, 0xfc, !PT ;  /* 0x0000003805ec7812 */ /* 0x000fe200078efcff */
[----:B------:R-:W-:Y:S01]  /*5800*/  IMAD.HI.U32 R7, R2, R58, RZ ;  /* 0x0000003a02077227 */ /* 0x000fe200078e00ff */
[----:B------:R-:W-:Y:S02]  /*5810*/  ISETP.GT.U32.AND P3, PT, R3, R55, PT ;  /* 0x000000370300720c */ /* 0x000fe40003f64070 */
[----:B------:R-:W-:Y:S01]  /*5820*/  IABS R228, R236 ;  /* 0x000000ec00e47213 */ /* 0x000fe20000000000 */
[----:B------:R-:W-:Y:S01]  /*5830*/  @!P0 IMAD.IADD R52, R52, 0x1, -R3 ;  /* 0x0000000134348824 */ /* 0x000fe200078e0a03 */
[C---:B------:R-:W-:Y:S01]  /*5840*/  LOP3.LUT R233, R5.reuse, 0x34, RZ, 0xfc, !PT ;  /* 0x0000003405e97812 */ /* 0x040fe200078efcff */
[----:B------:R-:W-:Y:S01]  /*5850*/  IMAD.MOV R8, RZ, RZ, -R7 ;  /* 0x000000ffff087224 */ /* 0x000fe200078e0a07 */
[----:B------:R-:W-:Y:S01]  /*5860*/  LOP3.LUT R234, R5, 0x32, RZ, 0xfc, !PT ;  /* 0x0000003205ea7812 */ /* 0x000fe200078efcff */
[----:B------:R-:W-:Y:S01]  /*5870*/  @!P5 IMAD.IADD R57, R57, 0x1, -R3 ;  /* 0x000000013939d824 */ /* 0x000fe200078e0a03 */
[C---:B------:R-:W-:Y:S01]  /*5880*/  ISETP.GT.U32.AND P0, PT, R3.reuse, R52, PT ;  /* 0x000000340300720c */ /* 0x040fe20003f04070 */
[C---:B------:R-:W-:Y:S01]  /*5890*/  IMAD R58, R3.reuse, R8, R58 ;  /* 0x00000008033a7224 */ /* 0x040fe200078e023a */
[----:B------:R-:W-:Y:S01]  /*58a0*/  ISETP.GT.U32.AND P5, PT, R3, R56, PT ;  /* 0x000000380300720c */ /* 0x000fe20003fa4070 */
[----:B------:R-:W-:Y:S01]  /*58b0*/  IMAD.HI.U32 R7, R2, R59, RZ ;  /* 0x0000003b02077227 */ /* 0x000fe200078e00ff */
[----:B------:R-:W-:-:S02]  /*58c0*/  IABS R230, R233 ;  /* 0x000000e900e67213 */ /* 0x000fc40000000000 */
[----:B------:R-:W-:Y:S01]  /*58d0*/  IABS R231, R234 ;  /* 0x000000ea00e77213 */ /* 0x000fe20000000000 */
[----:B------:R-:W-:Y:S01]  /*58e0*/  @!P3 IMAD.IADD R55, R55, 0x1, -R3 ;  /* 0x000000013737b824 */ /* 0x000fe200078e0a03 */
[----:B------:R-:W-:Y:S01]  /*58f0*/  ISETP.GT.U32.AND P3, PT, R3, R58, PT ;  /* 0x0000003a0300720c */ /* 0x000fe20003f64070 */
[----:B------:R-:W-:Y:S01]  /*5900*/  IMAD.MOV R8, RZ, RZ, -R7 ;  /* 0x000000ffff087224 */ /* 0x000fe200078e0a07 */
[----:B------:R-:W-:Y:S01]  /*5910*/  LOP3.LUT R252, R5, 0x24, RZ, 0xfc, !PT ;  /* 0x0000002405fc7812 */ /* 0x000fe200078efcff */
[--C-:B------:R-:W-:Y:S01]  /*5920*/  @!P2 IMAD.IADD R54, R54, 0x1, -R3.reuse ;  /* 0x000000013636a824 */ /* 0x100fe200078e0a03 */
[----:B------:R-:W-:Y:S01]  /*5930*/  ISETP.GE.AND P2, PT, R62, RZ, PT ;  /* 0x000000ff3e00720c */ /* 0x000fe20003f46270 */
[----:B------:R-:W-:Y:S01]  /*5940*/  @!P0 IMAD.IADD R52, R52, 0x1, -R3 ;  /* 0x0000000134348824 */ /* 0x000fe200078e0a03 */
[----:B------:R-:W-:Y:S01]  /*5950*/  ISETP.GE.AND P0, PT, R60, RZ, PT ;  /* 0x000000ff3c00720c */ /* 0x000fe20003f06270 */
[----:B------:R-:W-:Y:S01]  /*5960*/  IMAD R59, R3, R8, R59 ;  /* 0x00000008033b7224 */ /* 0x000fe200078e023b */
[----:B------:R-:W-:Y:S01]  /*5970*/  IABS R60, R64 ;  /* 0x00000040003c7213 */ /* 0x000fe20000000000 */
[----:B------:R-:W-:Y:S01]  /*5980*/  @!P6 IMAD.MOV R52, RZ, RZ, -R52 ;  /* 0x000000ffff34e224 */ /* 0x000fe200078e0a34 */
[----:B------:R-:W-:Y:S01]  /*5990*/  ISETP.GE.AND P6, PT, R61, RZ, PT ;  /* 0x000000ff3d00720c */ /* 0x000fe20003fc6270 */
[--C-:B------:R-:W-:Y:S01]  /*59a0*/  @!P5 IMAD.IADD R56, R56, 0x1, -R3.reuse ;  /* 0x000000013838d824 */ /* 0x100fe200078e0a03 */
[----:B------:R-:W-:Y:S01]  /*59b0*/  IABS R61, R65 ;  /* 0x00000041003d7213 */ /* 0x000fe20000000000 */
[----:B------:R-:W-:Y:S01]  /*59c0*/  @!P3 IMAD.IADD R58, R58, 0x1, -R3 ;  /* 0x000000013a3ab824 */ /* 0x000fe200078e0a03 */
[----:B------:R-:W-:Y:S01]  /*59d0*/  ISETP.GT.U32.AND P5, PT, R3, R59, PT ;  /* 0x0000003b0300720c */ /* 0x000fe20003fa4070 */
[----:B------:R-:W-:Y:S01]  /*59e0*/  IMAD.HI.U32 R7, R2, R60, RZ ;  /* 0x0000003c02077227 */ /* 0x000fe200078e00ff */
[----:B------:R-:W-:-:S02]  /*59f0*/  IABS R62, R66 ;  /* 0x00000042003e7213 */ /* 0x000fc40000000000 */
[----:B------:R-:W-:Y:S01]  /*5a00*/  ISETP.GE.AND P3, PT, R64, RZ, PT ;  /* 0x000000ff4000720c */ /* 0x000fe20003f66270 */
[----:B------:R-:W-:Y:S01]  /*5a10*/  @!P1 IMAD.MOV R55, RZ, RZ, -R55 ;  /* 0x000000ffff379224 */ /* 0x000fe200078e0a37 */
[----:B------:R-:W-:Y:S01]  /*5a20*/  ISETP.GT.U32.AND P1, PT, R3, R58, PT ;  /* 0x0000003a0300720c */ /* 0x000fe20003f24070 */
[C---:B------:R-:W-:Y:S01]  /*5a30*/  IMAD.HI.U32 R8, R2.reuse, R61, RZ ;  /* 0x0000003d02087227 */ /* 0x040fe200078e00ff */
[----:B------:R-:W-:Y:S02]  /*5a40*/  IABS R64, R67 ;  /* 0x0000004300407213 */ /* 0x000fe40000000000 */
[C---:B------:R-:W-:Y:S01]  /*5a50*/  LOP3.LUT R251, R5.reuse, 0x20, RZ, 0xfc, !PT ;  /* 0x0000002005fb7812 */ /* 0x040fe200078efcff */
[----:B------:R-:W-:Y:S01]  /*5a60*/  IMAD.MOV R7, RZ, RZ, -R7 ;  /* 0x000000ffff077224 */ /* 0x000fe200078e0a07 */
[C---:B------:R-:W-:Y:S01]  /*5a70*/  LOP3.LUT R0, R5.reuse, 0x1c, RZ, 0xfc, !PT ;  /* 0x0000001c05007812 */ /* 0x040fe200078efcff */
[----:B------:R-:W-:Y:S01]  /*5a80*/  IMAD.MOV R8, RZ, RZ, -R8 ;  /* 0x000000ffff087224 */ /* 0x000fe200078e0a08 */
[----:B------:R-:W-:Y:S01]  /*5a90*/  LOP3.LUT R4, R5, 0x1a, RZ, 0xfc, !PT ;  /* 0x0000001a05047812 */ /* 0x000fe200078efcff */
[----:B------:R-:W-:Y:S01]  /*5aa0*/  IMAD R60, R3, R7, R60 ;  /* 0x00000007033c7224 */ /* 0x000fe200078e023c */
[----:B------:R-:W-:Y:S01]  /*5ab0*/  IABS R242, R0 ;  /* 0x0000000000f27213 */ /* 0x000fe20000000000 */
[----:B------:R-:W-:Y:S01]  /*5ac0*/  IMAD.HI.U32 R7, R2, R62, RZ ;  /* 0x0000003e02077227 */ /* 0x000fe200078e00ff */
[----:B-1----:R-:W-:-:S02]  /*5ad0*/  LOP3.LUT R16, R5, 0x16, RZ, 0xfc, !PT ;  /* 0x0000001605107812 */ /* 0x002fc400078efcff */
[----:B------:R-:W-:Y:S01]  /*5ae0*/  LOP3.LUT R125, R5, 0x18, RZ, 0xfc, !PT ;  /* 0x00000018057d7812 */ /* 0x000fe200078efcff */
[----:B------:R-:W-:Y:S01]  /*5af0*/  @!P0 IMAD.MOV R54, RZ, RZ, -R54 ;  /* 0x000000ffff368224 */ /* 0x000fe200078e0a36 */
[----:B------:R-:W-:Y:S01]  /*5b00*/  ISETP.GT.U32.AND P0, PT, R3, R57, PT ;  /* 0x000000390300720c */ /* 0x000fe20003f04070 */
[----:B------:R-:W-:Y:S01]  /*5b10*/  @!P5 IMAD.IADD R59, R59, 0x1, -R3 ;  /* 0x000000013b3bd824 */ /* 0x000fe200078e0a03 */
[----:B------:R-:W-:Y:S01]  /*5b20*/  LOP3.LUT R14, R5, 0x14, RZ, 0xfc, !PT ;  /* 0x00000014050e7812 */ /* 0x000fe200078efcff */
[----:B------:R-:W-:Y:S01]  /*5b30*/  IMAD R61, R3, R8, R61 ;  /* 0x00000008033d7224 */ /* 0x000fe200078e023d */
[----:B------:R-:W-:Y:S01]  /*5b40*/  LOP3.LUT R13, R5, 0x12, RZ, 0xfc, !PT ;  /* 0x00000012050d7812 */ /* 0x000fe200078efcff */
[----:B------:R-:W-:Y:S01]  /*5b50*/  IMAD.MOV R8, RZ, RZ, -R7 ;  /* 0x000000ffff087224 */ /* 0x000fe200078e0a07 */
[C---:B------:R-:W-:Y:S01]  /*5b60*/  ISETP.GT.U32.AND P5, PT, R3.reuse, R59, PT ;  /* 0x0000003b0300720c */ /* 0x040fe20003fa4070 */
[--C-:B------:R-:W-:Y:S01]  /*5b70*/  @!P1 IMAD.IADD R58, R58, 0x1, -R3.reuse ;  /* 0x000000013a3a9824 */ /* 0x100fe200078e0a03 */
[C---:B------:R-:W-:Y:S01]  /*5b80*/  ISETP.GT.U32.AND P1, PT, R3.reuse, R61, PT ;  /* 0x0000003d0300720c */ /* 0x040fe20003f24070 */
[----:B------:R-:W-:Y:S01]  /*5b90*/  IMAD R62, R3, R8, R62 ;  /* 0x00000008033e7224 */ /* 0x000fe200078e023e */
[C---:B------:R-:W-:Y:S01]  /*5ba0*/  LOP3.LUT R11, R5.reuse, 0x10, RZ, 0xfc, !PT ;  /* 0x00000010050b7812 */ /* 0x040fe200078efcff */
[----:B------:R-:W-:Y:S01]  /*5bb0*/  @!P4 IMAD.MOV R58, RZ, RZ, -R58 ;  /* 0x000000ffff3ac224 */ /* 0x000fe200078e0a3a */
[----:B------:R-:W-:Y:S01]  /*5bc0*/  LOP3.LUT R10, R5, 0xc, RZ, 0xfc, !PT ;  /* 0x0000000c050a7812 */ /* 0x000fe200078efcff */
[----:B------:R-:W-:Y:S01]  /*5bd0*/  VIADD R7, R6, 0x17e ;  /* 0x0000017e06077836 */ /* 0x000fe20000000000 */
[----:B------:R-:W-:Y:S01]  /*5be0*/  ISETP.GT.U32.AND P4, PT, R3, R62, PT ;  /* 0x0000003e0300720c */ /* 0x000fe20003f84070 */
[--C-:B------:R-:W-:Y:S01]  /*5bf0*/  @!P0 IMAD.IADD R57, R57, 0x1, -R3.reuse ;  /* 0x0000000139398824 */ /* 0x100fe200078e0a03 */
[----:B------:R-:W-:Y:S01]  /*5c00*/  ISETP.GE.AND P0, PT, R63, RZ, PT ;  /* 0x000000ff3f00720c */ /* 0x000fe20003f06270 */
[----:B------:R-:W-:Y:S01]  /*5c10*/  @!P6 IMAD.MOV R56, RZ, RZ, -R56 ;  /* 0x000000ffff38e224 */ /* 0x000fe200078e0a38 */
[----:B------:R-:W-:Y:S01]  /*5c20*/  IABS R63, R7 ;  /* 0x00000007003f7213 */ /* 0x000fe20000000000 */
[--C-:B------:R-:W-:Y:S01]  /*5c30*/  @!P5 IMAD.IADD R59, R59, 0x1, -R3.reuse ;  /* 0x000000013b3bd824 */ /* 0x100fe200078e0a03 */
[----:B------:R-:W-:Y:S01]  /*5c40*/  ISETP.GT.U32.AND P6, PT, R3, R60, PT ;  /* 0x0000003c0300720c */ /* 0x000fe20003fc4070 */
[----:B------:R-:W-:Y:S01]  /*5c50*/  @!P1 IMAD.IADD R61, R61, 0x1, -R3 ;  /* 0x000000013d3d9824 */ /* 0x000fe200078e0a03 */
[----:B------:R-:W-:Y:S01]  /*5c60*/  ISETP.GE.AND P5, PT, R7, RZ, PT ;  /* 0x000000ff0700720c */ /* 0x000fe20003fa6270 */
[----:B------:R-:W-:Y:S01]  /*5c70*/  IMAD.HI.U32 R7, R2, R63, RZ ;  /* 0x0000003f02077227 */ /* 0x000fe200078e00ff */
[----:B------:R-:W-:-:S02]  /*5c80*/  IABS R250, R10 ;  /* 0x0000000a00fa7213 */ /* 0x000fc40000000000 */
[----:B------:R-:W-:Y:S01]  /*5c90*/  ISETP.GT.U32.AND P1, PT, R3, R61, PT ;  /* 0x0000003d0300720c */ /* 0x000fe20003f24070 */
[----:B------:R-:W-:Y:S01]  /*5ca0*/  @!P2 IMAD.MOV R57, RZ, RZ, -R57 ;  /* 0x000000ffff39a224 */ /* 0x000fe200078e0a39 */
[----:B------:R-:W-:Y:S01]  /*5cb0*/  ISETP.GE.AND P2, PT, R65, RZ, PT ;  /* 0x000000ff4100720c */ /* 0x000fe20003f46270 */
[----:B------:R-:W-:Y:S01]  /*5cc0*/  @!P4 IMAD.IADD R62, R62, 0x1, -R3 ;  /* 0x000000013e3ec824 */ /* 0x000fe200078e0a03 */
[----:B------:R-:W-:Y:S01]  /*5cd0*/  IABS R65, R68 ;  /* 0x0000004400417213 */ /* 0x000fe20000000000 */
[----:B------:R-:W-:Y:S01]  /*5ce0*/  IMAD.MOV R8, RZ, RZ, -R7 ;  /* 0x000000ffff087224 */ /* 0x000fe200078e0a07 */
[----:B------:R-:W-:Y:S01]  /*5cf0*/  LOP3.LUT R9, R5, 0xa, RZ, 0xfc, !PT ;  /* 0x0000000a05097812 */ /* 0x000fe200078efcff */
[----:B------:R-:W-:Y:S01]  /*5d00*/  IMAD.HI.U32 R7, R2, R64, RZ ;  /* 0x0000004002077227 */ /* 0x000fe200078e00ff */
[----:B------:R-:W-:Y:S02]  /*5d10*/  ISETP.GT.U32.AND P4, PT, R3, R62, PT ;  /* 0x0000003e0300720c */ /* 0x000fe40003f84070 */
[----:B------:R-:W-:Y:S01]  /*5d20*/  LOP3.LUT R12, R5, 0x4, RZ, 0xfc, !PT ;  /* 0x00000004050c7812 */ /* 0x000fe200078efcff */
[----:B------:R-:W-:-:S02]  /*5d30*/  IMAD R63, R3, R8, R63 ;  /* 0x00000008033f7224 */ /* 0x000fc400078e023f */
[----:B------:R-:W-:-:S04]  /*5d40*/  IMAD.HI.U32 R8, R2, R65, RZ ;  /* 0x0000004102087227 */ /* 0x000fc800078e00ff */
[----:B------:R-:W-:Y:S02]  /*5d50*/  @!P6 IMAD.IADD R60, R60, 0x1, -R3 ;  /* 0x000000013c3ce824 */ /* 0x000fe400078e0a03 */
[----:B------:R-:W-:Y:S02]  /*5d60*/  IMAD.MOV R7, RZ, RZ, -R7 ;  /* 0x000000ffff077224 */ /* 0x000fe400078e0a07 */
[----:B------:R-:W-:Y:S01]  /*5d70*/  IMAD.MOV R8, RZ, RZ, -R8 ;  /* 0x000000ffff087224 */ /* 0x000fe200078e0a08 */
[----:B------:R-:W-:Y:S01]  /*5d80*/  ISETP.GT.U32.AND P6, PT, R3, R60, PT ;  /* 0x0000003c0300720c */ /* 0x000fe20003fc4070 */
[----:B------:R-:W-:Y:S01]  /*5d90*/  @!P1 IMAD.IADD R61, R61, 0x1, -R3 ;  /* 0x000000013d3d9824 */ /* 0x000fe200078e0a03 */
[C---:B------:R-:W-:Y:S01]  /*5da0*/  ISETP.GT.U32.AND P1, PT, R3.reuse, R63, PT ;  /* 0x0000003f0300720c */ /* 0x040fe20003f24070 */
[C---:B------:R-:W-:Y:S02]  /*5db0*/  IMAD R64, R3.reuse, R7, R64 ;  /* 0x0000000703407224 */ /* 0x040fe400078e0240 */
[----:B------:R-:W-:-:S02]  /*5dc0*/  IMAD R65, R3, R8, R65 ;  /* 0x0000000803417224 */ /* 0x000fc400078e0241 */
[----:B------:R-:W-:Y:S01]  /*5dd0*/  @!P4 IMAD.IADD R62, R62, 0x1, -R3 ;  /* 0x000000013e3ec824 */ /* 0x000fe200078e0a03 */
[C---:B------:R-:W-:Y:S01]  /*5de0*/  ISETP.GT.U32.AND P4, PT, R3.reuse, R64, PT ;  /* 0x000000400300720c */ /* 0x040fe20003f84070 */
[----:B------:R-:W-:Y:S01]  /*5df0*/  @!P2 IMAD.MOV R61, RZ, RZ, -R61 ;  /* 0x000000ffff3da224 */ /* 0x000fe200078e0a3d */
[----:B------:R-:W-:Y:S01]  /*5e00*/  ISETP.GT.U32.AND P2, PT, R3, R65, PT ;  /* 0x000000410300720c */ /* 0x000fe20003f44070 */
[----:B------:R-:W-:Y:S01]  /*5e10*/  @!P0 IMAD.MOV R59, RZ, RZ, -R59 ;  /* 0x000000ffff3b8224 */ /* 0x000fe200078e0a3b */
[----:B------:R-:W-:Y:S01]  /*5e20*/  ISETP.GE.AND P0, PT, R66, RZ, PT ;  /* 0x000000ff4200720c */ /* 0x000fe20003f06270 */
[--C-:B------:R-:W-:Y:S01]  /*5e30*/  @!P6 IMAD.IADD R60, R60, 0x1, -R3.reuse ;  /* 0x000000013c3ce824 */ /* 0x100fe200078e0a03 */
[----:B------:R-:W-:Y:S01]  /*5e40*/  ISETP.GE.AND P6, PT, R67, RZ, PT ;  /* 0x000000ff4300720c */ /* 0x000fe20003fc6270 */
[----:B------:R-:W-:Y:S01]  /*5e50*/  @!P1 IMAD.IADD R63, R63, 0x1, -R3 ;  /* 0x000000013f3f9824 */ /* 0x000fe200078e0a03 */
[----:B------:R-:W-:Y:S01]  /*5e60*/  LOP3.LUT R67, R5, 0x178, RZ, 0xfc, !PT ;  /* 0x0000017805437812 */ /* 0x000fe200078efcff */
[----:B------:R-:W-:Y:S01]  /*5e70*/  @!P3 IMAD.MOV R60, RZ, RZ, -R60 ;  /* 0x000000ffff3cb224 */ /* 0x000fe200078e0a3c */
[----:B------:R-:W-:Y:S01]  /*5e80*/  ISETP.GE.AND P3, PT, R68, RZ, PT ;  /* 0x000000ff4400720c */ /* 0x000fe20003f66270 */
[----:B------:R-:W-:Y:S01]  /*5e90*/  IMAD.HI.U32 R244, R2, R242, RZ ;  /* 0x000000f202f47227 */ /* 0x000fe200078e00ff */
[----:B------:R-:W-:-:S02]  /*5ea0*/  IABS R66, R67 ;  /* 0x0000004300427213 */ /* 0x000fc40000000000 */
[----:B------:R-:W-:Y:S01]  /*5eb0*/  IABS R68, R70 ;  /* 0x0000004600447213 */ /* 0x000fe20000000000 */
[--C-:B------:R-:W-:Y:S01]  /*5ec0*/  @!P4 IMAD.IADD R64, R64, 0x1, -R3.reuse ;  /* 0x000000014040c824 */ /* 0x100fe200078e0a03 */
[----:B------:R-:W-:Y:S01]  /*5ed0*/  ISETP.GT.U32.AND P1, PT, R3, R63, PT ;  /* 0x0000003f0300720c */ /* 0x000fe20003f24070 */
[----:B------:R-:W-:Y:S02]  /*5ee0*/  @!P2 IMAD.IADD R65, R65, 0x1, -R3 ;  /* 0x000000014141a824 */ /* 0x000fe400078e0a03 */
[C---:B------:R-:W-:Y:S01]  /*5ef0*/  IMAD.HI.U32 R7, R2.reuse, R66, RZ ;  /* 0x0000004202077227 */ /* 0x040fe200078e00ff */
[C---:B------:R-:W-:Y:S02]  /*5f00*/  ISETP.GT.U32.AND P4, PT, R3.reuse, R64, PT ;  /* 0x000000400300720c */ /* 0x040fe40003f84070 */
[----:B------:R-:W-:Y:S01]  /*5f10*/  ISETP.GT.U32.AND P2, PT, R3, R65, PT ;  /* 0x000000410300720c */ /* 0x000fe20003f44070 */
[----:B------:R-:W-:-:S04]  /*5f20*/  IMAD.HI.U32 R8, R2, R68, RZ ;  /* 0x0000004402087227 */ /* 0x000fc800078e00ff */
[----:B------:R-:W-:Y:S01]  /*5f30*/  @!P0 IMAD.MOV R62, RZ, RZ, -R62 ;  /* 0x000000ffff3e8224 */ /* 0x000fe200078e0a3e */
[----:B------:R-:W-:Y:S01]  /*5f40*/  ISETP.GE.AND P0, PT, R67, RZ, PT ;  /* 0x000000ff4300720c */ /* 0x000fe20003f06270 */
[----:B------:R-:W-:Y:S02]  /*5f50*/  IMAD.MOV R67, RZ, RZ, -R7 ;  /* 0x000000ffff437224 */ /* 0x000fe400078e0a07 */
[----:B------:R-:W-:Y:S02]  /*5f60*/  IMAD.MOV R8, RZ, RZ, -R8 ;  /* 0x000000ffff087224 */ /* 0x000fe400078e0a08 */
[----:B------:R-:W-:-:S04]  /*5f70*/  IMAD.HI.U32 R7, R2, R69, RZ ;  /* 0x0000004502077227 */ /* 0x000fc800078e00ff */
[C---:B------:R-:W-:Y:S02]  /*5f80*/  IMAD R66, R3.reuse, R67, R66 ;  /* 0x0000004303427224 */ /* 0x040fe400078e0242 */
[C---:B------:R-:W-:Y:S02]  /*5f90*/  IMAD R67, R3.reuse, R8, R68 ;  /* 0x0000000803437224 */ /* 0x040fe400078e0244 */
[----:B------:R-:W-:Y:S02]  /*5fa0*/  IMAD.MOV R68, RZ, RZ, -R7 ;  /* 0x000000ffff447224 */ /* 0x000fe400078e0a07 */
[----:B------:R-:W-:Y:S02]  /*5fb0*/  @!P4 IMAD.IADD R64, R64, 0x1, -R3 ;  /* 0x000000014040c824 */ /* 0x000fe400078e0a03 */
[----:B------:R-:W-:Y:S01]  /*5fc0*/  IMAD R68, R3, R68, R69 ;  /* 0x0000004403447224 */ /* 0x000fe200078e0245 */
[----:B------:R-:W-:Y:S01]  /*5fd0*/  IABS R69, R76 ;  /* 0x0000004c00457213 */ /* 0x000fe20000000000 */
[--C-:B------:R-:W-:Y:S01]  /*5fe0*/  @!P2 IMAD.IADD R65, R65, 0x1, -R3.reuse ;  /* 0x000000014141a824 */ /* 0x100fe200078e0a03 */
[C---:B------:R-:W-:Y:S01]  /*5ff0*/  ISETP.GT.U32.AND P2, PT, R3.reuse, R67, PT ;  /* 0x000000430300720c */ /* 0x040fe20003f44070 */
[----:B------:R-:W-:Y:S01]  /*6000*/  @!P6 IMAD.MOV R64, RZ, RZ, -R64 ;  /* 0x000000ffff40e224 */ /* 0x000fe200078e0a40 */
[----:B------:R-:W-:Y:S01]  /*6010*/  ISETP.GT.U32.AND P6, PT, R3, R68, PT ;  /* 0x000000440300720c */ /* 0x000fe20003fc4070 */
[----:B------:R-:W-:Y:S01]  /*6020*/  @!P1 IMAD.IADD R63, R63, 0x1, -R3 ;  /* 0x000000013f3f9824 */ /* 0x000fe200078e0a03 */
[----:B------:R-:W-:Y:S01]  /*6030*/  ISETP.GE.AND P1, PT, R70, RZ, PT ;  /* 0x000000ff4600720c */ /* 0x000fe20003f26270 */
[----:B------:R-:W-:-:S02]  /*6040*/  VIADD R7, R6, 0x16e ;  /* 0x0000016e06077836 */ /* 0x000fc40000000000 */
[----:B------:R-:W-:Y:S01]  /*6050*/  @!P5 IMAD.MOV R63, RZ, RZ, -R63 ;  /* 0x000000ffff3fd224 */ /* 0x000fe200078e0a3f */
[----:B------:R-:W-:Y:S01]  /*6060*/  ISETP.GT.U32.AND P5, PT, R3, R66, PT ;  /* 0x000000420300720c */ /* 0x000fe20003fa4070 */
[----:B------:R-:W-:Y:S01]  /*6070*/  IMAD.HI.U32 R8, R2, R71, RZ ;  /* 0x0000004702087227 */ /* 0x000fe200078e00ff */
[----:B------:R-:W-:Y:S02]  /*6080*/  ISETP.GE.AND P4, PT, R7, RZ, PT ;  /* 0x000000ff0700720c */ /* 0x000fe40003f86270 */
[----:B------:R-:W-:Y:S01]  /*6090*/  IABS R72, R7 ;  /* 0x0000000700487213 */ /* 0x000fe20000000000 */
[--C-:B------:R-:W-:Y:S02]  /*60a0*/  @!P2 IMAD.IADD R67, R67, 0x1, -R3.reuse ;  /* 0x000000014343a824 */ /* 0x100fe400078e0a03 */
[----:B------:R-:W-:Y:S02]  /*60b0*/  @!P6 IMAD.IADD R68, R68, 0x1, -R3 ;  /* 0x000000014444e824 */ /* 0x000fe400078e0a03 */
[----:B------:R-:W-:Y:S01]  /*60c0*/  IMAD.HI.U32 R7, R2, R69, RZ ;  /* 0x0000004502077227 */ /* 0x000fe200078e00ff */
[----:B------:R-:W-:-:S02]  /*60d0*/  ISETP.GT.U32.AND P2, PT, R3, R67, PT ;  /* 0x000000430300720c */ /* 0x000fc40003f44070 */
[----:B------:R-:W-:Y:S01]  /*60e0*/  ISETP.GT.U32.AND P6, PT, R3, R68, PT ;  /* 0x000000440300720c */ /* 0x000fe20003fc4070 */
[----:B------:R-:W-:Y:S02]  /*60f0*/  IMAD.MOV R70, RZ, RZ, -R7 ;  /* 0x000000ffff467224 */ /* 0x000fe400078e0a07 */
[----:B------:R-:W-:Y:S02]  /*6100*/  IMAD.MOV R8, RZ, RZ, -R8 ;  /* 0x000000ffff087224 */ /* 0x000fe400078e0a08 */
[----:B------:R-:W-:Y:S02]  /*6110*/  @!P5 IMAD.IADD R66, R66, 0x1, -R3 ;  /* 0x000000014242d824 */ /* 0x000fe400078e0a03 */
[----:B------:R-:W-:-:S03]  /*6120*/  IMAD.HI.U32 R7, R2, R72, RZ ;  /* 0x0000004802077227 */ /* 0x000fc600078e00ff */
[C---:B------:R-:W-:Y:S01]  /*6130*/  ISETP.GT.U32.AND P5, PT, R3.reuse, R66, PT ;  /* 0x000000420300720c */ /* 0x040fe20003fa4070 */
[C---:B------:R-:W-:Y:S02]  /*6140*/  IMAD R69, R3.reuse, R70, R69 ;  /* 0x0000004603457224 */ /* 0x040fe400078e0245 */
[----:B------:R-:W-:Y:S01]  /*6150*/  IMAD R70, R3, R8, R71 ;  /* 0x0000000803467224 */ /* 0x000fe200078e0247 */
[----:B------:R-:W-:Y:S01]  /*6160*/  IABS R8, R78 ;  /* 0x0000004e00087213 */ /* 0x000fe20000000000 */
[----:B------:R-:W-:Y:S02]  /*6170*/  IMAD.MOV R7, RZ, RZ, -R7 ;  /* 0x000000ffff077224 */ /* 0x000fe400078e0a07 */
[--C-:B------:R-:W-:Y:S01]  /*6180*/  @!P2 IMAD.IADD R67, R67, 0x1, -R3.reuse ;  /* 0x000000014343a824 */ /* 0x100fe200078e0a03 */
[C---:B------:R-:W-:Y:S01]  /*6190*/  ISETP.GT.U32.AND P2, PT, R3.reuse, R70, PT ;  /* 0x000000460300720c */ /* 0x040fe20003f44070 */
[----:B------:R-:W-:Y:S02]  /*61a0*/  IMAD R71, R3, R7, R72 ;  /* 0x0000000703477224 */ /* 0x000fe400078e0248 */
[----:B------:R-:W-:-:S02]  /*61b0*/  @!P6 IMAD.IADD R68, R68, 0x1, -R3 ;  /* 0x000000014444e824 */ /* 0x000fc400078e0a03 */
[----:B------:R-:W-:Y:S01]  /*61c0*/  @!P5 IMAD.IADD R66, R66, 0x1, -R3 ;  /* 0x000000014242d824 */ /* 0x000fe200078e0a03 */
[C---:B------:R-:W-:Y:S01]  /*61d0*/  ISETP.GT.U32.AND P6, PT, R3.reuse, R71, PT ;  /* 0x000000470300720c */ /* 0x040fe20003fc4070 */
[----:B------:R-:W-:Y:S01]  /*61e0*/  IMAD.MOV.U32 R72, RZ, RZ, R8 ;  /* 0x000000ffff487224 */ /* 0x000fe200078e0008 */
[----:B------:R-:W-:Y:S01]  /*61f0*/  ISETP.GT.U32.AND P5, PT, R3, R69, PT ;  /* 0x000000450300720c */ /* 0x000fe20003fa4070 */
[----:B------:R-:W-:Y:S01]  /*6200*/  @!P3 IMAD.MOV R65, RZ, RZ, -R65 ;  /* 0x000000ffff41b224 */ /* 0x000fe200078e0a41 */
[----:B------:R-:W-:Y:S01]  /*6210*/  ISETP.GE.AND P3, PT, R73, RZ, PT ;  /* 0x000000ff4900720c */ /* 0x000fe20003f66270 */
[----:B------:R-:W-:-:S04]  /*6220*/  IMAD.HI.U32 R7, R2, R72, RZ ;  /* 0x0000004802077227 */ /* 0x000fc800078e00ff */
[----:B------:R-:W-:Y:S01]  /*6230*/  @!P2 IMAD.IADD R70, R70, 0x1, -R3 ;  /* 0x000000014646a824 */ /* 0x000fe200078e0a03 */
[----:B------:R-:W-:Y:S01]  /*6240*/  ISETP.GE.AND P2, PT, R77, RZ, PT ;  /* 0x000000ff4d00720c */ /* 0x000fe20003f46270 */
[----:B------:R-:W-:-:S04]  /*6250*/  IMAD.HI.U32 R8, R2, R74, RZ ;  /* 0x0000004a02087227 */ /* 0x000fc800078e00ff */
[----:B------:R-:W-:Y:S01]  /*6260*/  @!P6 IMAD.IADD R71, R71, 0x1, -R3 ;  /* 0x000000014747e824 */ /* 0x000fe200078e0a03 */
[----:B------:R-:W-:Y:S01]  /*6270*/  ISETP.GT.U32.AND P6, PT, R3, R70, PT ;  /* 0x000000460300720c */ /* 0x000fe20003fc4070 */
[----:B------:R-:W-:Y:S02]  /*6280*/  IMAD.MOV R73, RZ, RZ, -R7 ;  /* 0x000000ffff497224 */ /* 0x000fe400078e0a07 */
[----:B------:R-:W-:-:S04]  /*6290*/  IMAD.HI.U32 R7, R2, R75, RZ ;  /* 0x0000004b02077227 */ /* 0x000fc800078e00ff */
[----:B------:R-:W-:Y:S01]  /*62a0*/  @!P0 IMAD.MOV R66, RZ, RZ, -R66 ;  /* 0x000000ffff428224 */ /* 0x000fe200078e0a42 */
[----:B------:R-:W-:Y:S01]  /*62b0*/  ISETP.GE.AND P0, PT, R76, RZ, PT ;  /* 0x000000ff4c00720c */ /* 0x000fe20003f06270 */
[----:B------:R-:W-:Y:S02]  /*62c0*/  IMAD.MOV R8, RZ, RZ, -R8 ;  /* 0x000000ffff087224 */ /* 0x000fe400078e0a08 */
[----:B------:R-:W-:Y:S02]  /*62d0*/  @!P5 IMAD.IADD R69, R69, 0x1, -R3 ;  /* 0x000000014545d824 */ /* 0x000fe400078e0a03 */
[----:B------:R-:W-:Y:S02]  /*62e0*/  IMAD.MOV R76, RZ, RZ, -R7 ;  /* 0x000000ffff4c7224 */ /* 0x000fe400078e0a07 */
[C---:B------:R-:W-:Y:S01]  /*62f0*/  IMAD R72, R3.reuse, R73, R72 ;  /* 0x0000004903487224 */ /* 0x040fe200078e0248 */
[C---:B------:R-:W-:Y:S01]  /*6300*/  ISETP.GT.U32.AND P5, PT, R3.reuse, R69, PT ;  /* 0x000000450300720c */ /* 0x040fe20003fa4070 */
[----:B------:R-:W-:-:S02]  /*6310*/  IMAD R73, R3, R8, R74 ;  /* 0x0000000803497224 */ /* 0x000fc400078e024a */
[C---:B------:R-:W-:Y:S01]  /*6320*/  IMAD R74, R3.reuse, R76, R75 ;  /* 0x0000004c034a7224 */ /* 0x040fe200078e024b */
[----:B------:R-:W-:Y:S01]  /*6330*/  IABS R76, R81 ;  /* 0x00000051004c7213 */ /* 0x000fe20000000000 */
[----:B------:R-:W-:Y:S02]  /*6340*/  @!P6 IMAD.IADD R70, R70, 0x1, -R3 ;  /* 0x000000014646e824 */ /* 0x000fe400078e0a03 */
[----:B------:R-:W-:Y:S01]  /*6350*/  @!P3 IMAD.MOV R68, RZ, RZ, -R68 ;  /* 0x000000ffff44b224 */ /* 0x000fe200078e0a44 */
[----:B------:R-:W-:Y:S01]  /*6360*/  ISETP.GT.U32.AND P6, PT, R3, R74, PT ;  /* 0x0000004a0300720c */ /* 0x000fe20003fc4070 */
[----:B------:R-:W-:Y:S01]  /*6370*/  @!P1 IMAD.MOV R67, RZ, RZ, -R67 ;  /* 0x000000ffff439224 */ /* 0x000fe200078e0a43 */
[----:B------:R-:W-:Y:S01]  /*6380*/  ISETP.GE.AND P3, PT, R78, RZ, PT ;  /* 0x000000ff4e00720c */ /* 0x000fe20003f66270 */
[----:B------:R-:W-:Y:S01]  /*6390*/  @!P2 IMAD.MOV R70, RZ, RZ, -R70 ;  /* 0x000000ffff46a224 */ /* 0x000fe200078e0a46 */
[----:B------:R-:W-:Y:S01]  /*63a0*/  LOP3.LUT R78, R5, 0x166, RZ, 0xfc, !PT ;  /* 0x00000166054e7812 */ /* 0x000fe200078efcff */
[----:B------:R-:W-:Y:S01]  /*63b0*/  @!P5 IMAD.IADD R69, R69, 0x1, -R3 ;  /* 0x000000014545d824 */ /* 0x000fe200078e0a03 */
[----:B------:R-:W-:-:S02]  /*63c0*/  ISETP.GT.U32.AND P1, PT, R3, R71, PT ;  /* 0x000000470300720c */ /* 0x000fc40003f24070 */
[----:B------:R-:W-:Y:S01]  /*63d0*/  IABS R75, R78 ;  /* 0x0000004e004b7213 */ /* 0x000fe20000000000 */
[----:B------:R-:W-:Y:S01]  /*63e0*/  @!P0 IMAD.MOV R69, RZ, RZ, -R69 ;  /* 0x000000ffff458224 */ /* 0x000fe200078e0a45 */
[C---:B------:R-:W-:Y:S02]  /*63f0*/  ISETP.GT.U32.AND P5, PT, R3.reuse, R72, PT ;  /* 0x000000480300720c */ /* 0x040fe40003fa4070 */
[----:B------:R-:W-:Y:S01]  /*6400*/  ISETP.GT.U32.AND P0, PT, R3, R73, PT ;  /* 0x000000490300720c */ /* 0x000fe20003f04070 */
[----:B------:R-:W-:Y:S02]  /*6410*/  @!P6 IMAD.IADD R74, R74, 0x1, -R3 ;  /* 0x000000014a4ae824 */ /* 0x000fe400078e0a03 */
[----:B------:R-:W-:-:S03]  /*6420*/  IMAD.HI.U32 R7, R2, R75, RZ ;  /* 0x0000004b02077227 */ /* 0x000fc600078e00ff */
[----:B------:R-:W-:Y:S01]  /*6430*/  ISETP.GT.U32.AND P2, PT, R3, R74, PT ;  /* 0x0000004a0300720c */ /* 0x000fe20003f44070 */
[----:B------:R-:W-:Y:S02]  /*6440*/  IMAD.MOV R8, RZ, RZ, -R7 ;  /* 0x000000ffff087224 */ /* 0x000fe400078e0a07 */
[----:B------:R-:W-:-:S04]  /*6450*/  IMAD.HI.U32 R7, R2, R76, RZ ;  /* 0x0000004c02077227 */ /* 0x000fc800078e00ff */
[--C-:B------:R-:W-:Y:S01]  /*6460*/  @!P1 IMAD.IADD R71, R71, 0x1, -R3.reuse ;  /* 0x0000000147479824 */ /* 0x100fe200078e0a03 */
[----:B------:R-:W-:Y:S01]  /*6470*/  ISETP.GE.AND P1, PT, R79, RZ, PT ;  /* 0x000000ff4f00720c */ /* 0x000fe20003f26270 */
[----:B------:R-:W-:Y:S01]  /*6480*/  @!P5 IMAD.IADD R72, R72, 0x1, -R3 ;  /* 0x000000014848d824 */ /* 0x000fe200078e0a03 */
[----:B------:R-:W-:Y:S01]  /*6490*/  LOP3.LUT R79, R5, 0x162, RZ, 0xfc, !PT ;  /* 0x00000162054f7812 */ /* 0x000fe200078efcff */
[----:B------:R-:W-:Y:S01]  /*64a0*/  IMAD R75, R3, R8, R75 ;  /* 0x00000008034b7224 */ /* 0x000fe200078e024b */
[----:B------:R-:W-:Y:S01]  /*64b0*/  ISETP.GE.AND P5, PT, R80, RZ, PT ;  /* 0x000000ff5000720c */ /* 0x000fe20003fa6270 */
[----:B------:R-:W-:Y:S01]  /*64c0*/  IMAD.MOV R7, RZ, RZ, -R7 ;  /* 0x000000ffff077224 */ /* 0x000fe200078e0a07 */
[----:B------:R-:W-:Y:S01]  /*64d0*/  IABS R77, R79 ;  /* 0x0000004f004d7213 */ /* 0x000fe20000000000 */
[----:B------:R-:W-:Y:S01]  /*64e0*/  @!P0 IMAD.IADD R73, R73, 0x1, -R3 ;  /* 0x0000000149498824 */ /* 0x000fe200078e0a03 */
[C---:B------:R-:W-:Y:S01]  /*64f0*/  ISETP.GT.U32.AND P0, PT, R3.reuse, R72, PT ;  /* 0x000000480300720c */ /* 0x040fe20003f04070 */
[----:B------:R-:W-:Y:S01]  /*6500*/  @!P4 IMAD.MOV R71, RZ, RZ, -R71 ;  /* 0x000000ffff47c224 */ /* 0x000fe200078e0a47 */
[C---:B------:R-:W-:Y:S01]  /*6510*/  ISETP.GT.U32.AND P4, PT, R3.reuse, R75, PT ;  /* 0x0000004b0300720c */ /* 0x040fe20003f84070 */
[C---:B------:R-:W-:Y:S01]  /*6520*/  IMAD R76, R3.reuse, R7, R76 ;  /* 0x00000007034c7224 */ /* 0x040fe200078e024c */
[----:B------:R-:W-:Y:S01]  /*6530*/  ISETP.GT.U32.AND P6, PT, R3, R73, PT ;  /* 0x000000490300720c */ /* 0x000fe20003fc4070 */
[----:B------:R-:W-:Y:S01]  /*6540*/  @!P2 IMAD.IADD R74, R74, 0x1, -R3 ;  /* 0x000000014a4aa824 */ /* 0x000fe200078e0a03 */
[----:B------:R-:W-:Y:S01]  /*6550*/  LOP3.LUT R80, R5, 0x160, RZ, 0xfc, !PT ;  /* 0x0000016005507812 */ /* 0x000fe200078efcff */
[----:B------:R-:W-:Y:S01]  /*6560*/  IMAD.HI.U32 R7, R2, R77, RZ ;  /* 0x0000004d02077227 */ /* 0x000fe200078e00ff */
[----:B------:R-:W-:-:S03]  /*6570*/  ISETP.GT.U32.AND P2, PT, R3, R76, PT ;  /* 0x0000004c0300720c */ /* 0x000fc60003f44070 */
[----:B------:R-:W-:Y:S02]  /*6580*/  IMAD.MOV R8, RZ, RZ, -R7 ;  /* 0x000000ffff087224 */ /* 0x000fe400078e0a07 */
[--C-:B------:R-:W-:Y:S01]  /*6590*/  @!P0 IMAD.IADD R72, R72, 0x1, -R3.reuse ;  /* 0x0000000148488824 */ /* 0x100fe200078e0a03 */
[----:B------:R-:W-:Y:S01]  /*65a0*/  ISETP.GE.AND P0, PT, R78, RZ, PT ;  /* 0x000000ff4e00720c */ /* 0x000fe20003f06270 */
[----:B------:R-:W-:Y:S01]  /*65b0*/  @!P4 IMAD.IADD R75, R75, 0x1, -R3 ;  /* 0x000000014b4bc824 */ /* 0x000fe200078e0a03 */
[----:B------:R-:W-:Y:S01]  /*65c0*/  IABS R78, R80 ;  /* 0x00000050004e7213 */ /* 0x000fe20000000000 */
[----:B------:R-:W-:Y:S01]  /*65d0*/  IMAD R77, R3, R8, R77 ;  /* 0x00000008034d7224 */ /* 0x000fe200078e024d */
[----:B------:R-:W-:Y:S01]  /*65e0*/  ISETP.GE.AND P4, PT, R79, RZ, PT ;  /* 0x000000ff4f00720c */ /* 0x000fe20003f86270 */
[--C-:B------:R-:W-:Y:S01]  /*65f0*/  @!P6 IMAD.IADD R73, R73, 0x1, -R3.reuse ;  /* 0x000000014949e824 */ /* 0x100fe200078e0a03 */
[----:B------:R-:W-:Y:S01]  /*6600*/  ISETP.GE.AND P6, PT, R81, RZ, PT ;  /* 0x000000ff5100720c */ /* 0x000fe20003fc6270 */
[----:B------:R-:W-:Y:S01]  /*6610*/  @!P3 IMAD.MOV R72, RZ, RZ, -R72 ;  /* 0x000000ffff48b224 */ /* 0x000fe200078e0a48 */
[----:B------:R-:W-:Y:S01]  /*6620*/  ISETP.GT.U32.AND P3, PT, R3, R75, PT ;  /* 0x0000004b0300720c */ /* 0x000fe20003f64070 */
[----:B------:R-:W-:-:S02]  /*6630*/  @!P2 IMAD.IADD R76, R76, 0x1, -R3 ;  /* 0x000000014c4ca824 */ /* 0x000fc400078e0a03 */
[----:B------:R-:W-:Y:S01]  /*6640*/  @!P5 IMAD.MOV R74, RZ, RZ, -R74 ;  /* 0x000000ffff4ad224 */ /* 0x000fe200078e0a4a */
[C---:B------:R-:W-:Y:S01]  /*6650*/  ISETP.GT.U32.AND P5, PT, R3.reuse, R77, PT ;  /* 0x0000004d0300720c */ /* 0x040fe20003fa4070 */
[----:B------:R-:W-:Y:S01]  /*6660*/  @!P1 IMAD.MOV R73, RZ, RZ, -R73 ;  /* 0x000000ffff499224 */ /* 0x000fe200078e0a49 */
[----:B------:R-:W-:Y:S01]  /*6670*/  ISETP.GT.U32.AND P1, PT, R3, R76, PT ;  /* 0x0000004c0300720c */ /* 0x000fe20003f24070 */
[----:B------:R-:W-:Y:S02]  /*6680*/  VIADD R8, R6, 0x15e ;  /* 0x0000015e06087836 */ /* 0x000fe40000000000 */
[----:B------:R-:W-:-:S03]  /*6690*/  IMAD.HI.U32 R7, R2, R78, RZ ;  /* 0x0000004e02077227 */ /* 0x000fc600078e00ff */
[----:B------:R-:W-:Y:S01]  /*66a0*/  ISETP.GE.AND P2, PT, R8, RZ, PT ;  /* 0x000000ff0800720c */ /* 0x000fe20003f46270 */
[----:B------:R-:W-:Y:S01]  /*66b0*/  IMAD.MOV R7, RZ, RZ, -R7 ;  /* 0x000000ffff077224 */ /* 0x000fe200078e0a07 */
[----:B------:R-:W-:Y:S01]  /*66c0*/  IABS R79, R8 ;  /* 0x00000008004f7213 */ /* 0x000fe20000000000 */
[--C-:B------:R-:W-:Y:S01]  /*66d0*/  @!P3 IMAD.IADD R75, R75, 0x1, -R3.reuse ;  /* 0x000000014b4bb824 */ /* 0x100fe200078e0a03 */
[----:B------:R-:W-:Y:S01]  /*66e0*/  LOP3.LUT R8, R5, 0x15c, RZ, 0xfc, !PT ;  /* 0x0000015c05087812 */ /* 0x000fe200078efcff */
[----:B------:R-:W-:Y:S01]  /*66f0*/  IMAD R78, R3, R7, R78 ;  /* 0x00000007034e7224 */ /* 0x000fe200078e024e */
[----:B------:R-:W-:Y:S01]  /*6700*/  ISETP.GE.AND P3, PT, R80, RZ, PT ;  /* 0x000000ff5000720c */ /* 0x000fe20003f66270 */
[----:B------:R-:W-:Y:S01]  /*6710*/  @!P5 IMAD.IADD R77, R77, 0x1, -R3 ;  /* 0x000000014d4dd824 */ /* 0x000fe200078e0a03 */
[----:B------:R-:W-:Y:S01]  /*6720*/  IABS R80, R8 ;  /* 0x0000000800507213 */ /* 0x000fe20000000000 */
[----:B------:R-:W-:Y:S01]  /*6730*/  IMAD.HI.U32 R7, R2, R79, RZ ;  /* 0x0000004f02077227 */ /* 0x000fe200078e00ff */
[----:B------:R-:W-:-:S03]  /*6740*/  ISETP.GT.U32.AND P5, PT, R3, R78, PT ;  /* 0x0000004e0300720c */ /* 0x000fc60003fa4070 */
[----:B------:R-:W-:Y:S01]  /*6750*/  @!P1 IMAD.IADD R76, R76, 0x1, -R3 ;  /* 0x000000014c4c9824 */ /* 0x000fe200078e0a03 */
[----:B------:R-:W-:Y:S01]  /*6760*/  ISETP.GE.AND P1, PT, R8, RZ, PT ;  /* 0x000000ff0800720c */ /* 0x000fe20003f26270 */
[----:B------:R-:W-:Y:S01]  /*6770*/  @!P0 IMAD.MOV R75, RZ, RZ, -R75 ;  /* 0x000000ffff4b8224 */ /* 0x000fe200078e0a4b */
[----:B------:R-:W-:Y:S01]  /*6780*/  ISETP.GT.U32.AND P0, PT, R3, R77, PT ;  /* 0x0000004d0300720c */ /* 0x000fe20003f04070 */
[----:B------:R-:W-:Y:S02]  /*6790*/  IMAD.MOV R8, RZ, RZ, -R7 ;  /* 0x000000ffff087224 */ /* 0x000fe400078e0a07 */
[----:B------:R-:W-:-:S04]  /*67a0*/  IMAD.HI.U32 R7, R2, R80, RZ ;  /* 0x0000005002077227 */ /* 0x000fc800078e00ff */
[C---:B------:R-:W-:Y:S02]  /*67b0*/  IMAD R79, R3.reuse, R8, R79 ;  /* 0x00000008034f7224 */ /* 0x040fe400078e024f */
[----:B------:R-:W-:Y:S02]  /*67c0*/  IMAD.MOV R81, RZ, RZ, -R7 ;  /* 0x000000ffff517224 */ /* 0x000fe400078e0a07 */
[----:B------:R-:W-:Y:S01]  /*67d0*/  @!P6 IMAD.MOV R76, RZ, RZ, -R76 ;  /* 0x000000ffff4ce224 */ /* 0x000fe200078e0a4c */
[C---:B------:R-:W-:Y:S01]  /*67e0*/  ISETP.GT.U32.AND P6, PT, R3.reuse, R79, PT ;  /* 0x0000004f0300720c */ /* 0x040fe20003fc4070 */
[----:B------:R-:W-:Y:S02]  /*67f0*/  IMAD R80, R3, R81, R80 ;  /* 0x0000005103507224 */ /* 0x000fe400078e0250 */
[----:B------:R-:W-:Y:S02]  /*6800*/  @!P0 IMAD.IADD R77, R77, 0x1, -R3 ;  /* 0x000000014d4d8824 */ /* 0x000fe400078e0a03 */
[----:B------:R-:W-:Y:S01]  /*6810*/  IMAD.HI.U32 R8, R2, R82, RZ ;  /* 0x0000005202087227 */ /* 0x000fe200078e00ff */
[----:B------:R-:W-:-:S03]  /*6820*/  ISETP.GT.U32.AND P0, PT, R3, R80, PT ;  /* 0x000000500300720c */ /* 0x000fc60003f04070 */
[----:B------:R-:W-:-:S04]  /*6830*/  IMAD.HI.U32 R7, R2, R84, RZ ;  /* 0x0000005402077227 */ /* 0x000fc800078e00ff */
[----:B------:R-:W-:Y:S01]  /*6840*/  @!P6 IMAD.IADD R79, R79, 0x1, -R3 ;  /* 0x000000014f4fe824 */ /* 0x000fe200078e0a03 */
[----:B------:R-:W-:Y:S01]  /*6850*/  ISETP.GE.AND P6, PT, R87, RZ, PT ;  /* 0x000000ff5700720c */ /* 0x000fe20003fc6270 */
[----:B------:R-:W-:Y:S02]  /*6860*/  IMAD.MOV R83, RZ, RZ, -R8 ;  /* 0x000000ffff537224 */ /* 0x000fe400078e0a08 */
[----:B------:R-:W-:Y:S02]  /*6870*/  IMAD.MOV R7, RZ, RZ, -R7 ;  /* 0x000000ffff077224 */ /* 0x000fe400078e0a07 */
[----:B------:R-:W-:Y:S01]  /*6880*/  @!P0 IMAD.IADD R80, R80, 0x1, -R3 ;  /* 0x0000000150508824 */ /* 0x000fe200078e0a03 */
[----:B------:R-:W-:Y:S01]  /*6890*/  ISETP.GT.U32.AND P0, PT, R3, R79, PT ;  /* 0x0000004f0300720c */ /* 0x000fe20003f04070 */
[----:B------:R-:W-:-:S04]  /*68a0*/  IMAD.HI.U32 R8, R2, R85, RZ ;  /* 0x0000005502087227 */ /* 0x000fc800078e00ff */
[C---:B------:R-:W-:Y:S02]  /*68b0*/  IMAD R81, R3.reuse, R83, R82 ;  /* 0x0000005303517224 */ /* 0x040fe400078e0252 */
[----:B------:R-:W-:Y:S01]  /*68c0*/  @!P4 IMAD.MOV R77, RZ, RZ, -R77 ;  /* 0x000000ffff4dc224 */ /* 0x000fe200078e0a4d */
[C---:B------:R-:W-:Y:S01]  /*68d0*/  ISETP.GT.U32.AND P4, PT, R3.reuse, R80, PT ;  /* 0x000000500300720c */ /* 0x040fe20003f84070 */
[C---:B------:R-:W-:Y:S02]  /*68e0*/  IMAD R82, R3.reuse, R7, R84 ;  /* 0x0000000703527224 */ /* 0x040fe400078e0254 */
[----:B------:R-:W-:Y:S02]  /*68f0*/  @!P5 IMAD.IADD R78, R78, 0x1, -R3 ;  /* 0x000000014e4ed824 */ /* 0x000fe400078e0a03 */
[----:B------:R-:W-:Y:S02]  /*6900*/  IMAD.MOV R8, RZ, RZ, -R8 ;  /* 0x000000ffff087224 */ /* 0x000fe400078e0a08 */
[----:B------:R-:W-:Y:S01]  /*6910*/  IMAD.HI.U32 R7, R2, R86, RZ ;  /* 0x0000005602077227 */ /* 0x000fe200078e00ff */
[----:B------:R-:W-:-:S03]  /*6920*/  ISETP.GT.U32.AND P5, PT, R3, R78, PT ;  /* 0x0000004e0300720c */ /* 0x000fc60003fa4070 */
[----:B------:R-:W-:Y:S01]  /*6930*/  IMAD R83, R3, R8, R85 ;  /* 0x0000000803537224 */ /* 0x000fe200078e0255 */
[----:B------:R-:W-:Y:S01]  /*6940*/  IABS R85, R91 ;  /* 0x0000005b00557213 */ /* 0x000fe20000000000 */
[----:B------:R-:W-:Y:S02]  /*6950*/  IMAD.MOV R7, RZ, RZ, -R7 ;  /* 0x000000ffff077224 */ /* 0x000fe400078e0a07 */
[--C-:B------:R-:W-:Y:S01]  /*6960*/  @!P0 IMAD.IADD R79, R79, 0x1, -R3.reuse ;  /* 0x000000014f4f8824 */ /* 0x100fe200078e0a03 */
[C---:B------:R-:W-:Y:S01]  /*6970*/  ISETP.GT.U32.AND P0, PT, R3.reuse, R83, PT ;  /* 0x000000530300720c */ /* 0x040fe20003f04070 */
[C---:B------:R-:W-:Y:S01]  /*6980*/  IMAD R84, R3.reuse, R7, R86 ;  /* 0x0000000703547224 */ /* 0x040fe200078e0256 */
[----:B------:R-:W-:Y:S01]  /*6990*/  IABS R86, R92 ;  /* 0x0000005c00567213 */ /* 0x000fe20000000000 */
[--C-:B------:R-:W-:Y:S02]  /*69a0*/  @!P4 IMAD.IADD R80, R80, 0x1, -R3.reuse ;  /* 0x000000015050c824 */ /* 0x100fe400078e0a03 */
[----:B------:R-:W-:Y:S01]  /*69b0*/  @!P5 IMAD.IADD R78, R78, 0x1, -R3 ;  /* 0x000000014e4ed824 */ /* 0x000fe200078e0a03 */
[C---:B------:R-:W-:Y:S01]  /*69c0*/  ISETP.GT.U32.AND P4, PT, R3.reuse, R84, PT ;  /* 0x000000540300720c */ /* 0x040fe20003f84070 */
[----:B------:R-:W-:Y:S01]  /*69d0*/  IMAD.HI.U32 R7, R2, R85, RZ ;  /* 0x0000005502077227 */ /* 0x000fe200078e00ff */
[----:B------:R-:W-:-:S03]  /*69e0*/  ISETP.GT.U32.AND P5, PT, R3, R81, PT ;  /* 0x000000510300720c */ /* 0x000fc60003fa4070 */
[----:B------:R-:W-:Y:S02]  /*69f0*/  IMAD.MOV R8, RZ, RZ, -R7 ;  /* 0x000000ffff087224 */ /* 0x000fe400078e0a07 */
[----:B------:R-:W-:Y:S02]  /*6a00*/  @!P0 IMAD.IADD R83, R83, 0x1, -R3 ;  /* 0x0000000153538824 */ /* 0x000fe400078e0a03 */
[----:B------:R-:W-:-:S04]  /*6a10*/  IMAD.HI.U32 R7, R2, R86, RZ ;  /* 0x0000005602077227 */ /* 0x000fc800078e00ff */
[--C-:B------:R-:W-:Y:S01]  /*6a20*/  @!P4 IMAD.IADD R84, R84, 0x1, -R3.reuse ;  /* 0x000000015454c824 */ /* 0x100fe200078e0a03 */
[----:B------:R-:W-:Y:S01]  /*6a30*/  ISETP.GT.U32.AND P4, PT, R3, R83, PT ;  /* 0x000000530300720c */ /* 0x000fe20003f84070 */
[----:B------:R-:W-:Y:S02]  /*6a40*/  @!P5 IMAD.IADD R81, R81, 0x1, -R3 ;  /* 0x000000015151d824 */ /* 0x000fe400078e0a03 */
[----:B------:R-:W-:Y:S02]  /*6a50*/  IMAD.MOV R7, RZ, RZ, -R7 ;  /* 0x000000ffff077224 */ /* 0x000fe400078e0a07 */
[----:B------:R-:W-:Y:S01]  /*6a60*/  @!P3 IMAD.MOV R78, RZ, RZ, -R78 ;  /* 0x000000ffff4eb224 */ /* 0x000fe200078e0a4e */
[C---:B------:R-:W-:Y:S01]  /*6a70*/  ISETP.GT.U32.AND P3, PT, R3.reuse, R82, PT ;  /* 0x000000520300720c */ /* 0x040fe20003f64070 */
[C---:B------:R-:W-:Y:S01]  /*6a80*/  IMAD R86, R3.reuse, R7, R86 ;  /* 0x0000000703567224 */ /* 0x040fe200078e0256 */
[C---:B------:R-:W-:Y:S01]  /*6a90*/  ISETP.GT.U32.AND P5, PT, R3.reuse, R81, PT ;  /* 0x000000510300720c */ /* 0x040fe20003fa4070 */
[----:B------:R-:W-:-:S02]  /*6aa0*/  IMAD R85, R3, R8, R85 ;  /* 0x0000000803557224 */ /* 0x000fc400078e0255 */
[----:B------:R-:W-:Y:S02]  /*6ab0*/  VIADD R8, R6, 0x14e ;  /* 0x0000014e06087836 */ /* 0x000fe40000000000 */
[----:B------:R-:W-:Y:S01]  /*6ac0*/  @!P4 IMAD.IADD R83, R83, 0x1, -R3 ;  /* 0x000000015353c824 */ /* 0x000fe200078e0a03 */
[----:B------:R-:W-:Y:S01]  /*6ad0*/  ISETP.GT.U32.AND P4, PT, R3, R86, PT ;  /* 0x000000560300720c */ /* 0x000fe20003f84070 */
[----:B------:R-:W-:Y:S01]  /*6ae0*/  @!P1 IMAD.MOV R80, RZ, RZ, -R80 ;  /* 0x000000ffff509224 */ /* 0x000fe200078e0a50 */
[----:B------:R-:W-:Y:S01]  /*6af0*/  IABS R87, R8 ;  /* 0x0000000800577213 */ /* 0x000fe20000000000 */
[----:B------:R-:W-:Y:S01]  /*6b00*/  @!P2 IMAD.MOV R79, RZ, RZ, -R79 ;  /* 0x000000ffff4fa224 */ /* 0x000fe200078e0a4f */
[----:B------:R-:W-:Y:S01]  /*6b10*/  ISETP.GE.AND P1, PT, R8, RZ, PT ;  /* 0x000000ff0800720c */ /* 0x000fe20003f26270 */
[--C-:B------:R-:W-:Y:S01]  /*6b20*/  @!P3 IMAD.IADD R82, R82, 0x1, -R3.reuse ;  /* 0x000000015252b824 */ /* 0x100fe200078e0a03 */
[----:B------:R-:W-:Y:S01]  /*6b30*/  ISETP.GE.AND P3, PT, R89, RZ, PT ;  /* 0x000000ff5900720c */ /* 0x000fe20003f66270 */
[----:B------:R-:W-:Y:S01]  /*6b40*/  @!P5 IMAD.IADD R81, R81, 0x1, -R3 ;  /* 0x000000015151d824 */ /* 0x000fe200078e0a03 */
[----:B------:R-:W-:Y:S01]  /*6b50*/  LOP3.LUT R89, R5, 0x14c, RZ, 0xfc, !PT ;  /* 0x0000014c05597812 */ /* 0x000fe200078efcff */
[----:B------:R-:W-:Y:S01]  /*6b60*/  IMAD.HI.U32 R7, R2, R87, RZ ;  /* 0x0000005702077227 */ /* 0x000fe200078e00ff */
[----:B------:R-:W-:-:S02]  /*6b70*/  ISETP.GE.AND P5, PT, R88, RZ, PT ;  /* 0x000000ff5800720c */ /* 0x000fc40003fa6270 */
[C---:B------:R-:W-:Y:S01]  /*6b80*/  ISETP.GT.U32.AND P0, PT, R3.reuse, R82, PT ;  /* 0x000000520300720c */ /* 0x040fe20003f04070 */
[----:B------:R-:W-:Y:S01]  /*6b90*/  @!P6 IMAD.MOV R81, RZ, RZ, -R81 ;  /* 0x000000ffff51e224 */ /* 0x000fe200078e0a51 */
[C---:B------:R-:W-:Y:S01]  /*6ba0*/  ISETP.GT.U32.AND P6, PT, R3.reuse, R85, PT ;  /* 0x000000550300720c */ /* 0x040fe20003fc4070 */
[----:B------:R-:W-:Y:S01]  /*6bb0*/  @!P4 IMAD.IADD R86, R86, 0x1, -R3 ;  /* 0x000000015656c824 */ /* 0x000fe200078e0a03 */
[----:B------:R-:W-:Y:S01]  /*6bc0*/  IABS R88, R89 ;  /* 0x0000005900587213 */ /* 0x000fe20000000000 */
[----:B------:R-:W-:Y:S01]  /*6bd0*/  IMAD.MOV R8, RZ, RZ, -R7 ;  /* 0x000000ffff087224 */ /* 0x000fe200078e0a07 */
[C---:B------:R-:W-:Y:S01]  /*6be0*/  ISETP.GT.U32.AND P2, PT, R3.reuse, R84, PT ;  /* 0x000000540300720c */ /* 0x040fe20003f44070 */
[----:B------:R-:W-:Y:S01]  /*6bf0*/  @!P3 IMAD.MOV R83, RZ, RZ, -R83 ;  /* 0x000000ffff53b224 */ /* 0x000fe200078e0a53 */
[----:B------:R-:W-:Y:S01]  /*6c00*/  ISETP.GT.U32.AND P4, PT, R3, R86, PT ;  /* 0x000000560300720c */ /* 0x000fe20003f84070 */
[----:B------:R-:W-:Y:S01]  /*6c10*/  IMAD.HI.U32 R7, R2, R88, RZ ;  /* 0x0000005802077227 */ /* 0x000fe200078e00ff */
[----:B------:R-:W-:-:S02]  /*6c20*/  ISETP.GE.AND P3, PT, R89, RZ, PT ;  /* 0x000000ff5900720c */ /* 0x000fc40003f66270 */
[----:B------:R-:W-:Y:S01]  /*6c30*/  IABS R89, R93 ;  /* 0x0000005d00597213 */ /* 0x000fe20000000000 */
[----:B------:R-:W-:Y:S02]  /*6c40*/  IMAD.MOV R7, RZ, RZ, -R7 ;  /* 0x000000ffff077224 */ /* 0x000fe400078e0a07 */
[--C-:B------:R-:W-:Y:S01]  /*6c50*/  @!P0 IMAD.IADD R82, R82, 0x1, -R3.reuse ;  /* 0x0000000152528824 */ /* 0x100fe200078e0a03 */
[----:B------:R-:W-:Y:S01]  /*6c60*/  ISETP.GE.AND P0, PT, R90, RZ, PT ;  /* 0x000000ff5a00720c */ /* 0x000fe20003f06270 */
[--C-:B------:R-:W-:Y:S01]  /*6c70*/  @!P6 IMAD.IADD R85, R85, 0x1, -R3.reuse ;  /* 0x000000015555e824 */ /* 0x100fe200078e0a03 */
[----:B------:R-:W-:Y:S01]  /*6c80*/  ISETP.GE.AND P6, PT, R92, RZ, PT ;  /* 0x000000ff5c00720c */ /* 0x000fe20003fc6270 */
[C---:B------:R-:W-:Y:S01]  /*6c90*/  IMAD R88, R3.reuse, R7, R88 ;  /* 0x0000000703587224 */ /* 0x040fe200078e0258 */
[----:B------:R-:W-:Y:S01]  /*6ca0*/  IABS R92, R95 ;  /* 0x0000005f005c7213 */ /* 0x000fe20000000000 */
[----:B------:R-:W-:Y:S01]  /*6cb0*/  @!P5 IMAD.MOV R82, RZ, RZ, -R82 ;  /* 0x000000ffff52d224 */ /* 0x000fe200078e0a52 */
[C---:B------:R-:W-:Y:S01]  /*6cc0*/  ISETP.GT.U32.AND P5, PT, R3.reuse, R85, PT ;  /* 0x000000550300720c */ /* 0x040fe20003fa4070 */
[----:B------:R-:W-:Y:S01]  /*6cd0*/  @!P4 IMAD.IADD R86, R86, 0x1, -R3 ;  /* 0x000000015656c824 */ /* 0x000fe200078e0a03 */
[C---:B------:R-:W-:Y:S01]  /*6ce0*/  ISETP.GT.U32.AND P4, PT, R3.reuse, R88, PT ;  /* 0x000000580300720c */ /* 0x040fe20003f84070 */
[----:B------:R-:W-:-:S02]  /*6cf0*/  IMAD R87, R3, R8, R87 ;  /* 0x0000000803577224 */ /* 0x000fc400078e0257 */
[----:B------:R-:W-:Y:S01]  /*6d00*/  @!P2 IMAD.IADD R84, R84, 0x1, -R3 ;  /* 0x000000015454a824 */ /* 0x000fe200078e0a03 */
[----:B------:R-:W-:Y:S01]  /*6d10*/  ISETP.GE.AND P2, PT, R91, RZ, PT ;  /* 0x000000ff5b00720c */ /* 0x000fe20003f46270 */
[----:B------:R-:W-:Y:S01]  /*6d20*/  IMAD.HI.U32 R7, R2, R89, RZ ;  /* 0x0000005902077227 */ /* 0x000fe200078e00ff */
[----:B------:R-:W-:-:S03]  /*6d30*/  IABS R91, R94 ;  /* 0x0000005e005b7213 */ /* 0x000fc60000000000 */
[----:B------:R-:W-:Y:S02]  /*6d40*/  IMAD.MOV R90, RZ, RZ, -R7 ;  /* 0x000000ffff5a7224 */ /* 0x000fe400078e0a07 */
[--C-:B------:R-:W-:Y:S01]  /*6d50*/  @!P5 IMAD.IADD R85, R85, 0x1, -R3.reuse ;  /* 0x000000015555d824 */ /* 0x100fe200078e0a03 */
[----:B------:R-:W-:Y:S01]  /*6d60*/  ISETP.GT.U32.AND P5, PT, R3, R87, PT ;  /* 0x000000570300720c */ /* 0x000fe20003fa4070 */
[----:B------:R-:W-:Y:S02]  /*6d70*/  @!P4 IMAD.IADD R88, R88, 0x1, -R3 ;  /* 0x000000015858c824 */ /* 0x000fe400078e0a03 */
[----:B------:R-:W-:-:S03]  /*6d80*/  IMAD.HI.U32 R8, R2, R91, RZ ;  /* 0x0000005b02087227 */ /* 0x000fc600078e00ff */
[C---:B------:R-:W-:Y:S01]  /*6d90*/  ISETP.GT.U32.AND P4, PT, R3.reuse, R88, PT ;  /* 0x000000580300720c */ /* 0x040fe20003f84070 */
[C---:B------:R-:W-:Y:S02]  /*6da0*/  IMAD R89, R3.reuse, R90, R89 ;  /* 0x0000005a03597224 */ /* 0x040fe400078e0259 */
[----:B------:R-:W-:Y:S02]  /*6db0*/  IMAD.MOV R8, RZ, RZ, -R8 ;  /* 0x000000ffff087224 */ /* 0x000fe400078e0a08 */
[----:B------:R-:W-:Y:S01]  /*6dc0*/  @!P2 IMAD.MOV R85, RZ, RZ, -R85 ;  /* 0x000000ffff55a224 */ /* 0x000fe200078e0a55 */
[----:B------:R-:W-:Y:S01]  /*6dd0*/  ISETP.GT.U32.AND P2, PT, R3, R89, PT ;  /* 0x000000590300720c */ /* 0x000fe20003f44070 */
[----:B------:R-:W-:Y:S02]  /*6de0*/  @!P5 IMAD.IADD R87, R87, 0x1, -R3 ;  /* 0x000000015757d824 */ /* 0x000fe400078e0a03 */
[C---:B------:R-:W-:Y:S02]  /*6df0*/  IMAD R90, R3.reuse, R8, R91 ;  /* 0x00000008035a7224 */ /* 0x040fe400078e025b */
[----:B------:R-:W-:Y:S01]  /*6e00*/  IMAD.HI.U32 R7, R2, R92, RZ ;  /* 0x0000005c02077227 */ /* 0x000fe200078e00ff */
[----:B------:R-:W-:-:S03]  /*6e10*/  ISETP.GT.U32.AND P5, PT, R3, R87, PT ;  /* 0x000000570300720c */ /* 0x000fc60003fa4070 */
[----:B------:R-:W-:Y:S01]  /*6e20*/  @!P4 IMAD.IADD R88, R88, 0x1, -R3 ;  /* 0x000000015858c824 */ /* 0x000fe200078e0a03 */
[----:B------:R-:W-:Y:S01]  /*6e30*/  ISETP.GT.U32.AND P4, PT, R3, R90, PT ;  /* 0x0000005a0300720c */ /* 0x000fe20003f84070 */
[----:B------:R-:W-:Y:S02]  /*6e40*/  IMAD.MOV R7, RZ, RZ, -R7 ;  /* 0x000000ffff077224 */ /* 0x000fe400078e0a07 */
[--C-:B------:R-:W-:Y:S02]  /*6e50*/  @!P2 IMAD.IADD R89, R89, 0x1, -R3.reuse ;  /* 0x000000015959a824 */ /* 0x100fe400078e0a03 */
[----:B------:R-:W-:Y:S01]  /*6e60*/  IMAD R91, R3, R7, R92 ;  /* 0x00000007035b7224 */ /* 0x000fe200078e025c */
[----:B------:R-:W-:Y:S01]  /*6e70*/  LOP3.LUT R7, R5, 0x144, RZ, 0xfc, !PT ;  /* 0x0000014405077812 */ /* 0x000fe200078efcff */
[----:B------:R-:W-:Y:S01]  /*6e80*/  @!P0 IMAD.MOV R84, RZ, RZ, -R84 ;  /* 0x000000ffff548224 */ /* 0x000fe200078e0a54 */
[----:B------:R-:W-:Y:S01]  /*6e90*/  ISETP.GT.U32.AND P2, PT, R3, R89, PT ;  /* 0x000000590300720c */ /* 0x000fe20003f44070 */
[--C-:B------:R-:W-:Y:S01]  /*6ea0*/  @!P5 IMAD.IADD R87, R87, 0x1, -R3.reuse ;  /* 0x000000015757d824 */ /* 0x100fe200078e0a03 */
[----:B------:R-:W-:Y:S01]  /*6eb0*/  ISETP.GE.AND P0, PT, R93, RZ, PT ;  /* 0x000000ff5d00720c */ /* 0x000fe20003f06270 */
[----:B------:R-:W-:Y:S01]  /*6ec0*/  @!P6 IMAD.MOV R86, RZ, RZ, -R86 ;  /* 0x000000ffff56e224 */ /* 0x000fe200078e0a56 */
[----:B------:R-:W-:Y:S01]  /*6ed0*/  IABS R93, R7 ;  /* 0x00000007005d7213 */ /* 0x000fe20000000000 */
[----:B------:R-:W-:Y:S01]  /*6ee0*/  @!P4 IMAD.IADD R90, R90, 0x1, -R3 ;  /* 0x000000015a5ac824 */ /* 0x000fe200078e0a03 */
[----:B------:R-:W-:Y:S01]  /*6ef0*/  ISETP.GE.AND P5, PT, R95, RZ, PT ;  /* 0x000000ff5f00720c */ /* 0x000fe20003fa6270 */
[----:B------:R-:W-:Y:S01]  /*6f00*/  @!P1 IMAD.MOV R87, RZ, RZ, -R87 ;  /* 0x000000ffff579224 */ /* 0x000fe200078e0a57 */
[----:B------:R-:W-:Y:S01]  /*6f10*/  ISETP.GE.AND P1, PT, R7, RZ, PT ;  /* 0x000000ff0700720c */ /* 0x000fe20003f26270 */
[----:B------:R-:W-:Y:S01]  /*6f20*/  IMAD.HI.U32 R7, R2, R93, RZ ;  /* 0x0000005d02077227 */ /* 0x000fe200078e00ff */
[----:B------:R-:W-:-:S02]  /*6f30*/  IABS R95, R98 ;  /* 0x00000062005f7213 */ /* 0x000fc40000000000 */
[----:B------:R-:W-:Y:S01]  /*6f40*/  ISETP.GT.U32.AND P4, PT, R3, R90, PT ;  /* 0x0000005a0300720c */ /* 0x000fe20003f84070 */
[----:B------:R-:W-:Y:S01]  /*6f50*/  VIADD R92, R6, 0x13e ;  /* 0x0000013e065c7836 */ /* 0x000fe20000000000 */
[----:B------:R-:W-:Y:S01]  /*6f60*/  ISETP.GE.AND P6, PT, R94, RZ, PT ;  /* 0x000000ff5e00720c */ /* 0x000fe20003fc6270 */
[----:B------:R-:W-:-:S03]  /*6f70*/  IMAD.HI.U32 R8, R2, R95, RZ ;  /* 0x0000005f02087227 */ /* 0x000fc600078e00ff */
[----:B------:R-:W-:Y:S01]  /*6f80*/  IABS R97, R92 ;  /* 0x0000005c00617213 */ /* 0x000fe20000000000 */
[----:B------:R-:W-:Y:S02]  /*6f90*/  IMAD.MOV R94, RZ, RZ, -R7 ;  /* 0x000000ffff5e7224 */ /* 0x000fe400078e0a07 */
[----:B------:R-:W-:Y:S01]  /*6fa0*/  @!P2 IMAD.IADD R89, R89, 0x1, -R3 ;  /* 0x000000015959a824 */ /* 0x000fe200078e0a03 */
[----:B------:R-:W-:Y:S01]  /*6fb0*/  ISETP.GE.AND P2, PT, R92, RZ, PT ;  /* 0x000000ff5c00720c */ /* 0x000fe20003f46270 */
[----:B------:R-:W-:Y:S02]  /*6fc0*/  IMAD.MOV R8, RZ, RZ, -R8 ;  /* 0x000000ffff087224 */ /* 0x000fe400078e0a08 */
[C---:B------:R-:W-:Y:S02]  /*6fd0*/  IMAD R92, R3.reuse, R94, R93 ;  /* 0x0000005e035c7224 */ /* 0x040fe400078e025d */
[C---:B------:R-:W-:Y:S02]  /*6fe0*/  IMAD R93, R3.reuse, R8, R95 ;  /* 0x00000008035d7224 */ /* 0x040fe400078e025f */
[----:B------:R-:W-:Y:S01]  /*6ff0*/  @!P4 IMAD.IADD R90, R90, 0x1, -R3 ;  /* 0x000000015a5ac824 */ /* 0x000fe200078e0a03 */
[C---:B------:R-:W-:Y:S01]  /*7000*/  ISETP.GT.U32.AND P4, PT, R3.reuse, R92, PT ;  /* 0x0000005c0300720c */ /* 0x040fe20003f84070 */
[----:B------:R-:W-:Y:S01]  /*7010*/  @!P3 IMAD.MOV R88, RZ, RZ, -R88 ;  /* 0x000000ffff58b224 */ /* 0x000fe200078e0a58 */
[C---:B------:R-:W-:Y:S01]  /*7020*/  ISETP.GT.U32.AND P3, PT, R3.reuse, R91, PT ;  /* 0x0000005b0300720c */ /* 0x040fe20003f64070 */
[----:B------:R-:W-:Y:S01]  /*7030*/  @!P6 IMAD.MOV R90, RZ, RZ, -R90 ;  /* 0x000000ffff5ae224 */ /* 0x000fe200078e0a5a */
[----:B------:R-:W-:Y:S01]  /*7040*/  ISETP.GT.U32.AND P6, PT, R3, R93, PT ;  /* 0x0000005d0300720c */ /* 0x000fe20003fc4070 */
[----:B------:R-:W-:-:S04]  /*7050*/  IMAD.HI.U32 R7, R2, R96, RZ ;  /* 0x0000006002077227 */ /* 0x000fc800078e00ff */
[----:B------:R-:W-:Y:S02]  /*7060*/  IMAD.MOV.U32 R95, RZ, RZ, R97 ;  /* 0x000000ffff5f7224 */ /* 0x000fe400078e0061 */
[----:B------:R-:W-:Y:S02]  /*7070*/  IMAD.MOV R94, RZ, RZ, -R7 ;  /* 0x000000ffff5e7224 */ /* 0x000fe400078e0a07 */
[--C-:B------:R-:W-:Y:S02]  /*7080*/  @!P4 IMAD.IADD R92, R92, 0x1, -R3.reuse ;  /* 0x000000015c5cc824 */ /* 0x100fe400078e0a03 */
[--C-:B------:R-:W-:Y:S02]  /*7090*/  @!P3 IMAD.IADD R91, R91, 0x1, -R3.reuse ;  /* 0x000000015b5bb824 */ /* 0x100fe400078e0a03 */
[----:B------:R-:W-:Y:S01]  /*70a0*/  @!P6 IMAD.IADD R93, R93, 0x1, -R3 ;  /* 0x000000015d5de824 */ /* 0x000fe200078e0a03 */
[C---:B------:R-:W-:Y:S01]  /*70b0*/  ISETP.GT.U32.AND P6, PT, R3.reuse, R92, PT ;  /* 0x0000005c0300720c */ /* 0x040fe20003fc4070 */
[----:B------:R-:W-:Y:S01]  /*70c0*/  IMAD.HI.U32 R7, R2, R95, RZ ;  /* 0x0000005f02077227 */ /* 0x000fe200078e00ff */
[----:B------:R-:W-:-:S03]  /*70d0*/  ISETP.GT.U32.AND P3, PT, R3, R91, PT ;  /* 0x0000005b0300720c */ /* 0x000fc60003f64070 */
[----:B------:R-:W-:Y:S02]  /*70e0*/  IMAD.MOV R8, RZ, RZ, -R7 ;  /* 0x000000ffff087224 */ /* 0x000fe400078e0a07 */
[----:B------:R-:W-:Y:S01]  /*70f0*/  @!P0 IMAD.MOV R89, RZ, RZ, -R89 ;  /* 0x000000ffff598224 */ /* 0x000fe200078e0a59 */
[----:B------:R-:W-:Y:S01]  /*7100*/  ISETP.GE.AND P0, PT, R98, RZ, PT ;  /* 0x000000ff6200720c */ /* 0x000fe20003f06270 */
[----:B------:R-:W-:Y:S01]  /*7110*/  IMAD R95, R3, R8, R95 ;  /* 0x00000008035f7224 */ /* 0x000fe200078e025f */
[----:B------:R-:W-:Y:S01]  /*7120*/  LOP3.LUT R98, R5, 0x13c, RZ, 0xfc, !PT ;  /* 0x0000013c05627812 */ /* 0x000fe200078efcff */
[C---:B------:R-:W-:Y:S02]  /*7130*/  IMAD R94, R3.reuse, R94, R96 ;  /* 0x0000005e035e7224 */ /* 0x040fe400078e0260 */
[--C-:B------:R-:W-:Y:S01]  /*7140*/  @!P6 IMAD.IADD R92, R92, 0x1, -R3.reuse ;  /* 0x000000015c5ce824 */ /* 0x100fe200078e0a03 */
[----:B------:R-:W-:Y:S01]  /*7150*/  ISETP.GT.U32.AND P6, PT, R3, R95, PT ;  /* 0x0000005f0300720c */ /* 0x000fe20003fc4070 */
[----:B------:R-:W-:Y:S01]  /*7160*/  @!P3 IMAD.IADD R91, R91, 0x1, -R3 ;  /* 0x000000015b5bb824 */ /* 0x000fe200078e0a03 */
[----:B------:R-:W-:Y:S01]  /*7170*/  IABS R97, R98 ;  /* 0x0000006200617213 */ /* 0x000fe20000000000 */
[----:B------:R-:W-:Y:S01]  /*7180*/  IMAD.HI.U32 R96, R2, R101, RZ ;  /* 0x0000006502607227 */ /* 0x000fe200078e00ff */
[----:B------:R-:W-:-:S02]  /*7190*/  ISETP.GE.AND P3, PT, R99, RZ, PT ;  /* 0x000000ff6300720c */ /* 0x000fc40003f66270 */
[----:B------:R-:W-:Y:S01]  /*71a0*/  IABS R99, R104 ;  /* 0x0000006800637213 */ /* 0x000fe20000000000 */
[----:B------:R-:W-:Y:S01]  /*71b0*/  @!P5 IMAD.MOV R91, RZ, RZ, -R91 ;  /* 0x000000ffff5bd224 */ /* 0x000fe200078e0a5b */
[C---:B------:R-:W-:Y:S01]  /*71c0*/  ISETP.GT.U32.AND P5, PT, R3.reuse, R93, PT ;  /* 0x0000005d0300720c */ /* 0x040fe20003fa4070 */
[----:B------:R-:W-:Y:S01]  /*71d0*/  IMAD.HI.U32 R7, R2, R97, RZ ;  /* 0x0000006102077227 */ /* 0x000fe200078e00ff */
[----:B------:R-:W-:-:S03]  /*71e0*/  ISETP.GT.U32.AND P4, PT, R3, R94, PT ;  /* 0x0000005e0300720c */ /* 0x000fc60003f84070 */
[----:B------:R-:W-:Y:S02]  /*71f0*/  IMAD.MOV R100, RZ, RZ, -R7 ;  /* 0x000000ffff647224 */ /* 0x000fe400078e0a07 */
[----:B------:R-:W-:Y:S02]  /*7200*/  @!P6 IMAD.IADD R95, R95, 0x1, -R3 ;  /* 0x000000015f5fe824 */ /* 0x000fe400078e0a03 */
[----:B------:R-:W-:-:S04]  /*7210*/  IMAD.HI.U32 R8, R2, R99, RZ ;  /* 0x0000006302087227 */ /* 0x000fc800078e00ff */
[----:B------:R-:W-:Y:S02]  /*7220*/  IMAD.MOV R102, RZ, RZ, -R96 ;  /* 0x000000ffff667224 */ /* 0x000fe400078e0a60 */
[C---:B------:R-:W-:Y:S02]  /*7230*/  IMAD R96, R3.reuse, R100, R97 ;  /* 0x0000006403607224 */ /* 0x040fe400078e0261 */
[----:B------:R-:W-:Y:S01]  /*7240*/  @!P1 IMAD.MOV R92, RZ, RZ, -R92 ;  /* 0x000000ffff5c9224 */ /* 0x000fe200078e0a5c */
[C---:B------:R-:W-:Y:S01]  /*7250*/  ISETP.GT.U32.AND P1, PT, R3.reuse, R95, PT ;  /* 0x0000005f0300720c */ /* 0x040fe20003f24070 */
[----:B------:R-:W-:Y:S01]  /*7260*/  IMAD.MOV R8, RZ, RZ, -R8 ;  /* 0x000000ffff087224 */ /* 0x000fe200078e0a08 */
[----:B------:R-:W-:Y:S01]  /*7270*/  ISETP.GT.U32.AND P6, PT, R3, R96, PT ;  /* 0x000000600300720c */ /* 0x000fe20003fc4070 */
[----:B------:R-:W-:Y:S01]  /*7280*/  @!P5 IMAD.IADD R93, R93, 0x1, -R3 ;  /* 0x000000015d5dd824 */ /* 0x000fe200078e0a03 */
[----:B------:R-:W-:Y:S01]  /*7290*/  ISETP.GE.AND P5, PT, R98, RZ, PT ;  /* 0x000000ff6200720c */ /* 0x000fe20003fa6270 */
[----:B------:R-:W-:-:S04]  /*72a0*/  IMAD.HI.U32 R98, R2, R103, RZ ;  /* 0x0000006702627227 */ /* 0x000fc800078e00ff */
[C---:B------:R-:W-:Y:S02]  /*72b0*/  IMAD R97, R3.reuse, R8, R99 ;  /* 0x0000000803617224 */ /* 0x040fe400078e0263 */
[----:B------:R-:W-:Y:S02]  /*72c0*/  @!P4 IMAD.IADD R94, R94, 0x1, -R3 ;  /* 0x000000015e5ec824 */ /* 0x000fe400078e0a03 */
[----:B------:R-:W-:Y:S02]  /*72d0*/  IMAD.MOV R8, RZ, RZ, -R98 ;  /* 0x000000ffff087224 */ /* 0x000fe400078e0a62 */
[C---:B------:R-:W-:Y:S01]  /*72e0*/  IMAD R98, R3.reuse, R102, R101 ;  /* 0x0000006603627224 */ /* 0x040fe200078e0265 */
[C---:B------:R-:W-:Y:S01]  /*72f0*/  ISETP.GT.U32.AND P4, PT, R3.reuse, R94, PT ;  /* 0x0000005e0300720c */ /* 0x040fe20003f84070 */
[----:B------:R-:W-:Y:S01]  /*7300*/  @!P0 IMAD.MOV R93, RZ, RZ, -R93 ;  /* 0x000000ffff5d8224 */ /* 0x000fe200078e0a5d */
[----:B------:R-:W-:Y:S01]  /*7310*/  ISETP.GT.U32.AND P0, PT, R3, R97, PT ;  /* 0x000000610300720c */ /* 0x000fe20003f04070 */
[--C-:B------:R-:W-:Y:S01]  /*7320*/  @!P1 IMAD.IADD R95, R95, 0x1, -R3.reuse ;  /* 0x000000015f5f9824 */ /* 0x100fe200078e0a03 */
[C---:B------:R-:W-:Y:S01]  /*7330*/  ISETP.GT.U32.AND P1, PT, R3.reuse, R98, PT ;  /* 0x000000620300720c */ /* 0x040fe20003f24070 */
[----:B------:R-:W-:Y:S01]  /*7340*/  @!P6 IMAD.IADD R96, R96, 0x1, -R3 ;  /* 0x000000016060e824 */ /* 0x000fe200078e0a03 */
[----:B------:R-:W-:Y:S01]  /*7350*/  IABS R101, R108 ;  /* 0x0000006c00657213 */ /* 0x000fe20000000000 */
[C---:B------:R-:W-:Y:S01]  /*7360*/  IMAD R99, R3.reuse, R8, R103 ;  /* 0x0000000803637224 */ /* 0x040fe200078e0267 */
[----:B------:R-:W-:Y:S01]  /*7370*/  IABS R103, R109 ;  /* 0x0000006d00677213 */ /* 0x000fe20000000000 */
[----:B------:R-:W-:Y:S01]  /*7380*/  VIADD R100, R6, 0x12e ;  /* 0x0000012e06647836 */ /* 0x000fe20000000000 */
[----:B------:R-:W-:Y:S01]  /*7390*/  ISETP.GT.U32.AND P6, PT, R3, R96, PT ;  /* 0x000000600300720c */ /* 0x000fe20003fc4070 */
[----:B------:R-:W-:-:S03]  /*73a0*/  IMAD.HI.U32 R7, R2, R101, RZ ;  /* 0x0000006502077227 */ /* 0x000fc600078e00ff */
[----:B------:R-:W-:Y:S01]  /*73b0*/  IABS R105, R100 ;  /* 0x0000006400697213 */ /* 0x000fe20000000000 */
[--C-:B------:R-:W-:Y:S01]  /*73c0*/  @!P0 IMAD.IADD R97, R97, 0x1, -R3.reuse ;  /* 0x0000000161618824 */ /* 0x100fe200078e0a03 */
[----:B------:R-:W-:Y:S01]  /*73d0*/  ISETP.GE.AND P0, PT, R106, RZ, PT ;  /* 0x000000ff6a00720c */ /* 0x000fe20003f06270 */
[--C-:B------:R-:W-:Y:S01]  /*73e0*/  @!P4 IMAD.IADD R94, R94, 0x1, -R3.reuse ;  /* 0x000000015e5ec824 */ /* 0x100fe200078e0a03 */
[----:B------:R-:W-:Y:S01]  /*73f0*/  ISETP.GE.AND P4, PT, R104, RZ, PT ;  /* 0x000000ff6800720c */ /* 0x000fe20003f86270 */
[----:B------:R-:W-:Y:S01]  /*7400*/  @!P1 IMAD.IADD R98, R98, 0x1, -R3 ;  /* 0x0000000162629824 */ /* 0x000fe200078e0a03 */
[----:B------:R-:W-:Y:S01]  /*7410*/  IABS R104, R110 ;  /* 0x0000006e00687213 */ /* 0x000fe20000000000 */
[----:B------:R-:W-:Y:S01]  /*7420*/  IMAD.HI.U32 R8, R2, R103, RZ ;  /* 0x0000006702087227 */ /* 0x000fe200078e00ff */
[----:B------:R-:W-:Y:S02]  /*7430*/  ISETP.GT.U32.AND P1, PT, R3, R97, PT ;  /* 0x000000610300720c */ /* 0x000fe40003f24070 */
[----:B------:R-:W-:Y:S01]  /*7440*/  IABS R106, R113 ;  /* 0x00000071006a7213 */ /* 0x000fe20000000000 */
[----:B------:R-:W-:Y:S01]  /*7450*/  @!P3 IMAD.MOV R94, RZ, RZ, -R94 ;  /* 0x000000ffff5eb224 */ /* 0x000fe200078e0a5e */
[----:B------:R-:W-:Y:S01]  /*7460*/  ISETP.GE.AND P3, PT, R100, RZ, PT ;  /* 0x000000ff6400720c */ /* 0x000fe20003f66270 */
[----:B------:R-:W-:-:S04]  /*7470*/  IMAD.HI.U32 R100, R2, R104, RZ ;  /* 0x0000006802647227 */ /* 0x000fc800078e00ff */
[----:B------:R-:W-:Y:S02]  /*7480*/  IMAD.MOV R102, RZ, RZ, -R7 ;  /* 0x000000ffff667224 */ /* 0x000fe400078e0a07 */
[----:B------:R-:W-:Y:S02]  /*7490*/  IMAD.MOV R8, RZ, RZ, -R8 ;  /* 0x000000ffff087224 */ /* 0x000fe400078e0a08 */
[----:B------:R-:W-:Y:S01]  /*74a0*/  @!P6 IMAD.IADD R96, R96, 0x1, -R3 ;  /* 0x000000016060e824 */ /* 0x000fe200078e0a03 */
[C---:B------:R-:W-:Y:S01]  /*74b0*/  ISETP.GT.U32.AND P6, PT, R3.reuse, R99, PT ;  /* 0x000000630300720c */ /* 0x040fe20003fc4070 */
[----:B------:R-:W-:Y:S02]  /*74c0*/  IMAD.MOV R7, RZ, RZ, -R100 ;  /* 0x000000ffff077224 */ /* 0x000fe400078e0a64 */
[----:B------:R-:W-:Y:S01]  /*74d0*/  @!P2 IMAD.MOV R95, RZ, RZ, -R95 ;  /* 0x000000ffff5fa224 */ /* 0x000fe200078e0a5f */
[C---:B------:R-:W-:Y:S01]  /*74e0*/  ISETP.GT.U32.AND P2, PT, R3.reuse, R98, PT ;  /* 0x000000620300720c */ /* 0x040fe20003f44070 */
[----:B------:R-:W-:-:S02]  /*74f0*/  IMAD R100, R3, R102, R101 ;  /* 0x0000006603647224 */ /* 0x000fc400078e0265 */
[----:B------:R-:W-:Y:S02]  /*7500*/  IMAD R101, R3, R8, R103 ;  /* 0x0000000803657224 */ /* 0x000fe400078e0267 */
[----:B------:R-:W-:Y:S02]  /*7510*/  @!P1 IMAD.IADD R97, R97, 0x1, -R3 ;  /* 0x0000000161619824 */ /* 0x000fe400078e0a03 */
[C---:B------:R-:W-:Y:S01]  /*7520*/  IMAD R102, R3.reuse, R7, R104 ;  /* 0x0000000703667224 */ /* 0x040fe200078e0268 */
[C---:B------:R-:W-:Y:S01]  /*7530*/  ISETP.GT.U32.AND P1, PT, R3.reuse, R101, PT ;  /* 0x000000650300720c */ /* 0x040fe20003f24070 */
[----:B------:R-:W-:Y:S01]  /*7540*/  @!P5 IMAD.MOV R96, RZ, RZ, -R96 ;  /* 0x000000ffff60d224 */ /* 0x000fe200078e0a60 */
[----:B------:R-:W-:Y:S01]  /*7550*/  ISETP.GT.U32.AND P5, PT, R3, R100, PT ;  /* 0x000000640300720c */ /* 0x000fe20003fa4070 */
[----:B------:R-:W-:Y:S01]  /*7560*/  IMAD.HI.U32 R7, R2, R105, RZ ;  /* 0x0000006902077227 */ /* 0x000fe200078e00ff */
[----:B------:R-:W-:-:S03]  /*7570*/  IABS R104, R111 ;  /* 0x0000006f00687213 */ /* 0x000fc60000000000 */
[--C-:B------:R-:W-:Y:S02]  /*7580*/  @!P6 IMAD.IADD R99, R99, 0x1, -R3.reuse ;  /* 0x000000016363e824 */ /* 0x100fe400078e0a03 */
[----:B------:R-:W-:Y:S01]  /*7590*/  @!P2 IMAD.IADD R98, R98, 0x1, -R3 ;  /* 0x000000016262a824 */ /* 0x000fe200078e0a03 */
[C---:B------:R-:W-:Y:S01]  /*75a0*/  ISETP.GT.U32.AND P2, PT, R3.reuse, R102, PT ;  /* 0x000000660300720c */ /* 0x040fe20003f44070 */
[----:B------:R-:W-:Y:S01]  /*75b0*/  IMAD.MOV R8, RZ, RZ, -R7 ;  /* 0x000000ffff087224 */ /* 0x000fe200078e0a07 */
[----:B------:R-:W-:Y:S01]  /*75c0*/  ISETP.GT.U32.AND P6, PT, R3, R99, PT ;  /* 0x000000630300720c */ /* 0x000fe20003fc4070 */
[----:B------:R-:W-:Y:S01]  /*75d0*/  @!P1 IMAD.IADD R101, R101, 0x1, -R3 ;  /* 0x0000000165659824 */ /* 0x000fe200078e0a03 */
[----:B------:R-:W-:Y:S01]  /*75e0*/  ISETP.GE.AND P1, PT, R108, RZ, PT ;  /* 0x000000ff6c00720c */ /* 0x000fe20003f26270 */
[----:B------:R-:W-:Y:S01]  /*75f0*/  IMAD R103, R3, R8, R105 ;  /* 0x0000000803677224 */ /* 0x000fe200078e0269 */
[----:B------:R-:W-:Y:S01]  /*7600*/  IABS R105, R112 ;  /* 0x0000007000697213 */ /* 0x000fe20000000000 */
[----:B------:R-:W-:-:S04]  /*7610*/  IMAD.HI.U32 R7, R2, R104, RZ ;  /* 0x0000006802077227 */ /* 0x000fc800078e00ff */
[----:B------:R-:W-:Y:S01]  /*7620*/  @!P5 IMAD.IADD R100, R100, 0x1, -R3 ;  /* 0x000000016464d824 */ /* 0x000fe200078e0a03 */
[C---:B------:R-:W-:Y:S01]  /*7630*/  ISETP.GT.U32.AND P5, PT, R3.reuse, R103, PT ;  /* 0x000000670300720c */ /* 0x040fe20003fa4070 */
[----:B------:R-:W-:Y:S01]  /*7640*/  @!P4 IMAD.MOV R97, RZ, RZ, -R97 ;  /* 0x000000ffff61c224 */ /* 0x000fe200078e0a61 */
[----:B------:R-:W-:Y:S01]  /*7650*/  ISETP.GT.U32.AND P4, PT, R3, R101, PT ;  /* 0x000000650300720c */ /* 0x000fe20003f84070 */
[----:B------:R-:W-:Y:S02]  /*7660*/  IMAD.MOV R8, RZ, RZ, -R7 ;  /* 0x000000ffff087224 */ /* 0x000fe400078e0a07 */
[----:B------:R-:W-:-:S04]  /*7670*/  IMAD.HI.U32 R7, R2, R105, RZ ;  /* 0x0000006902077227 */ /* 0x000fc800078e00ff */
[----:B------:R-:W-:Y:S01]  /*7680*/  @!P2 IMAD.IADD R102, R102, 0x1, -R3 ;  /* 0x000000016666a824 */ /* 0x000fe200078e0a03 */
[C---:B------:R-:W-:Y:S01]  /*7690*/  ISETP.GT.U32.AND P2, PT, R3.reuse, R100, PT ;  /* 0x000000640300720c */ /* 0x040fe20003f44070 */
[----:B------:R-:W-:Y:S02]  /*76a0*/  IMAD R104, R3, R8, R104 ;  /* 0x0000000803687224 */ /* 0x000fe400078e0268 */
[----:B------:R-:W-:Y:S02]  /*76b0*/  IMAD.MOV R8, RZ, RZ, -R7 ;  /* 0x000000ffff087224 */ /* 0x000fe400078e0a07 */
[----:B------:R-:W-:Y:S01]  /*76c0*/  @!P6 IMAD.IADD R99, R99, 0x1, -R3 ;  /* 0x000000016363e824 */ /* 0x000fe200078e0a03 */
[----:B------:R-:W-:Y:S01]  /*76d0*/  ISETP.GE.AND P6, PT, R107, RZ, PT ;  /* 0x000000ff6b00720c */ /* 0x000fe20003fc6270 */
[----:B------:R-:W-:Y:S01]  /*76e0*/  IMAD R105, R3, R8, R105 ;  /* 0x0000000803697224 */ /* 0x000fe200078e0269 */
[----:B------:R-:W-:Y:S01]  /*76f0*/  LOP3.LUT R8, R5, 0x126, RZ, 0xfc, !PT ;  /* 0x0000012605087812 */ /* 0x000fe200078efcff */
[----:B------:R-:W-:-:S02]  /*7700*/  @!P4 IMAD.IADD R101, R101, 0x1, -R3 ;  /* 0x000000016565c824 */ /* 0x000fc400078e0a03 */
[----:B------:R-:W-:Y:S01]  /*7710*/  IMAD.HI.U32 R7, R2, R106, RZ ;  /* 0x0000006a02077227 */ /* 0x000fe200078e00ff */
[----:B------:R-:W-:Y:S02]  /*7720*/  ISETP.GT.U32.AND P4, PT, R3, R105, PT ;  /* 0x000000690300720c */ /* 0x000fe40003f84070 */
[----:B------:R-:W-:Y:S01]  /*7730*/  IABS R107, R8 ;  /* 0x00000008006b7213 */ /* 0x000fe20000000000 */
[----:B------:R-:W-:Y:S01]  /*7740*/  @!P2 IMAD.IADD R100, R100, 0x1, -R3 ;  /* 0x000000016464a824 */ /* 0x000fe200078e0a03 */
[----:B------:R-:W-:Y:S01]  /*7750*/  ISETP.GE.AND P2, PT, R109, RZ, PT ;  /* 0x000000ff6d00720c */ /* 0x000fe20003f46270 */
[----:B------:R-:W-:Y:S02]  /*7760*/  IMAD.MOV R7, RZ, RZ, -R7 ;  /* 0x000000ffff077224 */ /* 0x000fe400078e0a07 */
[----:B------:R-:W-:Y:S01]  /*7770*/  @!P6 IMAD.MOV R99, RZ, RZ, -R99 ;  /* 0x000000ffff63e224 */ /* 0x000fe200078e0a63 */
[----:B------:R-:W-:Y:S01]  /*7780*/  ISETP.GT.U32.AND P6, PT, R3, R104, PT ;  /* 0x000000680300720c */ /* 0x000fe20003fc4070 */
[----:B------:R-:W-:Y:S01]  /*7790*/  @!P5 IMAD.IADD R103, R103, 0x1, -R3 ;  /* 0x000000016767d824 */ /* 0x000fe200078e0a03 */
[C---:B------:R-:W-:Y:S01]  /*77a0*/  ISETP.GT.U32.AND P5, PT, R3.reuse, R102, PT ;  /* 0x000000660300720c */ /* 0x040fe20003fa4070 */
[----:B------:R-:W-:-:S02]  /*77b0*/  IMAD R106, R3, R7, R106 ;  /* 0x00000007036a7224 */ /* 0x000fc400078e026a */
[----:B------:R-:W-:Y:S02]  /*77c0*/  @!P4 IMAD.IADD R105, R105, 0x1, -R3 ;  /* 0x000000016969c824 */ /* 0x000fe400078e0a03 */
[----:B------:R-:W-:Y:S01]  /*77d0*/  @!P0 IMAD.MOV R98, RZ, RZ, -R98 ;  /* 0x000000ffff628224 */ /* 0x000fe200078e0a62 */
[C---:B------:R-:W-:Y:S01]  /*77e0*/  ISETP.GT.U32.AND P0, PT, R3.reuse, R103, PT ;  /* 0x000000670300720c */ /* 0x040fe20003f04070 */
[----:B------:R-:W-:Y:S01]  /*77f0*/  @!P2 IMAD.MOV R101, RZ, RZ, -R101 ;  /* 0x000000ffff65a224 */ /* 0x000fe200078e0a65 */
[C---:B------:R-:W-:Y:S01]  /*7800*/  ISETP.GT.U32.AND P2, PT, R3.reuse, R105, PT ;  /* 0x000000690300720c */ /* 0x040fe20003f44070 */
[----:B------:R-:W-:Y:S01]  /*7810*/  IMAD.HI.U32 R7, R2, R107, RZ ;  /* 0x0000006b02077227 */ /* 0x000fe200078e00ff */
[----:B------:R-:W-:-:S03]  /*7820*/  ISETP.GT.U32.AND P4, PT, R3, R106, PT ;  /* 0x0000006a0300720c */ /* 0x000fc60003f84070 */
[----:B------:R-:W-:Y:S01]  /*7830*/  @!P6 IMAD.IADD R104, R104, 0x1, -R3 ;  /* 0x000000016868e824 */ /* 0x000fe200078e0a03 */
[----:B------:R-:W-:Y:S01]  /*7840*/  ISETP.GE.AND P6, PT, R112, RZ, PT ;  /* 0x000000ff7000720c */ /* 0x000fe20003fc6270 */
[----:B------:R-:W-:Y:S01]  /*7850*/  IMAD.MOV R108, RZ, RZ, -R7 ;  /* 0x000000ffff6c7224 */ /* 0x000fe200078e0a07 */
[----:B------:R-:W-:Y:S01]  /*7860*/  LOP3.LUT R7, R5, 0x124, RZ, 0xfc, !PT ;  /* 0x0000012405077812 */ /* 0x000fe200078efcff */
[----:B------:R-:W-:Y:S01]  /*7870*/  @!P1 IMAD.MOV R100, RZ, RZ, -R100 ;  /* 0x000000ffff649224 */ /* 0x000fe200078e0a64 */
[C---:B------:R-:W-:Y:S01]  /*7880*/  ISETP.GT.U32.AND P1, PT, R3.reuse, R104, PT ;  /* 0x000000680300720c */ /* 0x040fe20003f24070 */
[----:B------:R-:W-:Y:S01]  /*7890*/  @!P5 IMAD.IADD R102, R102, 0x1, -R3 ;  /* 0x000000016666d824 */ /* 0x000fe200078e0a03 */
[----:B------:R-:W-:Y:S01]  /*78a0*/  ISETP.GE.AND P5, PT, R110, RZ, PT ;  /* 0x000000ff6e00720c */ /* 0x000fe20003fa6270 */
[----:B------:R-:W-:Y:S01]  /*78b0*/  IMAD R107, R3, R108, R107 ;  /* 0x0000006c036b7224 */ /* 0x000fe200078e026b */
[----:B------:R-:W-:Y:S01]  /*78c0*/  IABS R109, R7 ;  /* 0x00000007006d7213 */ /* 0x000fe20000000000 */
[--C-:B------:R-:W-:Y:S01]  /*78d0*/  @!P2 IMAD.IADD R105, R105, 0x1, -R3.reuse ;  /* 0x000000016969a824 */ /* 0x100fe200078e0a03 */
[----:B------:R-:W-:Y:S01]  /*78e0*/  ISETP.GE.AND P2, PT, R7, RZ, PT ;  /* 0x000000ff0700720c */ /* 0x000fe20003f46270 */
[--C-:B------:R-:W-:Y:S01]  /*78f0*/  @!P0 IMAD.IADD R103, R103, 0x1, -R3.reuse ;  /* 0x0000000167678824 */ /* 0x100fe200078e0a03 */
[----:B------:R-:W-:Y:S01]  /*7900*/  ISETP.GE.AND P0, PT, R111, RZ, PT ;  /* 0x000000ff6f00720c */ /* 0x000fe20003f06270 */
[----:B------:R-:W-:Y:S01]  /*7910*/  @!P4 IMAD.IADD R106, R106, 0x1, -R3 ;  /* 0x000000016a6ac824 */ /* 0x000fe200078e0a03 */
[----:B------:R-:W-:Y:S01]  /*7920*/  LOP3.LUT R108, R5, 0x120, RZ, 0xfc, !PT ;  /* 0x00000120056c7812 */ /* 0x000fe200078efcff */
[----:B------:R-:W-:Y:S01]  /*7930*/  @!P6 IMAD.MOV R105, RZ, RZ, -R105 ;  /* 0x000000ffff69e224 */ /* 0x000fe200078e0a69 */
[C---:B------:R-:W-:Y:S01]  /*7940*/  ISETP.GT.U32.AND P6, PT, R3.reuse, R107, PT ;  /* 0x0000006b0300720c */ /* 0x040fe20003fc4070 */
[----:B------:R-:W-:Y:S01]  /*7950*/  @!P3 IMAD.MOV R103, RZ, RZ, -R103 ;  /* 0x000000ffff67b224 */ /* 0x000fe200078e0a67 */
[----:B------:R-:W-:Y:S01]  /*7960*/  ISETP.GE.AND P3, PT, R8, RZ, PT ;  /* 0x000000ff0800720c */ /* 0x000fe20003f66270 */
[----:B------:R-:W-:Y:S01]  /*7970*/  VIADD R8, R6, 0x11e ;  /* 0x0000011e06087836 */ /* 0x000fe20000000000 */
[----:B------:R-:W-:Y:S01]  /*7980*/  ISETP.GT.U32.AND P4, PT, R3, R106, PT ;  /* 0x0000006a0300720c */ /* 0x000fe20003f84070 */
[----:B------:R-:W-:-:S02]  /*7990*/  @!P1 IMAD.IADD R104, R104, 0x1, -R3 ;  /* 0x0000000168689824 */ /* 0x000fc400078e0a03 */
[----:B------:R-:W-:Y:S01]  /*79a0*/  @!P5 IMAD.MOV R102, RZ, RZ, -R102 ;  /* 0x000000ffff66d224 */ /* 0x000fe200078e0a66 */
[----:B------:R-:W-:Y:S01]  /*79b0*/  ISETP.GE.AND P1, PT, R8, RZ, PT ;  /* 0x000000ff0800720c */ /* 0x000fe20003f26270 */
[----:B------:R-:W-:Y:S01]  /*79c0*/  IMAD.HI.U32 R7, R2, R109, RZ ;  /* 0x0000006d02077227 */ /* 0x000fe200078e00ff */
[----:B------:R-:W-:Y:S02]  /*79d0*/  IABS R114, R8 ;  /* 0x0000000800727213 */ /* 0x000fe40000000000 */
[----:B------:R-:W-:Y:S01]  /*79e0*/  ISETP.GE.AND P5, PT, R113, RZ, PT ;  /* 0x000000ff7100720c */ /* 0x000fe20003fa6270 */
[----:B------:R-:W-:Y:S01]  /*79f0*/  @!P0 IMAD.MOV R104, RZ, RZ, -R104 ;  /* 0x000000ffff688224 */ /* 0x000fe200078e0a68 */
[----:B------:R-:W-:Y:S01]  /*7a00*/  LOP3.LUT R8, R5, 0x122, RZ, 0xfc, !PT ;  /* 0x0000012205087812 */ /* 0x000fe200078efcff */
[--C-:B------:R-:W-:Y:S01]  /*7a10*/  @!P6 IMAD.IADD R107, R107, 0x1, -R3.reuse ;  /* 0x000000016b6be824 */ /* 0x100fe200078e0a03 */
[----:B------:R-:W-:Y:S01]  /*7a20*/  IABS R113, R108 ;  /* 0x0000006c00717213 */ /* 0x000fe20000000000 */
[----:B------:R-:W-:Y:S01]  /*7a30*/  @!P4 IMAD.IADD R106, R106, 0x1, -R3 ;  /* 0x000000016a6ac824 */ /* 0x000fe200078e0a03 */
[----:B------:R-:W-:Y:S01]  /*7a40*/  ISETP.GE.AND P0, PT, R8, RZ, PT ;  /* 0x000000ff0800720c */ /* 0x000fe20003f06270 */
[----:B------:R-:W-:Y:S01]  /*7a50*/  IMAD.HI.U32 R110, R2, R115, RZ ;  /* 0x00000073026e7227 */ /* 0x000fe200078e00ff */
[----:B------:R-:W-:-:S02]  /*7a60*/  IABS R111, R8 ;  /* 0x00000008006f7213 */ /* 0x000fc40000000000 */
[----:B------:R-:W-:Y:S01]  /*7a70*/  ISETP.GE.AND P4, PT, R108, RZ, PT ;  /* 0x000000ff6c00720c */ /* 0x000fe20003f86270 */
[----:B------:R-:W-:Y:S01]  /*7a80*/  IMAD.MOV R8, RZ, RZ, -R7 ;  /* 0x000000ffff087224 */ /* 0x000fe200078e0a07 */
[----:B------:R-:W-:Y:S01]  /*7a90*/  ISETP.GT.U32.AND P6, PT, R3, R107, PT ;  /* 0x0000006b0300720c */ /* 0x000fe20003fc4070 */
[----:B------:R-:W-:-:S04]  /*7aa0*/  IMAD.HI.U32 R7, R2, R111, RZ ;  /* 0x0000006f02077227 */ /* 0x000fc800078e00ff */
[----:B------:R-:W-:Y:S02]  /*7ab0*/  IMAD R108, R3, R8, R109 ;  /* 0x00000008036c7224 */ /* 0x000fe400078e026d */
[----:B------:R-:W-:-:S04]  /*7ac0*/  IMAD.HI.U32 R109, R2, R114, RZ ;  /* 0x00000072026d7227 */ /* 0x000fc800078e00ff */
[----:B------:R-:W-:Y:S02]  /*7ad0*/  IMAD.MOV R112, RZ, RZ, -R7 ;  /* 0x000000ffff707224 */ /* 0x000fe400078e0a07 */
[----:B------:R-:W-:Y:S01]  /*7ae0*/  @!P5 IMAD.MOV R106, RZ, RZ, -R106 ;  /* 0x000000ffff6ad224 */ /* 0x000fe200078e0a6a */
[----:B------:R-:W-:Y:S01]  /*7af0*/  ISETP.GT.U32.AND P5, PT, R3, R108, PT ;  /* 0x0000006c0300720c */ /* 0x000fe20003fa4070 */
[----:B------:R-:W-:-:S04]  /*7b00*/  IMAD.HI.U32 R8, R2, R113, RZ ;  /* 0x0000007102087227 */ /* 0x000fc800078e00ff */
[----:B------:R-:W-:Y:S02]  /*7b10*/  IMAD.MOV R7, RZ, RZ, -R109 ;  /* 0x000000ffff077224 */ /* 0x000fe400078e0a6d */
[----:B------:R-:W-:Y:S02]  /*7b20*/  IMAD R109, R3, R112, R111 ;  /* 0x00000070036d7224 */ /* 0x000fe400078e026f */
[----:B------:R-:W-:Y:S02]  /*7b30*/  IMAD.MOV R8, RZ, RZ, -R8 ;  /* 0x000000ffff087224 */ /* 0x000fe400078e0a08 */
[----:B------:R-:W-:Y:S01]  /*7b40*/  @!P6 IMAD.IADD R107, R107, 0x1, -R3 ;  /* 0x000000016b6be824 */ /* 0x000fe200078e0a03 */
[C---:B------:R-:W-:Y:S01]  /*7b50*/  ISETP.GT.U32.AND P6, PT, R3.reuse, R109, PT ;  /* 0x0000006d0300720c */ /* 0x040fe20003fc4070 */
[----:B------:R-:W-:Y:S02]  /*7b60*/  IMAD.MOV R116, RZ, RZ, -R110 ;  /* 0x000000ffff747224 */ /* 0x000fe400078e0a6e */
[----:B------:R-:W-:Y:S01]  /*7b70*/  IMAD R110, R3, R8, R113 ;  /* 0x00000008036e7224 */ /* 0x000fe200078e0271 */
[----:B------:R-:W-:Y:S01]  /*7b80*/  IABS R113, R121 ;  /* 0x0000007900717213 */ /* 0x000fe20000000000 */
[----:B------:R-:W-:-:S02]  /*7b90*/  @!P5 IMAD.IADD R108, R108, 0x1, -R3 ;  /* 0x000000016c6cd824 */ /* 0x000fc400078e0a03 */
[C---:B------:R-:W-:Y:S01]  /*7ba0*/  IMAD R111, R3.reuse, R7, R114 ;  /* 0x00000007036f7224 */ /* 0x040fe200078e0272 */
[C---:B------:R-:W-:Y:S01]  /*7bb0*/  ISETP.GT.U32.AND P5, PT, R3.reuse, R110, PT ;  /* 0x0000006e0300720c */ /* 0x040fe20003fa4070 */
[----:B------:R-:W-:Y:S01]  /*7bc0*/  IMAD R112, R3, R116, R115 ;  /* 0x0000007403707224 */ /* 0x000fe200078e0273 */
[----:B------:R-:W-:Y:S01]  /*7bd0*/  IABS R115, R122 ;  /* 0x0000007a00737213 */ /* 0x000fe20000000000 */
[----:B------:R-:W-:Y:S01]  /*7be0*/  IMAD.HI.U32 R7, R2, R113, RZ ;  /* 0x0000007102077227 */ /* 0x000fe200078e00ff */
[----:B------:R-:W-:-:S03]  /*7bf0*/  IABS R116, R123 ;  /* 0x0000007b00747213 */ /* 0x000fc60000000000 */
[----:B------:R-:W-:Y:S01]  /*7c00*/  @!P6 IMAD.IADD R109, R109, 0x1, -R3 ;  /* 0x000000016d6de824 */ /* 0x000fe200078e0a03 */
[----:B------:R-:W-:Y:S01]  /*7c10*/  ISETP.GT.U32.AND P6, PT, R3, R108, PT ;  /* 0x0000006c0300720c */ /* 0x000fe20003fc4070 */
[----:B------:R-:W-:-:S04]  /*7c20*/  IMAD.HI.U32 R8, R2, R115, RZ ;  /* 0x0000007302087227 */ /* 0x000fc800078e00ff */
[----:B------:R-:W-:Y:S02]  /*7c30*/  @!P5 IMAD.IADD R110, R110, 0x1, -R3 ;  /* 0x000000016e6ed824 */ /* 0x000fe400078e0a03 */
[----:B------:R-:W-:Y:S02]  /*7c40*/  IMAD.MOV R114, RZ, RZ, -R7 ;  /* 0x000000ffff727224 */ /* 0x000fe400078e0a07 */
[----:B------:R-:W-:Y:S01]  /*7c50*/  @!P3 IMAD.MOV R107, RZ, RZ, -R107 ;  /* 0x000000ffff6bb224 */ /* 0x000fe200078e0a6b */
[C---:B------:R-:W-:Y:S01]  /*7c60*/  ISETP.GT.U32.AND P5, PT, R3.reuse, R110, PT ;  /* 0x0000006e0300720c */ /* 0x040fe20003fa4070 */
[----:B------:R-:W-:Y:S01]  /*7c70*/  IMAD.MOV R8, RZ, RZ, -R8 ;  /* 0x000000ffff087224 */ /* 0x000fe200078e0a08 */
[C---:B------:R-:W-:Y:S01]  /*7c80*/  ISETP.GT.U32.AND P3, PT, R3.reuse, R109, PT ;  /* 0x0000006d0300720c */ /* 0x040fe20003f64070 */
[----:B------:R-:W-:Y:S01]  /*7c90*/  @!P6 IMAD.IADD R108, R108, 0x1, -R3 ;  /* 0x000000016c6ce824 */ /* 0x000fe200078e0a03 */
[C---:B------:R-:W-:Y:S01]  /*7ca0*/  ISETP.GT.U32.AND P6, PT, R3.reuse, R111, PT ;  /* 0x0000006f0300720c */ /* 0x040fe20003fc4070 */
[----:B------:R-:W-:-:S02]  /*7cb0*/  IMAD R113, R3, R114, R113 ;  /* 0x0000007203717224 */ /* 0x000fc400078e0271 */
[----:B------:R-:W-:Y:S02]  /*7cc0*/  IMAD R114, R3, R8, R115 ;  /* 0x0000000803727224 */ /* 0x000fe400078e0273 */
[----:B------:R-:W-:Y:S02]  /*7cd0*/  @!P2 IMAD.MOV R108, RZ, RZ, -R108 ;  /* 0x000000ffff6ca224 */ /* 0x000fe400078e0a6c */
[----:B------:R-:W-:-:S04]  /*7ce0*/  IMAD.HI.U32 R7, R2, R116, RZ ;  /* 0x0000007402077227 */ /* 0x000fc800078e00ff */
[--C-:B------:R-:W-:Y:S01]  /*7cf0*/  @!P5 IMAD.IADD R110, R110, 0x1, -R3.reuse ;  /* 0x000000016e6ed824 */ /* 0x100fe200078e0a03 */
[----:B------:R-:W-:Y:S01]  /*7d00*/  ISETP.GT.U32.AND P5, PT, R3, R113, PT ;  /* 0x000000710300720c */ /* 0x000fe20003fa4070 */
[--C-:B------:R-:W-:Y:S01]  /*7d10*/  @!P6 IMAD.IADD R111, R111, 0x1, -R3.reuse ;  /* 0x000000016f6fe824 */ /* 0x100fe200078e0a03 */
[----:B------:R-:W-:Y:S01]  /*7d20*/  ISETP.GT.U32.AND P6, PT, R3, R114, PT ;  /* 0x000000720300720c */ /* 0x000fe20003fc4070 */
[----:B------:R-:W-:Y:S01]  /*7d30*/  @!P3 IMAD.IADD R109, R109, 0x1, -R3 ;  /* 0x000000016d6db824 */ /* 0x000fe200078e0a03 */
[C---:B------:R-:W-:Y:S01]  /*7d40*/  ISETP.GT.U32.AND P3, PT, R3.reuse, R112, PT ;  /* 0x000000700300720c */ /* 0x040fe20003f64070 */
[----:B------:R-:W-:Y:S01]  /*7d50*/  IMAD.HI.U32 R8, R2, R117, RZ ;  /* 0x0000007502087227 */ /* 0x000fe200078e00ff */
[----:B------:R-:W-:-:S03]  /*7d60*/  ISETP.GT.U32.AND P2, PT, R3, R111, PT ;  /* 0x0000006f0300720c */ /* 0x000fc60003f44070 */
[----:B------:R-:W-:-:S04]  /*7d70*/  IMAD.HI.U32 R115, R2, R118, RZ ;  /* 0x0000007602737227 */ /* 0x000fc800078e00ff */
[--C-:B------:R-:W-:Y:S02]  /*7d80*/  @!P5 IMAD.IADD R113, R113, 0x1, -R3.reuse ;  /* 0x000000017171d824 */ /* 0x100fe400078e0a03 */
[----:B------:R-:W-:Y:S02]  /*7d90*/  @!P6 IMAD.IADD R114, R114, 0x1, -R3 ;  /* 0x000000017272e824 */ /* 0x000fe400078e0a03 */
[----:B------:R-:W-:Y:S01]  /*7da0*/  IMAD.MOV R7, RZ, RZ, -R7 ;  /* 0x000000ffff077224 */ /* 0x000fe200078e0a07 */
[C---:B------:R-:W-:Y:S01]  /*7db0*/  ISETP.GT.U32.AND P6, PT, R3.reuse, R113, PT ;  /* 0x000000710300720c */ /* 0x040fe20003fc4070 */
[----:B------:R-:W-:Y:S02]  /*7dc0*/  IMAD.MOV R8, RZ, RZ, -R8 ;  /* 0x000000ffff087224 */ /* 0x000fe400078e0a08 */
[----:B------:R-:W-:Y:S02]  /*7dd0*/  IMAD.MOV R119, RZ, RZ, -R115 ;  /* 0x000000ffff777224 */ /* 0x000fe400078e0a73 */
[----:B------:R-:W-:Y:S01]  /*7de0*/  @!P3 IMAD.IADD R112, R112, 0x1, -R3 ;  /* 0x000000017070b824 */ /* 0x000fe200078e0a03 */
[----:B------:R-:W-:Y:S01]  /*7df0*/  ISETP.GE.AND P3, PT, R120, RZ, PT ;  /* 0x000000ff7800720c */ /* 0x000fe20003f66270 */
[----:B------:R-:W-:-:S02]  /*7e00*/  IMAD R115, R3, R7, R116 ;  /* 0x0000000703737224 */ /* 0x000fc400078e0274 */
[C---:B------:R-:W-:Y:S01]  /*7e10*/  IMAD R116, R3.reuse, R8, R117 ;  /* 0x0000000803747224 */ /* 0x040fe200078e0275 */
[C---:B------:R-:W-:Y:S01]  /*7e20*/  ISETP.GT.U32.AND P5, PT, R3.reuse, R112, PT ;  /* 0x000000700300720c */ /* 0x040fe20003fa4070 */
[----:B------:R-:W-:Y:S01]  /*7e30*/  IMAD R117, R3, R119, R118 ;  /* 0x0000007703757224 */ /* 0x000fe200078e0276 */
[----:B------:R-:W-:Y:S01]  /*7e40*/  IABS R118, R127 ;  /* 0x0000007f00767213 */ /* 0x000fe20000000000 */
[--C-:B------:R-:W-:Y:S01]  /*7e50*/  @!P2 IMAD.IADD R111, R111, 0x1, -R3.reuse ;  /* 0x000000016f6fa824 */ /* 0x100fe200078e0a03 */
[----:B------:R-:W-:Y:S01]  /*7e60*/  ISETP.GT.U32.AND P2, PT, R3, R116, PT ;  /* 0x000000740300720c */ /* 0x000fe20003f44070 */
[----:B------:R-:W-:Y:S01]  /*7e70*/  @!P6 IMAD.IADD R113, R113, 0x1, -R3 ;  /* 0x000000017171e824 */ /* 0x000fe200078e0a03 */
[C---:B------:R-:W-:Y:S01]  /*7e80*/  ISETP.GT.U32.AND P6, PT, R3.reuse, R117, PT ;  /* 0x000000750300720c */ /* 0x040fe20003fc4070 */
[----:B------:R-:W-:Y:S02]  /*7e90*/  VIADD R7, R6, 0x10e ;  /* 0x0000010e06077836 */ /* 0x000fe40000000000 */
[----:B------:R-:W-:Y:S01]  /*7ea0*/  @!P4 IMAD.MOV R110, RZ, RZ, -R110 ;  /* 0x000000ffff6ec224 */ /* 0x000fe200078e0a6e */
[----:B------:R-:W-:Y:S01]  /*7eb0*/  ISETP.GT.U32.AND P4, PT, R3, R115, PT ;  /* 0x000000730300720c */ /* 0x000fe20003f84070 */
[----:B------:R-:W-:Y:S01]  /*7ec0*/  @!P0 IMAD.MOV R109, RZ, RZ, -R109 ;  /* 0x000000ffff6d8224 */ /* 0x000fe200078e0a6d */
[----:B------:R-:W-:Y:S01]  /*7ed0*/  IABS R119, R7 ;  /* 0x0000000700777213 */ /* 0x000fe20000000000 */
[----:B------:R-:W-:Y:S01]  /*7ee0*/  @!P5 IMAD.IADD R112, R112, 0x1, -R3 ;  /* 0x000000017070d824 */ /* 0x000fe200078e0a03 */
[----:B------:R-:W-:Y:S01]  /*7ef0*/  ISETP.GE.AND P5, PT, R7, RZ, PT ;  /* 0x000000ff0700720c */ /* 0x000fe20003fa6270 */
[----:B------:R-:W-:Y:S01]  /*7f00*/  IMAD.HI.U32 R7, R2, R118, RZ ;  /* 0x0000007602077227 */ /* 0x000fe200078e00ff */
[----:B------:R-:W-:-:S03]  /*7f10*/  ISETP.GT.U32.AND P0, PT, R3, R114, PT ;  /* 0x000000720300720c */ /* 0x000fc60003f04070 */
[--C-:B------:R-:W-:Y:S01]  /*7f20*/  @!P2 IMAD.IADD R116, R116, 0x1, -R3.reuse ;  /* 0x000000017474a824 */ /* 0x100fe200078e0a03 */
[----:B------:R-:W-:Y:S01]  /*7f30*/  ISETP.GE.AND P2, PT, R123, RZ, PT ;  /* 0x000000ff7b00720c */ /* 0x000fe20003f46270 */
[----:B------:R-:W-:Y:S01]  /*7f40*/  @!P6 IMAD.IADD R117, R117, 0x1, -R3 ;  /* 0x000000017575e824 */ /* 0x000fe200078e0a03 */
[----:B------:R-:W-:Y:S01]  /*7f50*/  LOP3.LUT R123, R5, 0x10a, RZ, 0xfc, !PT ;  /* 0x0000010a057b7812 */ /* 0x000fe200078efcff */
[----:B------:R-:W-:Y:S01]  /*7f60*/  IMAD.MOV R8, RZ, RZ, -R7 ;  /* 0x000000ffff087224 */ /* 0x000fe200078e0a07 */
[----:B------:R-:W-:Y:S01]  /*7f70*/  ISETP.GT.U32.AND P6, PT, R3, R116, PT ;  /* 0x000000740300720c */ /* 0x000fe20003fc4070 */
[----:B------:R-:W-:-:S04]  /*7f80*/  IMAD.HI.U32 R7, R2, R119, RZ ;  /* 0x0000007702077227 */ /* 0x000fc800078e00ff */
[----:B------:R-:W-:Y:S02]  /*7f90*/  IMAD R118, R3, R8, R118 ;  /* 0x0000000803767224 */ /* 0x000fe400078e0276 */
[----:B------:R-:W-:Y:S02]  /*7fa0*/  IMAD.MOV R8, RZ, RZ, -R7 ;  /* 0x000000ffff087224 */ /* 0x000fe400078e0a07 */
[----:B------:R-:W-:Y:S01]  /*7fb0*/  @!P4 IMAD.IADD R115, R115, 0x1, -R3 ;  /* 0x000000017373c824 */ /* 0x000fe200078e0a03 */
[----:B------:R-:W-:Y:S01]  /*7fc0*/  ISETP.GE.AND P4, PT, R122, RZ, PT ;  /* 0x000000ff7a00720c */ /* 0x000fe20003f86270 */
[----:B------:R-:W-:Y:S01]  /*7fd0*/  IMAD R119, R3, R8, R119 ;  /* 0x0000000803777224 */ /* 0x000fe200078e0277 */
[----:B------:R-:W-:Y:S01]  /*7fe0*/  LOP3.LUT R122, R5, 0x10c, RZ, 0xfc, !PT ;  /* 0x0000010c057a7812 */ /* 0x000fe200078efcff */
[--C-:B------:R-:W-:Y:S02]  /*7ff0*/  @!P6 IMAD.IADD R116, R116, 0x1, -R3.reuse ;  /* 0x000000017474e824 */ /* 0x100fe400078e0a03 */
[----:B------:R-:W-:Y:S01]  /*8000*/  @!P0 IMAD.IADD R114, R114, 0x1, -R3 ;  /* 0x0000000172728824 */ /* 0x000fe200078e0a03 */
[----:B------:R-:W-:Y:S01]  /*8010*/  ISETP.GT.U32.AND P6, PT, R3, R119, PT ;  /* 0x000000770300720c */ /* 0x000fe20003fc4070 */
[----:B------:R-:W-:Y:S01]  /*8020*/  @!P1 IMAD.MOV R111, RZ, RZ, -R111 ;  /* 0x000000ffff6f9224 */ /* 0x000fe200078e0a6f */
[----:B------:R-:W-:Y:S01]  /*8030*/  IABS R120, R122 ;  /* 0x0000007a00787213 */ /* 0x000fe20000000000 */
[----:B------:R-:W-:Y:S01]  /*8040*/  @!P3 IMAD.MOV R112, RZ, RZ, -R112 ;  /* 0x000000ffff70b224 */ /* 0x000fe200078e0a70 */
[----:B------:R-:W-:-:S02]  /*8050*/  ISETP.GE.AND P0, PT, R121, RZ, PT ;  /* 0x000000ff7900720c */ /* 0x000fc40003f06270 */
[----:B------:R-:W-:Y:S01]  /*8060*/  IABS R121, R123 ;  /* 0x0000007b00797213 */ /* 0x000fe20000000000 */
[----:B------:R-:W-:Y:S01]  /*8070*/  @!P4 IMAD.MOV R114, RZ, RZ, -R114 ;  /* 0x000000ffff72c224 */ /* 0x000fe200078e0a72 */
[C---:B------:R-:W-:Y:S01]  /*8080*/  ISETP.GT.U32.AND P4, PT, R3.reuse, R118, PT ;  /* 0x000000760300720c */ /* 0x040fe20003f84070 */
[C---:B------:R-:W-:Y:S01]  /*8090*/  IMAD.HI.U32 R7, R2.reuse, R120, RZ ;  /* 0x0000007802077227 */ /* 0x040fe200078e00ff */
[C---:B------:R-:W-:Y:S02]  /*80a0*/  ISETP.GT.U32.AND P1, PT, R3.reuse, R115, PT ;  /* 0x000000730300720c */ /* 0x040fe40003f24070 */
[----:B------:R-:W-:Y:S01]  /*80b0*/  ISETP.GT.U32.AND P3, PT, R3, R117, PT ;  /* 0x000000750300720c */ /* 0x000fe20003f64070 */
[----:B------:R-:W-:Y:S02]  /*80c0*/  @!P6 IMAD.IADD R119, R119, 0x1, -R3 ;  /* 0x000000017777e824 */ /* 0x000fe400078e0a03 */
[----:B------:R-:W-:Y:S02]  /*80d0*/  IMAD.MOV R8, RZ, RZ, -R7 ;  /* 0x000000ffff087224 */ /* 0x000fe400078e0a07 */
[----:B------:R-:W-:Y:S01]  /*80e0*/  IMAD.HI.U32 R7, R2, R121, RZ ;  /* 0x0000007902077227 */ /* 0x000fe200078e00ff */
[----:B------:R-:W-:-:S03]  /*80f0*/  ISETP.GT.U32.AND P6, PT, R3, R119, PT ;  /* 0x000000770300720c */ /* 0x000fc60003fc4070 */
[C---:B------:R-:W-:Y:S02]  /*8100*/  IMAD R120, R3.reuse, R8, R120 ;  /* 0x0000000803787224 */ /* 0x040fe400078e0278 */
[----:B------:R-:W-:Y:S02]  /*8110*/  IMAD.MOV R8, RZ, RZ, -R7 ;  /* 0x000000ffff087224 */ /* 0x000fe400078e0a07 */
[----:B------:R-:W-:Y:S02]  /*8120*/  @!P4 IMAD.IADD R118, R118, 0x1, -R3 ;  /* 0x000000017676c824 */ /* 0x000fe400078e0a03 */
[----:B------:R-:W-:Y:S02]  /*8130*/  IMAD R121, R3, R8, R121 ;  /* 0x0000000803797224 */ /* 0x000fe400078e0279 */
[----:B------:R-:W-:Y:S01]  /*8140*/  @!P0 IMAD.MOV R113, RZ, RZ, -R113 ;  /* 0x000000ffff718224 */ /* 0x000fe200078e0a71 */
[----:B------:R-:W-:Y:S01]  /*8150*/  ISETP.GE.AND P0, PT, R124, RZ, PT ;  /* 0x000000ff7c00720c */ /* 0x000fe20003f06270 */
[--C-:B------:R-:W-:Y:S01]  /*8160*/  @!P1 IMAD.IADD R115, R115, 0x1, -R3.reuse ;  /* 0x0000000173739824 */ /* 0x100fe200078e0a03 */
[----:B------:R-:W-:Y:S01]  /*8170*/  ISETP.GT.U32.AND P4, PT, R3, R118, PT ;  /* 0x000000760300720c */ /* 0x000fe20003f84070 */
[--C-:B------:R-:W-:Y:S01]  /*8180*/  @!P3 IMAD.IADD R117, R117, 0x1, -R3.reuse ;  /* 0x000000017575b824 */ /* 0x100fe200078e0a03 */
[----:B------:R-:W-:Y:S01]  /*8190*/  ISETP.GE.AND P3, PT, R127, RZ, PT ;  /* 0x000000ff7f00720c */ /* 0x000fe20003f66270 */
[----:B------:R-:W-:Y:S01]  /*81a0*/  @!P6 IMAD.IADD R119, R119, 0x1, -R3 ;  /* 0x000000017777e824 */ /* 0x000fe200078e0a03 */
[----:B------:R-:W-:Y:S01]  /*81b0*/  LOP3.LUT R127, R5, 0x108, RZ, 0xfc, !PT ;  /* 0x00000108057f7812 */ /* 0x000fe200078efcff */
[----:B------:R-:W-:Y:S01]  /*81c0*/  @!P2 IMAD.MOV R115, RZ, RZ, -R115 ;  /* 0x000000ffff73a224 */ /* 0x000fe200078e0a73 */
[----:B------:R-:W-:Y:S01]  /*81d0*/  ISETP.GT.U32.AND P6, PT, R3, R121, PT ;  /* 0x000000790300720c */ /* 0x000fe20003fc4070 */
[----:B------:R-:W-:Y:S01]  /*81e0*/  @!P5 IMAD.MOV R119, RZ, RZ, -R119 ;  /* 0x000000ffff77d224 */ /* 0x000fe200078e0a77 */
[----:B------:R-:W-:-:S02]  /*81f0*/  ISETP.GE.AND P2, PT, R122, RZ, PT ;  /* 0x000000ff7a00720c */ /* 0x000fc40003f46270 */
[----:B------:R-:W-:Y:S01]  /*8200*/  IABS R122, R127 ;  /* 0x0000007f007a7213 */ /* 0x000fe20000000000 */
[----:B------:R-:W-:Y:S01]  /*8210*/  @!P0 IMAD.MOV R116, RZ, RZ, -R116 ;  /* 0x000000ffff748224 */ /* 0x000fe200078e0a74 */
[----:B------:R-:W-:Y:S01]  /*8220*/  ISETP.GE.AND P0, PT, R123, RZ, PT ;  /* 0x000000ff7b00720c */ /* 0x000fe20003f06270 */
[----:B------:R-:W-:Y:S01]  /*8230*/  @!P4 IMAD.IADD R118, R118, 0x1, -R3 ;  /* 0x000000017676c824 */ /* 0x000fe200078e0a03 */
[----:B------:R-:W-:Y:S01]  /*8240*/  ISETP.GT.U32.AND P4, PT, R3, R120, PT ;  /* 0x000000780300720c */ /* 0x000fe20003f84070 */
[----:B------:R-:W-:Y:S01]  /*8250*/  IMAD.HI.U32 R7, R2, R122, RZ ;  /* 0x0000007a02077227 */ /* 0x000fe200078e00ff */
[----:B------:R-:W-:Y:S02]  /*8260*/  IABS R124, R128 ;  /* 0x00000080007c7213 */ /* 0x000fe40000000000 */
[----:B------:R-:W-:Y:S01]  /*8270*/  ISETP.GE.AND P1, PT, R126, RZ, PT ;  /* 0x000000ff7e00720c */ /* 0x000fe20003f26270 */
[----:B------:R-:W-:Y:S01]  /*8280*/  IMAD.MOV R123, RZ, RZ, -R7 ;  /* 0x000000ffff7b7224 */ /* 0x000fe200078e0a07 */
[----:B------:R-:W-:Y:S01]  /*8290*/  IABS R126, R129 ;  /* 0x00000081007e7213 */ /* 0x000fe20000000000 */
[----:B------:R-:W-:Y:S01]  /*82a0*/  @!P6 IMAD.IADD R121, R121, 0x1, -R3 ;  /* 0x000000017979e824 */ /* 0x000fe200078e0a03 */
[----:B------:R-:W-:Y:S01]  /*82b0*/  ISETP.GE.AND P5, PT, R128, RZ, PT ;  /* 0x000000ff8000720c */ /* 0x000fe20003fa6270 */
[C---:B------:R-:W-:Y:S01]  /*82c0*/  IMAD R122, R3.reuse, R123, R122 ;  /* 0x0000007b037a7224 */ /* 0x040fe200078e027a */
[----:B------:R-:W-:Y:S01]  /*82d0*/  IABS R128, R131 ;  /* 0x0000008300807213 */ /* 0x000fe20000000000 */
[----:B------:R-:W-:Y:S01]  /*82e0*/  IMAD.HI.U32 R8, R2, R124, RZ ;  /* 0x0000007c02087227 */ /* 0x000fe200078e00ff */
[----:B------:R-:W-:-:S03]  /*82f0*/  ISETP.GT.U32.AND P6, PT, R3, R121, PT ;  /* 0x000000790300720c */ /* 0x000fc60003fc4070 */
[----:B------:R-:W-:Y:S01]  /*8300*/  @!P3 IMAD.MOV R118, RZ, RZ, -R118 ;  /* 0x000000ffff76b224 */ /* 0x000fe200078e0a76 */
[C---:B------:R-:W-:Y:S01]  /*8310*/  ISETP.GT.U32.AND P3, PT, R3.reuse, R122, PT ;  /* 0x0000007a0300720c */ /* 0x040fe20003f64070 */
[----:B------:R-:W-:Y:S02]  /*8320*/  IMAD.MOV R8, RZ, RZ, -R8 ;  /* 0x000000ffff087224 */ /* 0x000fe400078e0a08 */
[----:B------:R-:W-:Y:S02]  /*8330*/  @!P4 IMAD.IADD R120, R120, 0x1, -R3 ;  /* 0x000000017878c824 */ /* 0x000fe400078e0a03 */
[C---:B------:R-:W-:Y:S02]  /*8340*/  IMAD R123, R3.reuse, R8, R124 ;  /* 0x00000008037b7224 */ /* 0x040fe400078e027c */
[----:B------:R-:W-:Y:S01]  /*8350*/  IMAD.HI.U32 R7, R2, R126, RZ ;  /* 0x0000007e02077227 */ /* 0x000fe200078e00ff */
[----:B------:R-:W-:-:S03]  /*8360*/  ISETP.GT.U32.AND P4, PT, R3, R120, PT ;  /* 0x000000780300720c */ /* 0x000fc60003f84070 */
[--C-:B------:R-:W-:Y:S01]  /*8370*/  @!P6 IMAD.IADD R121, R121, 0x1, -R3.reuse ;  /* 0x000000017979e824 */ /* 0x100fe200078e0a03 */
[C---:B------:R-:W-:Y:S01]  /*8380*/  ISETP.GT.U32.AND P6, PT, R3.reuse, R123, PT ;  /* 0x0000007b0300720c */ /* 0x040fe20003fc4070 */
[----:B------:R-:W-:Y:S02]  /*8390*/  @!P3 IMAD.IADD R122, R122, 0x1, -R3 ;  /* 0x000000017a7ab824 */ /* 0x000fe400078e0a03 */
[----:B------:R-:W-:Y:S02]  /*83a0*/  IMAD.MOV R7, RZ, RZ, -R7 ;  /* 0x000000ffff077224 */ /* 0x000fe400078e0a07 */
[----:B------:R-:W-:Y:S01]  /*83b0*/  @!P1 IMAD.MOV R117, RZ, RZ, -R117 ;  /* 0x000000ffff759224 */ /* 0x000fe200078e0a75 */
[C---:B------:R-:W-:Y:S01]  /*83c0*/  ISETP.GT.U32.AND P3, PT, R3.reuse, R122, PT ;  /* 0x0000007a0300720c */ /* 0x040fe20003f64070 */
[----:B------:R-:W-:Y:S01]  /*83d0*/  IMAD R124, R3, R7, R126 ;  /* 0x00000007037c7224 */ /* 0x000fe200078e027e */
[----:B------:R-:W-:Y:S01]  /*83e0*/  ISETP.GE.AND P1, PT, R127, RZ, PT ;  /* 0x000000ff7f00720c */ /* 0x000fe20003f26270 */
[----:B------:R-:W-:Y:S01]  /*83f0*/  @!P4 IMAD.IADD R120, R120, 0x1, -R3 ;  /* 0x000000017878c824 */ /* 0x000fe200078e0a03 */
[----:B------:R-:W-:Y:S01]  /*8400*/  LOP3.LUT R127, R5, 0x102, RZ, 0xfc, !PT ;  /* 0x00000102057f7812 */ /* 0x000fe200078efcff */
[----:B------:R-:W-:Y:S01]  /*8410*/  VIADD R7, R6, 0xfe ;  /* 0x000000fe06077836 */ /* 0x000fe20000000000 */
[----:B------:R-:W-:Y:S01]  /*8420*/  ISETP.GE.AND P4, PT, R129, RZ, PT ;  /* 0x000000ff8100720c */ /* 0x000fe20003f86270 */
[----:B------:R-:W-:Y:S01]  /*8430*/  @!P0 IMAD.MOV R121, RZ, RZ, -R121 ;  /* 0x000000ffff798224 */ /* 0x000fe200078e0a79 */
[----:B------:R-:W-:Y:S01]  /*8440*/  IABS R126, R127 ;  /* 0x0000007f007e7213 */ /* 0x000fe20000000000 */
[--C-:B------:R-:W-:Y:S01]  /*8450*/  @!P6 IMAD.IADD R123, R123, 0x1, -R3.reuse ;  /* 0x000000017b7be824 */ /* 0x100fe200078e0a03 */
[----:B------:R-:W-:Y:S01]  /*8460*/  ISETP.GT.U32.AND P0, PT, R3, R124, PT ;  /* 0x0000007c0300720c */ /* 0x000fe20003f04070 */
[----:B------:R-:W-:Y:S01]  /*8470*/  @!P2 IMAD.MOV R120, RZ, RZ, -R120 ;  /* 0x000000ffff78a224 */ /* 0x000fe200078e0a78 */
[----:B------:R-:W-:Y:S01]  /*8480*/  ISETP.GE.AND P2, PT, R7, RZ, PT ;  /* 0x000000ff0700720c */ /* 0x000fe20003f46270 */
[----:B------:R-:W-:Y:S01]  /*8490*/  @!P3 IMAD.IADD R122, R122, 0x1, -R3 ;  /* 0x000000017a7ab824 */ /* 0x000fe200078e0a03 */
[----:B------:R-:W-:Y:S01]  /*84a0*/  IABS R129, R7 ;  /* 0x0000000700817213 */ /* 0x000fe20000000000 */
[----:B------:R-:W-:Y:S01]  /*84b0*/  IMAD.HI.U32 R7, R2, R126, RZ ;  /* 0x0000007e02077227 */ /* 0x000fe200078e00ff */
[----:B------:R-:W-:-:S02]  /*84c0*/  ISETP.GT.U32.AND P6, PT, R3, R123, PT ;  /* 0x0000007b0300720c */ /* 0x000fc40003fc4070 */
[----:B------:R-:W-:Y:S01]  /*84d0*/  ISETP.GE.AND P3, PT, R127, RZ, PT ;  /* 0x000000ff7f00720c */ /* 0x000fe20003f66270 */
[----:B------:R-:W-:-:S04]  /*84e0*/  IMAD.HI.U32 R8, R2, R128, RZ ;  /* 0x0000008002087227 */ /* 0x000fc800078e00ff */
[----:B------:R-:W-:Y:S02]  /*84f0*/  IMAD.MOV R127, RZ, RZ, -R7 ;  /* 0x000000ffff7f7224 */ /* 0x000fe400078e0a07 */
[----:B------:R-:W-:Y:S02]  /*8500*/  IMAD.MOV R8, RZ, RZ, -R8 ;  /* 0x000000ffff087224 */ /* 0x000fe400078e0a08 */
[--C-:B------:R-:W-:Y:S02]  /*8510*/  @!P0 IMAD.IADD R124, R124, 0x1, -R3.reuse ;  /* 0x000000017c7c8824 */ /* 0x100fe400078e0a03 */
[C---:B------:R-:W-:Y:S02]  /*8520*/  IMAD R126, R3.reuse, R127, R126 ;  /* 0x0000007f037e7224 */ /* 0x040fe400078e027e */
[C---:B------:R-:W-:Y:S01]  /*8530*/  IMAD R127, R3.reuse, R8, R128 ;  /* 0x00000008037f7224 */ /* 0x040fe200078e0280 */
[----:B------:R-:W-:Y:S01]  /*8540*/  ISETP.GT.U32.AND P0, PT, R3, R124, PT ;  /* 0x0000007c0300720c */ /* 0x000fe20003f04070 */
[----:B------:R-:W-:Y:S01]  /*8550*/  @!P6 IMAD.IADD R123, R123, 0x1, -R3 ;  /* 0x000000017b7be824 */ /* 0x000fe200078e0a03 */
[----:B------:R-:W-:Y:S01]  /*8560*/  ISETP.GT.U32.AND P6, PT, R3, R126, PT ;  /* 0x0000007e0300720c */ /* 0x000fe20003fc4070 */
[----:B------:R-:W-:-:S04]  /*8570*/  IMAD.HI.U32 R7, R2, R129, RZ ;  /* 0x0000008102077227 */ /* 0x000fc800078e00ff */
[----:B------:R-:W-:Y:S01]  /*8580*/  @!P5 IMAD.MOV R123, RZ, RZ, -R123 ;  /* 0x000000ffff7bd224 */ /* 0x000fe200078e0a7b */
[----:B------:R-:W-:Y:S01]  /*8590*/  ISETP.GT.U32.AND P5, PT, R3, R127, PT ;  /* 0x0000007f0300720c */ /* 0x000fe20003fa4070 */
[----:B------:R-:W-:Y:S02]  /*85a0*/  IMAD.MOV R128, RZ, RZ, -R7 ;  /* 0x000000ffff807224 */ /* 0x000fe400078e0a07 */
[----:B------:R-:W-:Y:S02]  /*85b0*/  IMAD.MOV.U32 R8, RZ, RZ, R130 ;  /* 0x000000ffff087224 */ /* 0x000fe400078e0082 */
[--C-:B------:R-:W-:Y:S01]  /*85c0*/  @!P0 IMAD.IADD R124, R124, 0x1, -R3.reuse ;  /* 0x000000017c7c8824 */ /* 0x100fe200078e0a03 */
[----:B------:R-:W-:Y:S01]  /*85d0*/  ISETP.GE.AND P0, PT, R132, RZ, PT ;  /* 0x000000ff8400720c */ /* 0x000fe20003f06270 */
[----:B------:R-:W-:Y:S01]  /*85e0*/  @!P6 IMAD.IADD R126, R126, 0x1, -R3 ;  /* 0x000000017e7ee824 */ /* 0x000fe200078e0a03 */
[----:B------:R-:W-:Y:S01]  /*85f0*/  LOP3.LUT R132, R5, 0xfa, RZ, 0xfc, !PT ;  /* 0x000000fa05847812 */ /* 0x000fe200078efcff */
[----:B------:R-:W-:-:S02]  /*8600*/  IMAD R128, R3, R128, R129 ;  /* 0x0000008003807224 */ /* 0x000fc400078e0281 */
[----:B------:R-:W-:Y:S01]  /*8610*/  @!P4 IMAD.MOV R124, RZ, RZ, -R124 ;  /* 0x000000ffff7cc224 */ /* 0x000fe200078e0a7c */
[----:B------:R-:W-:Y:S01]  /*8620*/  ISETP.GT.U32.AND P4, PT, R3, R126, PT ;  /* 0x0000007e0300720c */ /* 0x000fe20003f84070 */
[----:B------:R-:W-:Y:S01]  /*8630*/  @!P5 IMAD.IADD R127, R127, 0x1, -R3 ;  /* 0x000000017f7fd824 */ /* 0x000fe200078e0a03 */
[C---:B------:R-:W-:Y:S01]  /*8640*/  ISETP.GT.U32.AND P6, PT, R3.reuse, R128, PT ;  /* 0x000000800300720c */ /* 0x040fe20003fc4070 */
[----:B------:R-:W-:Y:S01]  /*8650*/  IMAD.HI.U32 R7, R2, R8, RZ ;  /* 0x0000000802077227 */ /* 0x000fe200078e00ff */
[----:B------:R-:W-:Y:S02]  /*8660*/  IABS R130, R132 ;  /* 0x0000008400827213 */ /* 0x000fe40000000000 */
[----:B------:R-:W-:Y:S01]  /*8670*/  ISETP.GT.U32.AND P5, PT, R3, R127, PT ;  /* 0x0000007f0300720c */ /* 0x000fe20003fa4070 */
[----:B------:R-:W-:Y:S02]  /*8680*/  IMAD.MOV R7, RZ, RZ, -R7 ;  /* 0x000000ffff077224 */ /* 0x000fe400078e0a07 */
[----:B------:R-:W-:Y:S01]  /*8690*/  @!P1 IMAD.MOV R122, RZ, RZ, -R122 ;  /* 0x000000ffff7a9224 */ /* 0x000fe200078e0a7a */
[----:B------:R-:W-:Y:S01]  /*86a0*/  ISETP.GE.AND P1, PT, R131, RZ, PT ;  /* 0x000000ff8300720c */ /* 0x000fe20003f26270 */
[----:B------:R-:W-:Y:S01]  /*86b0*/  IMAD R129, R3, R7, R8 ;  /* 0x0000000703817224 */ /* 0x000fe200078e0208 */
[----:B------:R-:W-:Y:S01]  /*86c0*/  IABS R131, R137 ;  /* 0x0000008900837213 */ /* 0x000fe20000000000 */
[----:B------:R-:W-:-:S02]  /*86d0*/  @!P4 IMAD.IADD R126, R126, 0x1, -R3 ;  /* 0x000000017e7ec824 */ /* 0x000fc400078e0a03 */
[----:B------:R-:W-:Y:S01]  /*86e0*/  @!P6 IMAD.IADD R128, R128, 0x1, -R3 ;  /* 0x000000018080e824 */ /* 0x000fe200078e0a03 */
[----:B------:R-:W-:Y:S01]  /*86f0*/  ISETP.GT.U32.AND P4, PT, R3, R129, PT ;  /* 0x000000810300720c */ /* 0x000fe20003f84070 */
[----:B------:R-:W-:-:S03]  /*8700*/  IMAD.HI.U32 R8, R2, R131, RZ ;  /* 0x0000008302087227 */ /* 0x000fc600078e00ff */
[----:B------:R-:W-:Y:S01]  /*8710*/  ISETP.GT.U32.AND P6, PT, R3, R128, PT ;  /* 0x000000800300720c */ /* 0x000fe20003fc4070 */
[----:B------:R-:W-:Y:S01]  /*8720*/  @!P5 IMAD.IADD R127, R127, 0x1, -R3 ;  /* 0x000000017f7fd824 */ /* 0x000fe200078e0a03 */
[----:B------:R-:W-:Y:S01]  /*8730*/  ISETP.GE.AND P5, PT, R132, RZ, PT ;  /* 0x000000ff8400720c */ /* 0x000fe20003fa6270 */
[----:B------:R-:W-:Y:S02]  /*8740*/  IMAD.MOV R132, RZ, RZ, -R8 ;  /* 0x000000ffff847224 */ /* 0x000fe400078e0a08 */
[----:B------:R-:W-:-:S04]  /*8750*/  IMAD.HI.U32 R7, R2, R130, RZ ;  /* 0x0000008202077227 */ /* 0x000fc800078e00ff */
[----:B------:R-:W-:Y:S02]  /*8760*/  IMAD R131, R3, R132, R131 ;  /* 0x0000008403837224 */ /* 0x000fe400078e0283 */
[----:B------:R-:W-:Y:S02]  /*8770*/  IMAD.MOV R7, RZ, RZ, -R7 ;  /* 0x000000ffff077224 */ /* 0x000fe400078e0a07 */
[--C-:B------:R-:W-:Y:S01]  /*8780*/  @!P4 IMAD.IADD R129, R129, 0x1, -R3.reuse ;  /* 0x000000018181c824 */ /* 0x100fe200078e0a03 */
[C---:B------:R-:W-:Y:S01]  /*8790*/  ISETP.GT.U32.AND P4, PT, R3.reuse, R131, PT ;  /* 0x000000830300720c */ /* 0x040fe20003f84070 */
[C---:B------:R-:W-:Y:S02]  /*87a0*/  IMAD R130, R3.reuse, R7, R130 ;  /* 0x0000000703827224 */ /* 0x040fe400078e0282 */
[----:B------:R-:W-:Y:S02]  /*87b0*/  @!P6 IMAD.IADD R128, R128, 0x1, -R3 ;  /* 0x000000018080e824 */ /* 0x000fe400078e0a03 */
[----:B------:R-:W-:Y:S01]  /*87c0*/  IMAD.HI.U32 R7, R2, R133, RZ ;  /* 0x0000008502077227 */ /* 0x000fe200078e00ff */
[----:B------:R-:W-:-:S03]  /*87d0*/  ISETP.GT.U32.AND P6, PT, R3, R130, PT ;  /* 0x000000820300720c */ /* 0x000fc60003fc4070 */
[----:B------:R-:W-:-:S04]  /*87e0*/  IMAD.HI.U32 R8, R2, R134, RZ ;  /* 0x0000008602087227 */ /* 0x000fc800078e00ff */
[----:B------:R-:W-:Y:S01]  /*87f0*/  @!P3 IMAD.MOV R126, RZ, RZ, -R126 ;  /* 0x000000ffff7eb224 */ /* 0x000fe200078e0a7e */
[----:B------:R-:W-:Y:S01]  /*8800*/  ISETP.GT.U32.AND P3, PT, R3, R129, PT ;  /* 0x000000810300720c */ /* 0x000fe20003f64070 */
[----:B------:R-:W-:Y:S02]  /*8810*/  @!P4 IMAD.IADD R131, R131, 0x1, -R3 ;  /* 0x000000018383c824 */ /* 0x000fe400078e0a03 */
[----:B------:R-:W-:Y:S01]  /*8820*/  IMAD.MOV R132, RZ, RZ, -R7 ;  /* 0x000000ffff847224 */ /* 0x000fe200078e0a07 */
[----:B------:R-:W-:Y:S01]  /*8830*/  IABS R7, R140 ;  /* 0x0000008c00077213 */ /* 0x000fe20000000000 */
[----:B------:R-:W-:Y:S01]  /*8840*/  IMAD.MOV R8, RZ, RZ, -R8 ;  /* 0x000000ffff087224 */ /* 0x000fe200078e0a08 */
[C---:B------:R-:W-:Y:S01]  /*8850*/  ISETP.GT.U32.AND P4, PT, R3.reuse, R131, PT ;  /* 0x000000830300720c */ /* 0x040fe20003f84070 */
[C---:B------:R-:W-:Y:S02]  /*8860*/  IMAD R132, R3.reuse, R132, R133 ;  /* 0x0000008403847224 */ /* 0x040fe400078e0285 */
[----:B------:R-:W-:-:S02]  /*8870*/  IMAD R133, R3, R8, R134 ;  /* 0x0000000803857224 */ /* 0x000fc400078e0286 */
[----:B------:R-:W-:Y:S02]  /*8880*/  @!P6 IMAD.IADD R130, R130, 0x1, -R3 ;  /* 0x000000018282e824 */ /* 0x000fe400078e0a03 */
[----:B------:R-:W-:Y:S02]  /*8890*/  IMAD.MOV.U32 R134, RZ, RZ, R7 ;  /* 0x000000ffff867224 */ /* 0x000fe400078e0007 */
[----:B------:R-:W-:Y:S01]  /*88a0*/  @!P2 IMAD.MOV R128, RZ, RZ, -R128 ;  /* 0x000000ffff80a224 */ /* 0x000fe200078e0a80 */
[C---:B------:R-:W-:Y:S01]  /*88b0*/  ISETP.GT.U32.AND P2, PT, R3.reuse, R132, PT ;  /* 0x000000840300720c */ /* 0x040fe20003f44070 */
[----:B------:R-:W-:Y:S01]  /*88c0*/  @!P1 IMAD.MOV R127, RZ, RZ, -R127 ;  /* 0x000000ffff7f9224 */ /* 0x000fe200078e0a7f */
[----:B------:R-:W-:Y:S01]  /*88d0*/  ISETP.GT.U32.AND P1, PT, R3, R130, PT ;  /* 0x000000820300720c */ /* 0x000fe20003f24070 */
[----:B------:R-:W-:-:S04]  /*88e0*/  IMAD.HI.U32 R7, R2, R134, RZ ;  /* 0x0000008602077227 */ /* 0x000fc800078e00ff */
[----:B------:R-:W-:Y:S01]  /*88f0*/  @!P3 IMAD.IADD R129, R129, 0x1, -R3 ;  /* 0x000000018181b824 */ /* 0x000fe200078e0a03 */
[----:B------:R-:W-:Y:S01]  /*8900*/  ISETP.GT.U32.AND P3, PT, R3, R133, PT ;  /* 0x000000850300720c */ /* 0x000fe20003f64070 */
[----:B------:R-:W-:Y:S02]  /*8910*/  IMAD.MOV R7, RZ, RZ, -R7 ;  /* 0x000000ffff077224 */ /* 0x000fe400078e0a07 */
[----:B------:R-:W-:Y:S02]  /*8920*/  VIADD R8, R6, 0xee ;  /* 0x000000ee06087836 */ /* 0x000fe40000000000 */
[----:B------:R-:W-:Y:S01]  /*8930*/  @!P4 IMAD.IADD R131, R131, 0x1, -R3 ;  /* 0x000000018383c824 */ /* 0x000fe200078e0a03 */
[----:B------:R-:W-:Y:S01]  /*8940*/  ISETP.GE.AND P4, PT, R137, RZ, PT ;  /* 0x000000ff8900720c */ /* 0x000fe20003f86270 */
[----:B------:R-:W-:Y:S01]  /*8950*/  IMAD R134, R3, R7, R134 ;  /* 0x0000000703867224 */ /* 0x000fe200078e0286 */
[----:B------:R-:W-:Y:S01]  /*8960*/  ISETP.GE.AND P6, PT, R8, RZ, PT ;  /* 0x000000ff0800720c */ /* 0x000fe20003fc6270 */
[----:B------:R-:W-:Y:S01]  /*8970*/  IMAD.HI.U32 R7, R2, R135, RZ ;  /* 0x0000008702077227 */ /* 0x000fe200078e00ff */
[----:B------:R-:W-:-:S02]  /*8980*/  IABS R136, R8 ;  /* 0x0000000800887213 */ /* 0x000fc40000000000 */
[----:B------:R-:W-:Y:S01]  /*8990*/  IABS R137, R142 ;  /* 0x0000008e00897213 */ /* 0x000fe20000000000 */
[--C-:B------:R-:W-:Y:S01]  /*89a0*/  @!P2 IMAD.IADD R132, R132, 0x1, -R3.reuse ;  /* 0x000000018484a824 */ /* 0x100fe200078e0a03 */
[----:B------:R-:W-:Y:S01]  /*89b0*/  ISETP.GE.AND P2, PT, R138, RZ, PT ;  /* 0x000000ff8a00720c */ /* 0x000fe20003f46270 */
[----:B------:R-:W-:Y:S01]  /*89c0*/  @!P1 IMAD.IADD R130, R130, 0x1, -R3 ;  /* 0x0000000182829824 */ /* 0x000fe200078e0a03 */
[----:B------:R-:W-:Y:S01]  /*89d0*/  ISETP.GT.U32.AND P1, PT, R3, R134, PT ;  /* 0x000000860300720c */ /* 0x000fe20003f24070 */
[----:B------:R-:W-:Y:S02]  /*89e0*/  IMAD.MOV R8, RZ, RZ, -R7 ;  /* 0x000000ffff087224 */ /* 0x000fe400078e0a07 */
[----:B------:R-:W-:Y:S01]  /*89f0*/  @!P3 IMAD.IADD R133, R133, 0x1, -R3 ;  /* 0x000000018585b824 */ /* 0x000fe200078e0a03 */
[C---:B------:R-:W-:Y:S01]  /*8a00*/  ISETP.GT.U32.AND P3, PT, R3.reuse, R132, PT ;  /* 0x000000840300720c */ /* 0x040fe20003f64070 */
[C---:B------:R-:W-:Y:S02]  /*8a10*/  IMAD R135, R3.reuse, R8, R135 ;  /* 0x0000000803877224 */ /* 0x040fe400078e0287 */
[----:B------:R-:W-:Y:S01]  /*8a20*/  @!P0 IMAD.MOV R129, RZ, RZ, -R129 ;  /* 0x000000ffff818224 */ /* 0x000fe200078e0a81 */
[C---:B------:R-:W-:Y:S01]  /*8a30*/  ISETP.GT.U32.AND P0, PT, R3.reuse, R133, PT ;  /* 0x000000850300720c */ /* 0x040fe20003f04070 */
[----:B------:R-:W-:Y:S01]  /*8a40*/  @!P4 IMAD.MOV R131, RZ, RZ, -R131 ;  /* 0x000000ffff83c224 */ /* 0x000fe200078e0a83 */
[----:B------:R-:W-:Y:S01]  /*8a50*/  ISETP.GT.U32.AND P4, PT, R3, R135, PT ;  /* 0x000000870300720c */ /* 0x000fe20003f84070 */
[----:B------:R-:W-:-:S04]  /*8a60*/  IMAD.HI.U32 R7, R2, R136, RZ ;  /* 0x0000008802077227 */ /* 0x000fc800078e00ff */
[----:B------:R-:W-:Y:S02]  /*8a70*/  IMAD.MOV R7, RZ, RZ, -R7 ;  /* 0x000000ffff077224 */ /* 0x000fe400078e0a07 */
[--C-:B------:R-:W-:Y:S02]  /*8a80*/  @!P1 IMAD.IADD R134, R134, 0x1, -R3.reuse ;  /* 0x0000000186869824 */ /* 0x100fe400078e0a03 */
[----:B------:R-:W-:Y:S02]  /*8a90*/  IMAD R136, R3, R7, R136 ;  /* 0x0000000703887224 */ /* 0x000fe400078e0288 */
[--C-:B------:R-:W-:Y:S01]  /*8aa0*/  @!P3 IMAD.IADD R132, R132, 0x1, -R3.reuse ;  /* 0x000000018484b824 */ /* 0x100fe200078e0a03 */
[----:B------:R-:W-:Y:S01]  /*8ab0*/  ISETP.GE.AND P3, PT, R140, RZ, PT ;  /* 0x000000ff8c00720c */ /* 0x000fe20003f66270 */
[--C-:B------:R-:W-:Y:S01]  /*8ac0*/  @!P0 IMAD.IADD R133, R133, 0x1, -R3.reuse ;  /* 0x0000000185858824 */ /* 0x100fe200078e0a03 */
[----:B------:R-:W-:Y:S01]  /*8ad0*/  ISETP.GT.U32.AND P1, PT, R3, R134, PT ;  /* 0x000000860300720c */ /* 0x000fe20003f24070 */
[----:B------:R-:W-:Y:S01]  /*8ae0*/  @!P4 IMAD.IADD R135, R135, 0x1, -R3 ;  /* 0x000000018787c824 */ /* 0x000fe200078e0a03 */
[----:B------:R-:W-:Y:S01]  /*8af0*/  LOP3.LUT R140, R5, 0xea, RZ, 0xfc, !PT ;  /* 0x000000ea058c7812 */ /* 0x000fe200078efcff */
[----:B------:R-:W-:Y:S01]  /*8b00*/  IMAD.HI.U32 R7, R2, R137, RZ ;  /* 0x0000008902077227 */ /* 0x000fe200078e00ff */
[----:B------:R-:W-:-:S02]  /*8b10*/  ISETP.GT.U32.AND P0, PT, R3, R136, PT ;  /* 0x000000880300720c */ /* 0x000fc40003f04070 */
[----:B------:R-:W-:Y:S01]  /*8b20*/  IABS R138, R140 ;  /* 0x0000008c008a7213 */ /* 0x000fe20000000000 */
[----:B------:R-:W-:Y:S01]  /*8b30*/  @!P2 IMAD.MOV R132, RZ, RZ, -R132 ;  /* 0x000000ffff84a224 */ /* 0x000fe200078e0a84 */
[----:B------:R-:W-:Y:S01]  /*8b40*/  ISETP.GT.U32.AND P2, PT, R3, R135, PT ;  /* 0x000000870300720c */ /* 0x000fe20003f44070 */
[----:B------:R-:W-:Y:S01]  /*8b50*/  IMAD.MOV R8, RZ, RZ, -R7 ;  /* 0x000000ffff087224 */ /* 0x000fe200078e0a07 */
[----:B------:R-:W-:Y:S01]  /*8b60*/  ISETP.GE.AND P4, PT, R142, RZ, PT ;  /* 0x000000ff8e00720c */ /* 0x000fe20003f86270 */
[----:B------:R-:W-:Y:S01]  /*8b70*/  IMAD.HI.U32 R7, R2, R138, RZ ;  /* 0x0000008a02077227 */ /* 0x000fe200078e00ff */
[----:B------:R-:W-:-:S03]  /*8b80*/  LOP3.LUT R142, R5, 0xe6, RZ, 0xfc, !PT ;  /* 0x000000e6058e7812 */ /* 0x000fc600078efcff */
[----:B------:R-:W-:Y:S01]  /*8b90*/  @!P1 IMAD.IADD R134, R134, 0x1, -R3 ;  /* 0x0000000186869824 */ /* 0x000fe200078e0a03 */
[----:B------:R-:W-:Y:S01]  /*8ba0*/  ISETP.GE.AND P1, PT, R141, RZ, PT ;  /* 0x000000ff8d00720c */ /* 0x000fe20003f26270 */
[----:B------:R-:W-:Y:S01]  /*8bb0*/  IMAD R137, R3, R8, R137 ;  /* 0x0000000803897224 */ /* 0x000fe200078e0289 */
[----:B------:R-:W-:Y:S01]  /*8bc0*/  LOP3.LUT R141, R5, 0xe8, RZ, 0xfc, !PT ;  /* 0x000000e8058d7812 */ /* 0x000fe200078efcff */
[----:B------:R-:W-:Y:S02]  /*8bd0*/  IMAD.MOV R7, RZ, RZ, -R7 ;  /* 0x000000ffff077224 */ /* 0x000fe400078e0a07 */
[--C-:B------:R-:W-:Y:S02]  /*8be0*/  @!P0 IMAD.IADD R136, R136, 0x1, -R3.reuse ;  /* 0x0000000188888824 */ /* 0x100fe400078e0a03 */
[----:B------:R-:W-:Y:S01]  /*8bf0*/  @!P3 IMAD.MOV R134, RZ, RZ, -R134 ;  /* 0x000000ffff86b224 */ /* 0x000fe200078e0a86 */
[C---:B------:R-:W-:Y:S01]  /*8c00*/  ISETP.GT.U32.AND P3, PT, R3.reuse, R137, PT ;  /* 0x000000890300720c */ /* 0x040fe20003f64070 */
[C---:B------:R-:W-:Y:S01]  /*8c10*/  IMAD R138, R3.reuse, R7, R138 ;  /* 0x00000007038a7224 */ /* 0x040fe200078e028a */
[----:B------:R-:W-:Y:S01]  /*8c20*/  ISETP.GT.U32.AND P0, PT, R3, R136, PT ;  /* 0x000000880300720c */ /* 0x000fe20003f04070 */
[----:B------:R-:W-:Y:S01]  /*8c30*/  @!P5 IMAD.MOV R130, RZ, RZ, -R130 ;  /* 0x000000ffff82d224 */ /* 0x000fe200078e0a82 */
[----:B------:R-:W-:Y:S01]  /*8c40*/  ISETP.GE.AND P5, PT, R139, RZ, PT ;  /* 0x000000ff8b00720c */ /* 0x000fe20003fa6270 */
[----:B------:R-:W-:Y:S01]  /*8c50*/  @!P2 IMAD.IADD R135, R135, 0x1, -R3 ;  /* 0x000000018787a824 */ /* 0x000fe200078e0a03 */
[----:B------:R-:W-:-:S02]  /*8c60*/  ISETP.GT.U32.AND P2, PT, R3, R138, PT ;  /* 0x0000008a0300720c */ /* 0x000fc40003f44070 */
[----:B------:R-:W-:Y:S01]  /*8c70*/  IABS R139, R141 ;  /* 0x0000008d008b7213 */ /* 0x000fe20000000000 */
[----:B------:R-:W-:-:S04]  /*8c80*/  @!P1 IMAD.MOV R135, RZ, RZ, -R135 ;  /* 0x000000ffff879224 */ /* 0x000fc800078e0a87 */
[----:B------:R-:W-:-:S04]  /*8c90*/  IMAD.HI.U32 R7, R2, R139, RZ ;  /* 0x0000008b02077227 */ /* 0x000fc800078e00ff */
[----:B------:R-:W-:Y:S01]  /*8ca0*/  @!P3 IMAD.IADD R137, R137, 0x1, -R3 ;  /* 0x000000018989b824 */ /* 0x000fe200078e0a03 */
[----:B------:R-:W-:Y:S01]  /*8cb0*/  ISETP.GE.AND P3, PT, R142, RZ, PT ;  /* 0x000000ff8e00720c */ /* 0x000fe20003f66270 */
[----:B------:R-:W-:Y:S01]  /*8cc0*/  @!P5 IMAD.MOV R133, RZ, RZ, -R133 ;  /* 0x000000ffff85d224 */ /* 0x000fe200078e0a85 */
[----:B------:R-:W-:Y:S01]  /*8cd0*/  ISETP.GE.AND P5, PT, R140, RZ, PT ;  /* 0x000000ff8c00720c */ /* 0x000fe20003fa6270 */
[----:B------:R-:W-:Y:S01]  /*8ce0*/  @!P0 IMAD.IADD R136, R136, 0x1, -R3 ;  /* 0x0000000188888824 */ /* 0x000fe200078e0a03 */
[----:B------:R-:W-:Y:S01]  /*8cf0*/  ISETP.GE.AND P0, PT, R141, RZ, PT ;  /* 0x000000ff8d00720c */ /* 0x000fe20003f06270 */
[----:B------:R-:W-:Y:S01]  /*8d00*/  IMAD.MOV R8, RZ, RZ, -R7 ;  /* 0x000000ffff087224 */ /* 0x000fe200078e0a07 */
[----:B------:R-:W-:Y:S01]  /*8d10*/  IABS R140, R142 ;  /* 0x0000008e008c7213 */ /* 0x000fe20000000000 */
[----:B------:R-:W-:Y:S01]  /*8d20*/  @!P2 IMAD.IADD R138, R138, 0x1, -R3 ;  /* 0x000000018a8aa824 */ /* 0x000fe200078e0a03 */
[----:B------:R-:W-:Y:S01]  /*8d30*/  IABS R141, R143 ;  /* 0x0000008f008d7213 */ /* 0x000fe20000000000 */
[C---:B------:R-:W-:Y:S01]  /*8d40*/  IMAD R139, R3.reuse, R8, R139 ;  /* 0x00000008038b7224 */ /* 0x040fe200078e028b */
[C---:B------:R-:W-:Y:S01]  /*8d50*/  ISETP.GT.U32.AND P1, PT, R3.reuse, R137, PT ;  /* 0x000000890300720c */ /* 0x040fe20003f24070 */
[----:B------:R-:W-:Y:S01]  /*8d60*/  IMAD.HI.U32 R7, R2, R140, RZ ;  /* 0x0000008c02077227 */ /* 0x000fe200078e00ff */
[----:B------:R-:W-:-:S02]  /*8d70*/  ISETP.GT.U32.AND P2, PT, R3, R138, PT ;  /* 0x0000008a0300720c */ /* 0x000fc40003f44070 */
[----:B------:R-:W-:Y:S01]  /*8d80*/  IABS R142, R146 ;  /* 0x00000092008e7213 */ /* 0x000fe20000000000 */
[----:B------:R-:W-:-:S04]  /*8d90*/  IMAD.HI.U32 R8, R2, R141, RZ ;  /* 0x0000008d02087227 */ /* 0x000fc800078e00ff */
[----:B------:R-:W-:Y:S01]  /*8da0*/  @!P6 IMAD.MOV R136, RZ, RZ, -R136 ;  /* 0x000000ffff88e224 */ /* 0x000fe200078e0a88 */
[----:B------:R-:W-:Y:S01]  /*8db0*/  ISETP.GT.U32.AND P6, PT, R3, R139, PT ;  /* 0x0000008b0300720c */ /* 0x000fe20003fc4070 */
[----:B------:R-:W-:Y:S02]  /*8dc0*/  IMAD.MOV R7, RZ, RZ, -R7 ;  /* 0x000000ffff077224 */ /* 0x000fe400078e0a07 */
[----:B------:R-:W-:Y:S02]  /*8dd0*/  IMAD.MOV R8, RZ, RZ, -R8 ;  /* 0x000000ffff087224 */ /* 0x000fe400078e0a08 */
[----:B------:R-:W-:Y:S01]  /*8de0*/  @!P1 IMAD.IADD R137, R137, 0x1, -R3 ;  /* 0x0000000189899824 */ /* 0x000fe200078e0a03 */
[----:B------:R-:W-:Y:S01]  /*8df0*/  ISETP.GE.AND P1, PT, R143, RZ, PT ;  /* 0x000000ff8f00720c */ /* 0x000fe20003f26270 */
[C---:B------:R-:W-:Y:S01]  /*8e00*/  IMAD R140, R3.reuse, R7, R140 ;  /* 0x00000007038c7224 */ /* 0x040fe200078e028c */
[----:B------:R-:W-:Y:S01]  /*8e10*/  IABS R143, R147 ;  /* 0x00000093008f7213 */ /* 0x000fe20000000000 */
[----:B------:R-:W-:-:S02]  /*8e20*/  IMAD R141, R3, R8, R141 ;  /* 0x00000008038d7224 */ /* 0x000fc400078e028d */
[----:B------:R-:W-:Y:S01]  /*8e30*/  @!P2 IMAD.IADD R138, R138, 0x1, -R3 ;  /* 0x000000018a8aa824 */ /* 0x000fe200078e0a03 */
[C---:B------:R-:W-:Y:S01]  /*8e40*/  ISETP.GT.U32.AND P2, PT, R3.reuse, R140, PT ;  /* 0x0000008c0300720c */ /* 0x040fe20003f44070 */
[----:B------:R-:W-:Y:S01]  /*8e50*/  @!P4 IMAD.MOV R137, RZ, RZ, -R137 ;  /* 0x000000ffff89c224 */ /* 0x000fe200078e0a89 */
[----:B------:R-:W-:Y:S01]  /*8e60*/  ISETP.GT.U32.AND P4, PT, R3, R141, PT ;  /* 0x0000008d0300720c */ /* 0x000fe20003f84070 */
[----:B------:R-:W-:Y:S02]  /*8e70*/  @!P6 IMAD.IADD R139, R139, 0x1, -R3 ;  /* 0x000000018b8be824 */ /* 0x000fe400078e0a03 */
[----:B------:R-:W-:-:S03]  /*8e80*/  IMAD.HI.U32 R7, R2, R142, RZ ;  /* 0x0000008e02077227 */ /* 0x000fc600078e00ff */
[----:B------:R-:W-:Y:S01]  /*8e90*/  ISETP.GT.U32.AND P6, PT, R3, R139, PT ;  /* 0x0000008b0300720c */ /* 0x000fe20003fc4070 */
[----:B------:R-:W-:Y:S02]  /*8ea0*/  VIADD R8, R6, 0xde ;  /* 0x000000de06087836 */ /* 0x000fe40000000000 */
[----:B------:R-:W-:Y:S02]  /*8eb0*/  IMAD.MOV R7, RZ, RZ, -R7 ;  /* 0x000000ffff077224 */ /* 0x000fe400078e0a07 */
[--C-:B------:R-:W-:Y:S01]  /*8ec0*/  @!P2 IMAD.IADD R140, R140, 0x1, -R3.reuse ;  /* 0x000000018c8ca824 */ /* 0x100fe200078e0a03 */
[----:B------:R-:W-:Y:S01]  /*8ed0*/  IABS R145, R8 ;  /* 0x0000000800917213 */ /* 0x000fe20000000000 */
[----:B------:R-:W-:Y:S02]  /*8ee0*/  @!P4 IMAD.IADD R141, R141, 0x1, -R3 ;  /* 0x000000018d8dc824 */ /* 0x000fe400078e0a03 */
[C---:B------:R-:W-:Y:S01]  /*8ef0*/  IMAD R142, R3.reuse, R7, R142 ;  /* 0x00000007038e7224 */ /* 0x040fe200078e028e */
[C---:B------:R-:W-:Y:S01]  /*8f00*/  ISETP.GT.U32.AND P2, PT, R3.reuse, R140, PT ;  /* 0x0000008c0300720c */ /* 0x040fe20003f44070 */
[----:B------:R-:W-:Y:S01]  /*8f10*/  IMAD.HI.U32 R7, R2, R143, RZ ;  /* 0x0000008f02077227 */ /* 0x000fe200078e00ff */
[----:B------:R-:W-:-:S03]  /*8f20*/  ISETP.GT.U32.AND P4, PT, R3, R141, PT ;  /* 0x0000008d0300720c */ /* 0x000fc60003f84070 */
[----:B------:R-:W-:Y:S01]  /*8f30*/  @!P5 IMAD.MOV R138, RZ, RZ, -R138 ;  /* 0x000000ffff8ad224 */ /* 0x000fe200078e0a8a */
[----:B------:R-:W-:Y:S01]  /*8f40*/  ISETP.GE.AND P5, PT, R8, RZ, PT ;  /* 0x000000ff0800720c */ /* 0x000fe20003fa6270 */
[----:B------:R-:W-:Y:S01]  /*8f50*/  @!P6 IMAD.IADD R139, R139, 0x1, -R3 ;  /* 0x000000018b8be824 */ /* 0x000fe200078e0a03 */
[----:B------:R-:W-:Y:S01]  /*8f60*/  ISETP.GT.U32.AND P6, PT, R3, R142, PT ;  /* 0x0000008e0300720c */ /* 0x000fe20003fc4070 */
[----:B------:R-:W-:-:S04]  /*8f70*/  IMAD.HI.U32 R8, R2, R145, RZ ;  /* 0x0000009102087227 */ /* 0x000fc800078e00ff */
[----:B------:R-:W-:Y:S01]  /*8f80*/  IMAD.MOV R144, RZ, RZ, -R7 ;  /* 0x000000ffff907224 */ /* 0x000fe200078e0a07 */
[----:B------:R-:W-:Y:S01]  /*8f90*/  LOP3.LUT R7, R5, 0xdc, RZ, 0xfc, !PT ;  /* 0x000000dc05077812 */ /* 0x000fe200078efcff */
[----:B------:R-:W-:Y:S02]  /*8fa0*/  IMAD.MOV R8, RZ, RZ, -R8 ;  /* 0x000000ffff087224 */ /* 0x000fe400078e0a08 */
[----:B------:R-:W-:Y:S02]  /*8fb0*/  IMAD R143, R3, R144, R143 ;  /* 0x00000090038f7224 */ /* 0x000fe400078e028f */
[----:B------:R-:W-:Y:S01]  /*8fc0*/  @!P2 IMAD.IADD R140, R140, 0x1, -R3 ;  /* 0x000000018c8ca824 */ /* 0x000fe200078e0a03 */
[----:B------:R-:W-:Y:S01]  /*8fd0*/  ISETP.GE.AND P2, PT, R147, RZ, PT ;  /* 0x000000ff9300720c */ /* 0x000fe20003f46270 */
[----:B------:R-:W-:Y:S01]  /*8fe0*/  IMAD R144, R3, R8, R145 ;  /* 0x0000000803907224 */ /* 0x000fe200078e0291 */
[----:B------:R-:W-:Y:S01]  /*8ff0*/  LOP3.LUT R8, R5, 0xda, RZ, 0xfc, !PT ;  /* 0x000000da05087812 */ /* 0x000fe200078efcff */
[--C-:B------:R-:W-:Y:S01]  /*9000*/  @!P4 IMAD.IADD R141, R141, 0x1, -R3.reuse ;  /* 0x000000018d8dc824 */ /* 0x100fe200078e0a03 */
[C---:B------:R-:W-:Y:S01]  /*9010*/  ISETP.GT.U32.AND P4, PT, R3.reuse, R143, PT ;  /* 0x0000008f0300720c */ /* 0x040fe20003f84070 */
[----:B------:R-:W-:Y:S01]  /*9020*/  @!P6 IMAD.IADD R142, R142, 0x1, -R3 ;  /* 0x000000018e8ee824 */ /* 0x000fe200078e0a03 */
[----:B------:R-:W-:Y:S01]  /*9030*/  IABS R145, R7 ;  /* 0x0000000700917213 */ /* 0x000fe20000000000 */
[----:B------:R-:W-:Y:S01]  /*9040*/  @!P3 IMAD.MOV R140, RZ, RZ, -R140 ;  /* 0x000000ffff8cb224 */ /* 0x000fe200078e0a8c */
[C---:B------:R-:W-:Y:S01]  /*9050*/  ISETP.GT.U32.AND P3, PT, R3.reuse, R144, PT ;  /* 0x000000900300720c */ /* 0x040fe20003f64070 */
[----:B------:R-:W-:Y:S01]  /*9060*/  @!P1 IMAD.MOV R141, RZ, RZ, -R141 ;  /* 0x000000ffff8d9224 */ /* 0x000fe200078e0a8d */
[----:B------:R-:W-:Y:S01]  /*9070*/  ISETP.GT.U32.AND P6, PT, R3, R142, PT ;  /* 0x0000008e0300720c */ /* 0x000fe20003fc4070 */
[----:B------:R-:W-:Y:S01]  /*9080*/  @!P0 IMAD.MOV R139, RZ, RZ, -R139 ;  /* 0x000000ffff8b8224 */ /* 0x000fe200078e0a8b */
[----:B------:R-:W-:-:S02]  /*9090*/  IABS R147, R8 ;  /* 0x0000000800937213 */ /* 0x000fc40000000000 */
[----:B------:R-:W-:Y:S01]  /*90a0*/  ISETP.GE.AND P1, PT, R7, RZ, PT ;  /* 0x000000ff0700720c */ /* 0x000fe20003f26270 */
[----:B------:R-:W-:Y:S01]  /*90b0*/  IMAD.HI.U32 R7, R2, R145, RZ ;  /* 0x0000009102077227 */ /* 0x000fe200078e00ff */
[----:B------:R-:W-:-:S03]  /*90c0*/  ISETP.GE.AND P0, PT, R146, RZ, PT ;  /* 0x000000ff9200720c */ /* 0x000fc60003f06270 */
[--C-:B------:R-:W-:Y:S02]  /*90d0*/  @!P4 IMAD.IADD R143, R143, 0x1, -R3.reuse ;  /* 0x000000018f8fc824 */ /* 0x100fe400078e0a03 */
[--C-:B------:R-:W-:Y:S02]  /*90e0*/  @!P3 IMAD.IADD R144, R144, 0x1, -R3.reuse ;  /* 0x000000019090b824 */ /* 0x100fe400078e0a03 */
[----:B------:R-:W-:Y:S01]  /*90f0*/  @!P6 IMAD.IADD R142, R142, 0x1, -R3 ;  /* 0x000000018e8ee824 */ /* 0x000fe200078e0a03 */
[C---:B------:R-:W-:Y:S01]  /*9100*/  ISETP.GT.U32.AND P4, PT, R3.reuse, R143, PT ;  /* 0x0000008f0300720c */ /* 0x040fe20003f84070 */
[----:B------:R-:W-:Y:S01]  /*9110*/  IMAD.MOV R146, RZ, RZ, -R7 ;  /* 0x000000ffff927224 */ /* 0x000fe200078e0a07 */
[----:B------:R-:W-:Y:S01]  /*9120*/  ISETP.GE.AND P6, PT, R8, RZ, PT ;  /* 0x000000ff0800720c */ /* 0x000fe20003fc6270 */
[----:B------:R-:W-:Y:S01]  /*9130*/  IMAD.HI.U32 R8, R2, R147, RZ ;  /* 0x0000009302087227 */ /* 0x000fe200078e00ff */
[----:B------:R-:W-:-:S03]  /*9140*/  ISETP.GT.U32.AND P3, PT, R3, R144, PT ;  /* 0x000000900300720c */ /* 0x000fc60003f64070 */
[----:B------:R-:W-:Y:S02]  /*9150*/  IMAD.MOV R8, RZ, RZ, -R8 ;  /* 0x000000ffff087224 */ /* 0x000fe400078e0a08 */
[C---:B------:R-:W-:Y:S02]  /*9160*/  IMAD R145, R3.reuse, R146, R145 ;  /* 0x0000009203917224 */ /* 0x040fe400078e0291 */
[----:B------:R-:W-:Y:S02]  /*9170*/  IMAD R146, R3, R8, R147 ;  /* 0x0000000803927224 */ /* 0x000fe400078e0293 */
[----:B------:R-:W-:Y:S01]  /*9180*/  @!P4 IMAD.IADD R143, R143, 0x1, -R3 ;  /* 0x000000018f8fc824 */ /* 0x000fe200078e0a03 */
[----:B------:R-:W-:Y:S01]  /*9190*/  ISETP.GT.U32.AND P4, PT, R3, R145, PT ;  /* 0x000000910300720c */ /* 0x000fe20003f84070 */
[----:B------:R-:W-:-:S04]  /*91a0*/  IMAD.HI.U32 R7, R2, R148, RZ ;  /* 0x0000009402077227 */ /* 0x000fc800078e00ff */
[----:B------:R-:W-:Y:S01]  /*91b0*/  @!P3 IMAD.IADD R144, R144, 0x1, -R3 ;  /* 0x000000019090b824 */ /* 0x000fe200078e0a03 */
[----:B------:R-:W-:Y:S01]  /*91c0*/  ISETP.GT.U32.AND P3, PT, R3, R146, PT ;  /* 0x000000920300720c */ /* 0x000fe20003f64070 */
[----:B------:R-:W-:Y:S01]  /*91d0*/  @!P0 IMAD.MOV R142, RZ, RZ, -R142 ;  /* 0x000000ffff8e8224 */ /* 0x000fe200078e0a8e */
[----:B------:R-:W-:Y:S01]  /*91e0*/  ISETP.GE.AND P0, PT, R149, RZ, PT ;  /* 0x000000ff9500720c */ /* 0x000fe20003f06270 */
[----:B------:R-:W-:Y:S01]  /*91f0*/  IMAD.MOV R7, RZ, RZ, -R7 ;  /* 0x000000ffff077224 */ /* 0x000fe200078e0a07 */
[----:B------:R-:W-:Y:S01]  /*9200*/  IABS R149, R153 ;  /* 0x0000009900957213 */ /* 0x000fe20000000000 */
[----:B------:R-:W-:-:S04]  /*9210*/  IMAD.HI.U32 R8, R2, R150, RZ ;  /* 0x0000009602087227 */ /* 0x000fc800078e00ff */
[--C-:B------:R-:W-:Y:S02]  /*9220*/  @!P4 IMAD.IADD R145, R145, 0x1, -R3.reuse ;  /* 0x000000019191c824 */ /* 0x100fe400078e0a03 */
[C---:B------:R-:W-:Y:S02]  /*9230*/  IMAD R147, R3.reuse, R7, R148 ;  /* 0x0000000703937224 */ /* 0x040fe400078e0294 */
[----:B------:R-:W-:Y:S01]  /*9240*/  @!P3 IMAD.IADD R146, R146, 0x1, -R3 ;  /* 0x000000019292b824 */ /* 0x000fe200078e0a03 */
[C---:B------:R-:W-:Y:S01]  /*9250*/  ISETP.GT.U32.AND P3, PT, R3.reuse, R145, PT ;  /* 0x000000910300720c */ /* 0x040fe20003f64070 */
[----:B------:R-:W-:Y:S01]  /*9260*/  IMAD.HI.U32 R7, R2, R149, RZ ;  /* 0x0000009502077227 */ /* 0x000fe200078e00ff */
[----:B------:R-:W-:-:S03]  /*9270*/  ISETP.GT.U32.AND P4, PT, R3, R147, PT ;  /* 0x000000930300720c */ /* 0x000fc60003f84070 */
[----:B------:R-:W-:Y:S02]  /*9280*/  IMAD.MOV R148, RZ, RZ, -R7 ;  /* 0x000000ffff947224 */ /* 0x000fe400078e0a07 */
[----:B------:R-:W-:Y:S02]  /*9290*/  IMAD.MOV R8, RZ, RZ, -R8 ;  /* 0x000000ffff087224 */ /* 0x000fe400078e0a08 */
[C---:B------:R-:W-:Y:S02]  /*92a0*/  IMAD R148, R3.reuse, R148, R149 ;  /* 0x0000009403947224 */ /* 0x040fe400078e0295 */
[----:B------:R-:W-:Y:S02]  /*92b0*/  IMAD R149, R3, R8, R150 ;  /* 0x0000000803957224 */ /* 0x000fe400078e0296 */
[----:B------:R-:W-:Y:S01]  /*92c0*/  @!P3 IMAD.IADD R145, R145, 0x1, -R3 ;  /* 0x000000019191b824 */ /* 0x000fe200078e0a03 */
[C---:B------:R-:W-:Y:S01]  /*92d0*/  ISETP.GT.U32.AND P3, PT, R3.reuse, R148, PT ;  /* 0x000000940300720c */ /* 0x040fe20003f64070 */
[----:B------:R-:W-:Y:S01]  /*92e0*/  @!P5 IMAD.MOV R144, RZ, RZ, -R144 ;  /* 0x000000ffff90d224 */ /* 0x000fe200078e0a90 */
[----:B------:R-:W-:Y:S01]  /*92f0*/  ISETP.GT.U32.AND P5, PT, R3, R149, PT ;  /* 0x000000950300720c */ /* 0x000fe20003fa4070 */
[----:B------:R-:W-:-:S04]  /*9300*/  IMAD.HI.U32 R7, R2, R151, RZ ;  /* 0x0000009702077227 */ /* 0x000fc800078e00ff */
[----:B------:R-:W-:Y:S02]  /*9310*/  IMAD.MOV.U32 R8, RZ, RZ, R152 ;  /* 0x000000ffff087224 */ /* 0x000fe400078e0098 */
[----:B------:R-:W-:Y:S02]  /*9320*/  IMAD.MOV R150, RZ, RZ, -R7 ;  /* 0x000000ffff967224 */ /* 0x000fe400078e0a07 */
[----:B------:R-:W-:-:S04]  /*9330*/  IMAD.HI.U32 R7, R2, R8, RZ ;  /* 0x0000000802077227 */ /* 0x000fc800078e00ff */
[--C-:B------:R-:W-:Y:S02]  /*9340*/  @!P3 IMAD.IADD R148, R148, 0x1, -R3.reuse ;  /* 0x000000019494b824 */ /* 0x100fe400078e0a03 */
[----:B------:R-:W-:Y:S02]  /*9350*/  @!P5 IMAD.IADD R149, R149, 0x1, -R3 ;  /* 0x000000019595d824 */ /* 0x000fe400078e0a03 */
[----:B------:R-:W-:Y:S01]  /*9360*/  @!P2 IMAD.MOV R143, RZ, RZ, -R143 ;  /* 0x000000ffff8fa224 */ /* 0x000fe200078e0a8f */
[C---:B------:R-:W-:Y:S01]  /*9370*/  ISETP.GT.U32.AND P5, PT, R3.reuse, R148, PT ;  /* 0x000000940300720c */ /* 0x040fe20003fa4070 */
[C---:B------:R-:W-:Y:S01]  /*9380*/  IMAD R150, R3.reuse, R150, R151 ;  /* 0x0000009603967224 */ /* 0x040fe200078e0297 */
[----:B------:R-:W-:Y:S01]  /*9390*/  ISETP.GT.U32.AND P2, PT, R3, R146, PT ;  /* 0x000000920300720c */ /* 0x000fe20003f44070 */
[----:B------:R-:W-:Y:S02]  /*93a0*/  IMAD.MOV R151, RZ, RZ, -R7 ;  /* 0x000000ffff977224 */ /* 0x000fe400078e0a07 */
[----:B------:R-:W-:-:S02]  /*93b0*/  @!P4 IMAD.IADD R147, R147, 0x1, -R3 ;  /* 0x000000019393c824 */ /* 0x000fc400078e0a03 */
[----:B------:R-:W-:Y:S02]  /*93c0*/  VIADD R7, R6, 0xce ;  /* 0x000000ce06077836 */ /* 0x000fe40000000000 */
[C---:B------:R-:W-:Y:S01]  /*93d0*/  IMAD R151, R3.reuse, R151, R8 ;  /* 0x0000009703977224 */ /* 0x040fe200078e0208 */
[C---:B------:R-:W-:Y:S01]  /*93e0*/  ISETP.GT.U32.AND P4, PT, R3.reuse, R147, PT ;  /* 0x000000930300720c */ /* 0x040fe20003f84070 */
[----:B------:R-:W-:Y:S01]  /*93f0*/  @!P1 IMAD.MOV R145, RZ, RZ, -R145 ;  /* 0x000000ffff919224 */ /* 0x000fe200078e0a91 */
[----:B------:R-:W-:Y:S01]  /*9400*/  IABS R152, R7 ;  /* 0x0000000700987213 */ /* 0x000fe20000000000 */
[--C-:B------:R-:W-:Y:S01]  /*9410*/  @!P5 IMAD.IADD R148, R148, 0x1, -R3.reuse ;  /* 0x000000019494d824 */ /* 0x100fe200078e0a03 */
[----:B------:R-:W-:Y:S01]  /*9420*/  ISETP.GT.U32.AND P5, PT, R3, R151, PT ;  /* 0x000000970300720c */ /* 0x000fe20003fa4070 */
[----:B------:R-:W-:Y:S01]  /*9430*/  @!P2 IMAD.IADD R146, R146, 0x1, -R3 ;  /* 0x000000019292a824 */ /* 0x000fe200078e0a03 */
[----:B------:R-:W-:Y:S02]  /*9440*/  ISETP.GE.AND P2, PT, R153, RZ, PT ;  /* 0x000000ff9900720c */ /* 0x000fe40003f46270 */
[----:B------:R-:W-:Y:S01]  /*9450*/  ISETP.GE.AND P3, PT, R7, RZ, PT ;  /* 0x000000ff0700720c */ /* 0x000fe20003f66270 */
[----:B------:R-:W-:Y:S01]  /*9460*/  IMAD.HI.U32 R7, R2, R152, RZ ;  /* 0x0000009802077227 */ /* 0x000fe200078e00ff */
[----:B------:R-:W-:-:S02]  /*9470*/  IABS R153, R157 ;  /* 0x0000009d00997213 */ /* 0x000fc40000000000 */
[----:B------:R-:W-:Y:S01]  /*9480*/  ISETP.GT.U32.AND P1, PT, R3, R150, PT ;  /* 0x000000960300720c */ /* 0x000fe20003f24070 */
[----:B------:R-:W-:Y:S02]  /*9490*/  IMAD.MOV R7, RZ, RZ, -R7 ;  /* 0x000000ffff077224 */ /* 0x000fe400078e0a07 */
[--C-:B------:R-:W-:Y:S01]  /*94a0*/  @!P4 IMAD.IADD R147, R147, 0x1, -R3.reuse ;  /* 0x000000019393c824 */ /* 0x100fe200078e0a03 */
[----:B------:R-:W-:Y:S01]  /*94b0*/  ISETP.GE.AND P4, PT, R154, RZ, PT ;  /* 0x000000ff9a00720c */ /* 0x000fe20003f86270 */
[----:B------:R-:W-:Y:S01]  /*94c0*/  IMAD R152, R3, R7, R152 ;  /* 0x0000000703987224 */ /* 0x000fe200078e0298 */
[----:B------:R-:W-:Y:S01]  /*94d0*/  IABS R154, R158 ;  /* 0x0000009e009a7213 */ /* 0x000fe20000000000 */
[----:B------:R-:W-:Y:S01]  /*94e0*/  @!P5 IMAD.IADD R151, R151, 0x1, -R3 ;  /* 0x000000019797d824 */ /* 0x000fe200078e0a03 */
[----:B------:R-:W-:Y:S01]  /*94f0*/  ISETP.GE.AND P5, PT, R157, RZ, PT ;  /* 0x000000ff9d00720c */ /* 0x000fe20003fa6270 */
[----:B------:R-:W-:Y:S01]  /*9500*/  IMAD.HI.U32 R7, R2, R153, RZ ;  /* 0x0000009902077227 */ /* 0x000fe200078e00ff */
[----:B------:R-:W-:-:S03]  /*9510*/  IABS R157, R161 ;  /* 0x000000a1009d7213 */ /* 0x000fc60000000000 */
[----:B------:R-:W-:Y:S01]  /*9520*/  @!P2 IMAD.MOV R148, RZ, RZ, -R148 ;  /* 0x000000ffff94a224 */ /* 0x000fe200078e0a94 */
[----:B------:R-:W-:Y:S01]  /*9530*/  ISETP.GT.U32.AND P2, PT, R3, R151, PT ;  /* 0x000000970300720c */ /* 0x000fe20003f44070 */
[----:B------:R-:W-:Y:S02]  /*9540*/  IMAD.MOV R8, RZ, RZ, -R7 ;  /* 0x000000ffff087224 */ /* 0x000fe400078e0a07 */
[----:B------:R-:W-:-:S04]  /*9550*/  IMAD.HI.U32 R7, R2, R154, RZ ;  /* 0x0000009a02077227 */ /* 0x000fc800078e00ff */
[C---:B------:R-:W-:Y:S02]  /*9560*/  IMAD R153, R3.reuse, R8, R153 ;  /* 0x0000000803997224 */ /* 0x040fe400078e0299 */
[----:B------:R-:W-:Y:S02]  /*9570*/  IMAD.MOV R8, RZ, RZ, -R7 ;  /* 0x000000ffff087224 */ /* 0x000fe400078e0a07 */
[--C-:B------:R-:W-:Y:S02]  /*9580*/  @!P1 IMAD.IADD R150, R150, 0x1, -R3.reuse ;  /* 0x0000000196969824 */ /* 0x100fe400078e0a03 */
[C---:B------:R-:W-:Y:S02]  /*9590*/  IMAD R154, R3.reuse, R8, R154 ;  /* 0x00000008039a7224 */ /* 0x040fe400078e029a */
[----:B------:R-:W-:Y:S01]  /*95a0*/  @!P6 IMAD.MOV R146, RZ, RZ, -R146 ;  /* 0x000000ffff92e224 */ /* 0x000fe200078e0a92 */
[----:B------:R-:W-:Y:S01]  /*95b0*/  ISETP.GT.U32.AND P6, PT, R3, R149, PT ;  /* 0x000000950300720c */ /* 0x000fe20003fc4070 */
[----:B------:R-:W-:Y:S01]  /*95c0*/  @!P2 IMAD.IADD R151, R151, 0x1, -R3 ;  /* 0x000000019797a824 */ /* 0x000fe200078e0a03 */
[C---:B------:R-:W-:Y:S01]  /*95d0*/  ISETP.GT.U32.AND P1, PT, R3.reuse, R150, PT ;  /* 0x000000960300720c */ /* 0x040fe20003f24070 */
[----:B------:R-:W-:Y:S01]  /*95e0*/  @!P0 IMAD.MOV R147, RZ, RZ, -R147 ;  /* 0x000000ffff938224 */ /* 0x000fe200078e0a93 */
[----:B------:R-:W-:-:S02]  /*95f0*/  ISETP.GT.U32.AND P2, PT, R3, R154, PT ;  /* 0x0000009a0300720c */ /* 0x000fc40003f44070 */
[----:B------:R-:W-:Y:S02]  /*9600*/  ISETP.GE.AND P0, PT, R155, RZ, PT ;  /* 0x000000ff9b00720c */ /* 0x000fe40003f06270 */
[----:B------:R-:W-:-:S05]  /*9610*/  IABS R155, R159 ;  /* 0x0000009f009b7213 */ /* 0x000fca0000000000 */
[--C-:B------:R-:W-:Y:S01]  /*9620*/  @!P6 IMAD.IADD R149, R149, 0x1, -R3.reuse ;  /* 0x000000019595e824 */ /* 0x100fe200078e0a03 */
[----:B------:R-:W-:Y:S01]  /*9630*/  ISETP.GE.AND P6, PT, R156, RZ, PT ;  /* 0x000000ff9c00720c */ /* 0x000fe20003fc6270 */
[--C-:B------:R-:W-:Y:S01]  /*9640*/  @!P1 IMAD.IADD R150, R150, 0x1, -R3.reuse ;  /* 0x0000000196969824 */ /* 0x100fe200078e0a03 */
[----:B------:R-:W-:Y:S01]  /*9650*/  ISETP.GT.U32.AND P1, PT, R3, R152, PT ;  /* 0x000000980300720c */ /* 0x000fe20003f24070 */
[----:B------:R-:W-:Y:S01]  /*9660*/  @!P2 IMAD.IADD R154, R154, 0x1, -R3 ;  /* 0x000000019a9aa824 */ /* 0x000fe200078e0a03 */
[----:B------:R-:W-:Y:S01]  /*9670*/  IABS R156, R160 ;  /* 0x000000a0009c7213 */ /* 0x000fe20000000000 */
[----:B------:R-:W-:-:S03]  /*9680*/  IMAD.HI.U32 R7, R2, R155, RZ ;  /* 0x0000009b02077227 */ /* 0x000fc600078e00ff */
[C---:B------:R-:W-:Y:S01]  /*9690*/  ISETP.GT.U32.AND P2, PT, R3.reuse, R154, PT ;  /* 0x0000009a0300720c */ /* 0x040fe20003f44070 */
[----:B------:R-:W-:Y:S01]  /*96a0*/  @!P4 IMAD.MOV R149, RZ, RZ, -R149 ;  /* 0x000000ffff95c224 */ /* 0x000fe200078e0a95 */
[----:B------:R-:W-:Y:S01]  /*96b0*/  ISETP.GT.U32.AND P4, PT, R3, R153, PT ;  /* 0x000000990300720c */ /* 0x000fe20003f84070 */
[----:B------:R-:W-:Y:S02]  /*96c0*/  IMAD.MOV R8, RZ, RZ, -R7 ;  /* 0x000000ffff087224 */ /* 0x000fe400078e0a07 */
[----:B------:R-:W-:-:S04]  /*96d0*/  IMAD.HI.U32 R7, R2, R156, RZ ;  /* 0x0000009c02077227 */ /* 0x000fc800078e00ff */
[----:B------:R-:W-:Y:S02]  /*96e0*/  IMAD.MOV R7, RZ, RZ, -R7 ;  /* 0x000000ffff077224 */ /* 0x000fe400078e0a07 */
[--C-:B------:R-:W-:Y:S02]  /*96f0*/  @!P1 IMAD.IADD R152, R152, 0x1, -R3.reuse ;  /* 0x0000000198989824 */ /* 0x100fe400078e0a03 */
[----:B------:R-:W-:Y:S02]  /*9700*/  IMAD R156, R3, R7, R156 ;  /* 0x00000007039c7224 */ /* 0x000fe400078e029c */
[--C-:B------:R-:W-:Y:S01]  /*9710*/  @!P4 IMAD.IADD R153, R153, 0x1, -R3.reuse ;  /* 0x000000019999c824 */ /* 0x100fe200078e0a03 */
[C---:B------:R-:W-:Y:S01]  /*9720*/  ISETP.GT.U32.AND P1, PT, R3.reuse, R152, PT ;  /* 0x000000980300720c */ /* 0x040fe20003f24070 */
[----:B------:R-:W-:Y:S01]  /*9730*/  @!P2 IMAD.IADD R154, R154, 0x1, -R3 ;  /* 0x000000019a9aa824 */ /* 0x000fe200078e0a03 */
[C---:B------:R-:W-:Y:S01]  /*9740*/  ISETP.GT.U32.AND P2, PT, R3.reuse, R156, PT ;  /* 0x0000009c0300720c */ /* 0x040fe20003f44070 */
[----:B------:R-:W-:Y:S01]  /*9750*/  @!P0 IMAD.MOV R150, RZ, RZ, -R150 ;  /* 0x000000ffff968224 */ /* 0x000fe200078e0a96 */
[----:B------:R-:W-:Y:S01]  /*9760*/  ISETP.GE.AND P0, PT, R158, RZ, PT ;  /* 0x000000ff9e00720c */ /* 0x000fe20003f06270 */
[C---:B------:R-:W-:Y:S01]  /*9770*/  IMAD R155, R3.reuse, R8, R155 ;  /* 0x00000008039b7224 */ /* 0x040fe200078e029b */
[----:B------:R-:W-:Y:S01]  /*9780*/  ISETP.GT.U32.AND P4, PT, R3, R153, PT ;  /* 0x000000990300720c */ /* 0x000fe20003f84070 */
[----:B------:R-:W-:Y:S01]  /*9790*/  IMAD.HI.U32 R8, R2, R157, RZ ;  /* 0x0000009d02087227 */ /* 0x000fe200078e00ff */
[----:B------:R-:W-:-:S03]  /*97a0*/  IABS R158, R162 ;  /* 0x000000a2009e7213 */ /* 0x000fc60000000000 */
[----:B------:R-:W-:Y:S01]  /*97b0*/  @!P6 IMAD.MOV R151, RZ, RZ, -R151 ;  /* 0x000000ffff97e224 */ /* 0x000fe200078e0a97 */
[----:B------:R-:W-:Y:S01]  /*97c0*/  ISETP.GT.U32.AND P6, PT, R3, R155, PT ;  /* 0x0000009b0300720c */ /* 0x000fe20003fc4070 */
[----:B------:R-:W-:-:S04]  /*97d0*/  IMAD.HI.U32 R7, R2, R158, RZ ;  /* 0x0000009e02077227 */ /* 0x000fc800078e00ff */
[--C-:B------:R-:W-:Y:S01]  /*97e0*/  @!P1 IMAD.IADD R152, R152, 0x1, -R3.reuse ;  /* 0x0000000198989824 */ /* 0x100fe200078e0a03 */
[----:B------:R-:W-:Y:S01]  /*97f0*/  ISETP.GE.AND P1, PT, R159, RZ, PT ;  /* 0x000000ff9f00720c */ /* 0x000fe20003f26270 */
[----:B------:R-:W-:Y:S01]  /*9800*/  IMAD.MOV R8, RZ, RZ, -R8 ;  /* 0x000000ffff087224 */ /* 0x000fe200078e0a08 */
[----:B------:R-:W-:Y:S01]  /*9810*/  IABS R159, R164 ;  /* 0x000000a4009f7213 */ /* 0x000fe20000000000 */
[----:B------:R-:W-:Y:S02]  /*9820*/  @!P2 IMAD.IADD R156, R156, 0x1, -R3 ;  /* 0x000000019c9ca824 */ /* 0x000fe400078e0a03 */
[----:B------:R-:W-:Y:S02]  /*9830*/  IMAD.MOV R7, RZ, RZ, -R7 ;  /* 0x000000ffff077224 */ /* 0x000fe400078e0a07 */
[C---:B------:R-:W-:Y:S01]  /*9840*/  IMAD R157, R3.reuse, R8, R157 ;  /* 0x00000008039d7224 */ /* 0x040fe200078e029d */
[----:B------:R-:W-:Y:S01]  /*9850*/  ISETP.GT.U32.AND P2, PT, R3, R156, PT ;  /* 0x0000009c0300720c */ /* 0x000fe20003f44070 */
[----:B------:R-:W-:Y:S01]  /*9860*/  @!P4 IMAD.IADD R153, R153, 0x1, -R3 ;  /* 0x000000019999c824 */ /* 0x000fe200078e0a03 */
[----:B------:R-:W-:Y:S01]  /*9870*/  ISETP.GE.AND P4, PT, R161, RZ, PT ;  /* 0x000000ffa100720c */ /* 0x000fe20003f86270 */
[----:B------:R-:W-:Y:S01]  /*9880*/  VIADD R8, R6, 0xbe ;  /* 0x000000be06087836 */ /* 0x000fe20000000000 */
[----:B------:R-:W-:Y:S01]  /*9890*/  IABS R161, R165 ;  /* 0x000000a500a17213 */ /* 0x000fe20000000000 */
[----:B------:R-:W-:-:S02]  /*98a0*/  IMAD R158, R3, R7, R158 ;  /* 0x00000007039e7224 */ /* 0x000fc400078e029e */
[----:B------:R-:W-:-:S04]  /*98b0*/  IMAD.HI.U32 R7, R2, R159, RZ ;  /* 0x0000009f02077227 */ /* 0x000fc800078e00ff */
[----:B------:R-:W-:Y:S01]  /*98c0*/  @!P3 IMAD.MOV R152, RZ, RZ, -R152 ;  /* 0x000000ffff98b224 */ /* 0x000fe200078e0a98 */
[----:B------:R-:W-:Y:S01]  /*98d0*/  ISETP.GE.AND P3, PT, R160, RZ, PT ;  /* 0x000000ffa000720c */ /* 0x000fe20003f66270 */
[----:B------:R-:W-:Y:S01]  /*98e0*/  @!P5 IMAD.MOV R153, RZ, RZ, -R153 ;  /* 0x000000ffff99d224 */ /* 0x000fe200078e0a99 */
[----:B------:R-:W-:Y:S01]  /*98f0*/  ISETP.GE.AND P5, PT, R8, RZ, PT ;  /* 0x000000ff0800720c */ /* 0x000fe20003fa6270 */
[----:B------:R-:W-:Y:S01]  /*9900*/  @!P6 IMAD.IADD R155, R155, 0x1, -R3 ;  /* 0x000000019b9be824 */ /* 0x000fe200078e0a03 */
[----:B------:R-:W-:Y:S01]  /*9910*/  IABS R160, R8 ;  /* 0x0000000800a07213 */ /* 0x000fe20000000000 */
[----:B------:R-:W-:Y:S02]  /*9920*/  IMAD.MOV R8, RZ, RZ, -R7 ;  /* 0x000000ffff087224 */ /* 0x000fe400078e0a07 */
[----:B------:R-:W-:Y:S01]  /*9930*/  @!P0 IMAD.MOV R154, RZ, RZ, -R154 ;  /* 0x000000ffff9a8224 */ /* 0x000fe200078e0a9a */
[C---:B------:R-:W-:Y:S01]  /*9940*/  ISETP.GT.U32.AND P6, PT, R3.reuse, R155, PT ;  /* 0x0000009b0300720c */ /* 0x040fe20003fc4070 */
[C---:B------:R-:W-:Y:S01]  /*9950*/  IMAD R159, R3.reuse, R8, R159 ;  /* 0x00000008039f7224 */ /* 0x040fe200078e029f */
[----:B------:R-:W-:Y:S01]  /*9960*/  ISETP.GT.U32.AND P0, PT, R3, R157, PT ;  /* 0x0000009d0300720c */ /* 0x000fe20003f04070 */
[----:B------:R-:W-:-:S02]  /*9970*/  @!P2 IMAD.IADD R156, R156, 0x1, -R3 ;  /* 0x000000019c9ca824 */ /* 0x000fc400078e0a03 */
[----:B------:R-:W-:Y:S01]  /*9980*/  IMAD.HI.U32 R7, R2, R160, RZ ;  /* 0x000000a002077227 */ /* 0x000fe200078e00ff */
[----:B------:R-:W-:-:S03]  /*9990*/  ISETP.GT.U32.AND P2, PT, R3, R159, PT ;  /* 0x0000009f0300720c */ /* 0x000fc60003f44070 */
[----:B------:R-:W-:Y:S02]  /*99a0*/  IMAD.MOV R7, RZ, RZ, -R7 ;  /* 0x000000ffff077224 */ /* 0x000fe400078e0a07 */
[----:B------:R-:W-:-:S04]  /*99b0*/  IMAD.HI.U32 R8, R2, R163, RZ ;  /* 0x000000a302087227 */ /* 0x000fc800078e00ff */
[--C-:B------:R-:W-:Y:S01]  /*99c0*/  @!P6 IMAD.IADD R155, R155, 0x1, -R3.reuse ;  /* 0x000000019b9be824 */ /* 0x100fe200078e0a03 */
[----:B------:R-:W-:Y:S01]  /*99d0*/  ISETP.GE.AND P6, PT, R162, RZ, PT ;  /* 0x000000ffa200720c */ /* 0x000fe20003fc6270 */
[----:B------:R-:W-:Y:S02]  /*99e0*/  @!P0 IMAD.IADD R157, R157, 0x1, -R3 ;  /* 0x000000019d9d8824 */ /* 0x000fe400078e0a03 */
[----:B------:R-:W-:Y:S01]  /*99f0*/  @!P1 IMAD.MOV R155, RZ, RZ, -R155 ;  /* 0x000000ffff9b9224 */ /* 0x000fe200078e0a9b */
[----:B------:R-:W-:Y:S01]  /*9a00*/  ISETP.GT.U32.AND P1, PT, R3, R158, PT ;  /* 0x0000009e0300720c */ /* 0x000fe20003f24070 */
[----:B------:R-:W-:Y:S01]  /*9a10*/  @!P2 IMAD.IADD R159, R159, 0x1, -R3 ;  /* 0x000000019f9fa824 */ /* 0x000fe200078e0a03 */
[C---:B------:R-:W-:Y:S01]  /*9a20*/  ISETP.GT.U32.AND P0, PT, R3.reuse, R157, PT ;  /* 0x0000009d0300720c */ /* 0x040fe20003f04070 */
[C---:B------:R-:W-:Y:S02]  /*9a30*/  IMAD R160, R3.reuse, R7, R160 ;  /* 0x0000000703a07224 */ /* 0x040fe400078e02a0 */
[----:B------:R-:W-:Y:S01]  /*9a40*/  IMAD.HI.U32 R7, R2, R161, RZ ;  /* 0x000000a102077227 */ /* 0x000fe200078e00ff */
[----:B------:R-:W-:-:S03]  /*9a50*/  ISETP.GT.U32.AND P2, PT, R3, R159, PT ;  /* 0x0000009f0300720c */ /* 0x000fc60003f44070 */
[----:B------:R-:W-:Y:S02]  /*9a60*/  IMAD.MOV R162, RZ, RZ, -R7 ;  /* 0x000000ffffa27224 */ /* 0x000fe400078e0a07 */
[----:B------:R-:W-:Y:S02]  /*9a70*/  IMAD.MOV R8, RZ, RZ, -R8 ;  /* 0x000000ffff087224 */ /* 0x000fe400078e0a08 */
[--C-:B------:R-:W-:Y:S01]  /*9a80*/  @!P1 IMAD.IADD R158, R158, 0x1, -R3.reuse ;  /* 0x000000019e9e9824 */ /* 0x100fe200078e0a03 */
[----:B------:R-:W-:Y:S01]  /*9a90*/  ISETP.GE.AND P1, PT, R164, RZ, PT ;  /* 0x000000ffa400720c */ /* 0x000fe20003f26270 */
[----:B------:R-:W-:Y:S01]  /*9aa0*/  @!P0 IMAD.IADD R157, R157, 0x1, -R3 ;  /* 0x000000019d9d8824 */ /* 0x000fe200078e0a03 */
[C---:B------:R-:W-:Y:S01]  /*9ab0*/  ISETP.GT.U32.AND P0, PT, R3.reuse, R160, PT ;  /* 0x000000a00300720c */ /* 0x040fe20003f04070 */
[C---:B------:R-:W-:Y:S01]  /*9ac0*/  IMAD R161, R3.reuse, R162, R161 ;  /* 0x000000a203a17224 */ /* 0x040fe200078e02a1 */
[----:B------:R-:W-:Y:S01]  /*9ad0*/  IABS R164, R167 ;  /* 0x000000a700a47213 */ /* 0x000fe20000000000 */
[----:B------:R-:W-:Y:S01]  /*9ae0*/  IMAD R162, R3, R8, R163 ;  /* 0x0000000803a27224 */ /* 0x000fe200078e02a3 */
[----:B------:R-:W-:Y:S01]  /*9af0*/  LOP3.LUT R8, R5, 0xb6, RZ, 0xfc, !PT ;  /* 0x000000b605087812 */ /* 0x000fe200078efcff */
[----:B------:R-:W-:Y:S01]  /*9b00*/  @!P3 IMAD.MOV R156, RZ, RZ, -R156 ;  /* 0x000000ffff9cb224 */ /* 0x000fe200078e0a9c */
[C---:B------:R-:W-:Y:S01]  /*9b10*/  ISETP.GT.U32.AND P3, PT, R3.reuse, R158, PT ;  /* 0x0000009e0300720c */ /* 0x040fe20003f64070 */
[----:B------:R-:W-:Y:S01]  /*9b20*/  @!P4 IMAD.MOV R157, RZ, RZ, -R157 ;  /* 0x000000ffff9dc224 */ /* 0x000fe200078e0a9d */
[----:B------:R-:W-:Y:S01]  /*9b30*/  ISETP.GT.U32.AND P4, PT, R3, R161, PT ;  /* 0x000000a10300720c */ /* 0x000fe20003f84070 */
[----:B------:R-:W-:Y:S01]  /*9b40*/  @!P2 IMAD.IADD R159, R159, 0x1, -R3 ;  /* 0x000000019f9fa824 */ /* 0x000fe200078e0a03 */
[----:B------:R-:W-:Y:S01]  /*9b50*/  ISETP.GT.U32.AND P2, PT, R3, R162, PT ;  /* 0x000000a20300720c */ /* 0x000fe20003f44070 */
[----:B------:R-:W-:-:S04]  /*9b60*/  IMAD.HI.U32 R7, R2, R164, RZ ;  /* 0x000000a402077227 */ /* 0x000fc800078e00ff */
[----:B------:R-:W-:Y:S02]  /*9b70*/  IMAD.MOV R7, RZ, RZ, -R7 ;  /* 0x000000ffff077224 */ /* 0x000fe400078e0a07 */
[--C-:B------:R-:W-:Y:S02]  /*9b80*/  @!P0 IMAD.IADD R160, R160, 0x1, -R3.reuse ;  /* 0x00000001a0a08824 */ /* 0x100fe400078e0a03 */
[C---:B------:R-:W-:Y:S02]  /*9b90*/  IMAD R163, R3.reuse, R7, R164 ;  /* 0x0000000703a37224 */ /* 0x040fe400078e02a4 */
[--C-:B------:R-:W-:Y:S01]  /*9ba0*/  @!P3 IMAD.IADD R158, R158, 0x1, -R3.reuse ;  /* 0x000000019e9eb824 */ /* 0x100fe200078e0a03 */
[----:B------:R-:W-:Y:S01]  /*9bb0*/  ISETP.GT.U32.AND P0, PT, R3, R160, PT ;  /* 0x000000a00300720c */ /* 0x000fe20003f04070 */
[--C-:B------:R-:W-:Y:S01]  /*9bc0*/  @!P4 IMAD.IADD R161, R161, 0x1, -R3.reuse ;  /* 0x00000001a1a1c824 */ /* 0x100fe200078e0a03 */
[----:B------:R-:W-:Y:S01]  /*9bd0*/  ISETP.GE.AND P3, PT, R165, RZ, PT ;  /* 0x000000ffa500720c */ /* 0x000fe20003f66270 */
[----:B------:R-:W-:Y:S01]  /*9be0*/  @!P2 IMAD.IADD R162, R162, 0x1, -R3 ;  /* 0x00000001a2a2a824 */ /* 0x000fe200078e0a03 */
[----:B------:R-:W-:Y:S01]  /*9bf0*/  IABS R165, R8 ;  /* 0x0000000800a57213 */ /* 0x000fe20000000000 */
[----:B------:R-:W-:Y:S01]  /*9c00*/  @!P6 IMAD.MOV R158, RZ, RZ, -R158 ;  /* 0x000000ffff9ee224 */ /* 0x000fe200078e0a9e */
[C---:B------:R-:W-:Y:S01]  /*9c10*/  ISETP.GT.U32.AND P4, PT, R3.reuse, R163, PT ;  /* 0x000000a30300720c */ /* 0x040fe20003f84070 */
[----:B------:R-:W-:Y:S01]  /*9c20*/  @!P1 IMAD.MOV R159, RZ, RZ, -R159 ;  /* 0x000000ffff9f9224 */ /* 0x000fe200078e0a9f */
[C---:B------:R-:W-:Y:S01]  /*9c30*/  ISETP.GT.U32.AND P6, PT, R3.reuse, R162, PT ;  /* 0x000000a20300720c */ /* 0x040fe20003fc4070 */
[----:B------:R-:W-:Y:S01]  /*9c40*/  IMAD.HI.U32 R7, R2, R165, RZ ;  /* 0x000000a502077227 */ /* 0x000fe200078e00ff */
[----:B------:R-:W-:-:S02]  /*9c50*/  ISETP.GT.U32.AND P2, PT, R3, R161, PT ;  /* 0x000000a10300720c */ /* 0x000fc40003f44070 */
[----:B------:R-:W-:Y:S01]  /*9c60*/  ISETP.GE.AND P1, PT, R167, RZ, PT ;  /* 0x000000ffa700720c */ /* 0x000fe20003f26270 */
[----:B------:R-:W-:Y:S01]  /*9c70*/  IMAD.MOV R164, RZ, RZ, -R7 ;  /* 0x000000ffffa47224 */ /* 0x000fe200078e0a07 */
[----:B------:R-:W-:Y:S01]  /*9c80*/  IABS R167, R171 ;  /* 0x000000ab00a77213 */ /* 0x000fe20000000000 */
[----:B------:R-:W-:Y:S01]  /*9c90*/  @!P0 IMAD.IADD R160, R160, 0x1, -R3 ;  /* 0x00000001a0a08824 */ /* 0x000fe200078e0a03 */
[----:B------:R-:W-:Y:S01]  /*9ca0*/  ISETP.GE.AND P0, PT, R166, RZ, PT ;  /* 0x000000ffa600720c */ /* 0x000fe20003f06270 */
[----:B------:R-:W-:Y:S01]  /*9cb0*/  IMAD R164, R3, R164, R165 ;  /* 0x000000a403a47224 */ /* 0x000fe200078e02a5 */
        /* <DEDUP_REMOVED lines=8> */
[----:B------:R-:W-:Y:S01]  /*9d40*/  IMAD R165, R3, R7, R166 ;  /* 0x0000000703a57224 */ /* 0x000fe200078e02a6 */
[----:B------:R-:W-:Y:S01]  /*9d50*/  IABS R166, R170 ;  /* 0x000000aa00a67213 */ /* 0x000fe20000000000 */
[----:B------:R-:W-:Y:S02]  /*9d60*/  @!P3 IMAD.MOV R161, RZ, RZ, -R161 ;  /* 0x000000ffffa1b224 */ /* 0x000fe400078e0aa1 */
[--C-:B------:R-:W-:Y:S01]  /*9d70*/  @!P6 IMAD.IADD R164, R164, 0x1, -R3.reuse ;  /* 0x00000001a4a4e824 */ /* 0x100fe200078e0a03 */
[----:B------:R-:W-:Y:S01]  /*9d80*/  ISETP.GE.AND P6, PT, R168, RZ, PT ;  /* 0x000000ffa800720c */ /* 0x000fe20003fc6270 */
[----:B------:R-:W-:Y:S01]  /*9d90*/  @!P4 IMAD.IADD R163, R163, 0x1, -R3 ;  /* 0x00000001a3a3c824 */ /* 0x000fe200078e0a03 */
[C---:B------:R-:W-:Y:S01]  /*9da0*/  ISETP.GT.U32.AND P4, PT, R3.reuse, R165, PT ;  /* 0x000000a50300720c */ /* 0x040fe20003f84070 */
[----:B------:R-:W-:Y:S01]  /*9db0*/  IMAD.HI.U32 R7, R2, R166, RZ ;  /* 0x000000a602077227 */ /* 0x000fe200078e00ff */
[----:B------:R-:W-:-:S03]  /*9dc0*/  ISETP.GT.U32.AND P3, PT, R3, R164, PT ;  /* 0x000000a40300720c */ /* 0x000fc60003f64070 */
[----:B------:R-:W-:Y:S02]  /*9dd0*/  IMAD.MOV R7, RZ, RZ, -R7 ;  /* 0x000000ffff077224 */ /* 0x000fe400078e0a07 */
[----:B------:R-:W-:Y:S01]  /*9de0*/  @!P5 IMAD.MOV R160, RZ, RZ, -R160 ;  /* 0x000000ffffa0d224 */ /* 0x000fe200078e0aa0 */
[----:B------:R-:W-:Y:S01]  /*9df0*/  ISETP.GE.AND P5, PT, R8, RZ, PT ;  /* 0x000000ff0800720c */ /* 0x000fe20003fa6270 */
[----:B------:R-:W-:Y:S02]  /*9e00*/  VIADD R8, R6, 0xae ;  /* 0x000000ae06087836 */ /* 0x000fe40000000000 */
[----:B------:R-:W-:Y:S02]  /*9e10*/  IMAD R166, R3, R7, R166 ;  /* 0x0000000703a67224 */ /* 0x000fe400078e02a6 */
[--C-:B------:R-:W-:Y:S01]  /*9e20*/  @!P4 IMAD.IADD R165, R165, 0x1, -R3.reuse ;  /* 0x00000001a5a5c824 */ /* 0x100fe200078e0a03 */
[----:B------:R-:W-:Y:S01]  /*9e30*/  ISETP.GE.AND P2, PT, R8, RZ, PT ;  /* 0x000000ff0800720c */ /* 0x000fe20003f46270 */
[----:B------:R-:W-:Y:S01]  /*9e40*/  @!P3 IMAD.IADD R164, R164, 0x1, -R3 ;  /* 0x00000001a4a4b824 */ /* 0x000fe200078e0a03 */
[----:B------:R-:W-:Y:S01]  /*9e50*/  IABS R169, R8 ;  /* 0x0000000800a97213 */ /* 0x000fe20000000000 */
[----:B------:R-:W-:Y:S01]  /*9e60*/  IMAD.HI.U32 R8, R2, R167, RZ ;  /* 0x000000a702087227 */ /* 0x000fe200078e00ff */
[----:B------:R-:W-:-:S02]  /*9e70*/  ISETP.GT.U32.AND P4, PT, R3, R165, PT ;  /* 0x000000a50300720c */ /* 0x000fc40003f84070 */
[----:B------:R-:W-:Y:S01]  /*9e80*/  ISETP.GT.U32.AND P3, PT, R3, R166, PT ;  /* 0x000000a60300720c */ /* 0x000fe20003f64070 */
[----:B------:R-:W-:-:S04]  /*9e90*/  IMAD.HI.U32 R168, R2, R169, RZ ;  /* 0x000000a902a87227 */ /* 0x000fc800078e00ff */
[----:B------:R-:W-:Y:S02]  /*9ea0*/  IMAD.MOV R8, RZ, RZ, -R8 ;  /* 0x000000ffff087224 */ /* 0x000fe400078e0a08 */
[----:B------:R-:W-:Y:S02]  /*9eb0*/  IMAD.MOV R168, RZ, RZ, -R168 ;  /* 0x000000ffffa87224 */ /* 0x000fe400078e0aa8 */
[----:B------:R-:W-:Y:S01]  /*9ec0*/  IMAD R167, R3, R8, R167 ;  /* 0x0000000803a77224 */ /* 0x000fe200078e02a7 */
[----:B------:R-:W-:Y:S01]  /*9ed0*/  LOP3.LUT R8, R5, 0xac, RZ, 0xfc, !PT ;  /* 0x000000ac05087812 */ /* 0x000fe200078efcff */
[----:B------:R-:W-:Y:S02]  /*9ee0*/  IMAD R168, R3, R168, R169 ;  /* 0x000000a803a87224 */ /* 0x000fe400078e02a9 */
[--C-:B------:R-:W-:Y:S01]  /*9ef0*/  @!P4 IMAD.IADD R165, R165, 0x1, -R3.reuse ;  /* 0x00000001a5a5c824 */ /* 0x100fe200078e0a03 */
[----:B------:R-:W-:Y:S01]  /*9f00*/  IABS R169, R8 ;  /* 0x0000000800a97213 */ /* 0x000fe20000000000 */
[----:B------:R-:W-:Y:S01]  /*9f10*/  @!P3 IMAD.IADD R166, R166, 0x1, -R3 ;  /* 0x00000001a6a6b824 */ /* 0x000fe200078e0a03 */
[----:B------:R-:W-:Y:S01]  /*9f20*/  ISETP.GE.AND P3, PT, R8, RZ, PT ;  /* 0x000000ff0800720c */ /* 0x000fe20003f66270 */
[----:B------:R-:W-:Y:S01]  /*9f30*/  @!P1 IMAD.MOV R163, RZ, RZ, -R163 ;  /* 0x000000ffffa39224 */ /* 0x000fe200078e0aa3 */
[C---:B------:R-:W-:Y:S01]  /*9f40*/  ISETP.GT.U32.AND P1, PT, R3.reuse, R167, PT ;  /* 0x000000a70300720c */ /* 0x040fe20003f24070 */
[----:B------:R-:W-:Y:S01]  /*9f50*/  @!P6 IMAD.MOV R165, RZ, RZ, -R165 ;  /* 0x000000ffffa5e224 */ /* 0x000fe200078e0aa5 */
[C---:B------:R-:W-:Y:S01]  /*9f60*/  ISETP.GT.U32.AND P6, PT, R3.reuse, R166, PT ;  /* 0x000000a60300720c */ /* 0x040fe20003fc4070 */
[----:B------:R-:W-:Y:S01]  /*9f70*/  IMAD.HI.U32 R7, R2, R169, RZ ;  /* 0x000000a902077227 */ /* 0x000fe200078e00ff */
[----:B------:R-:W-:-:S03]  /*9f80*/  ISETP.GT.U32.AND P4, PT, R3, R168, PT ;  /* 0x000000a80300720c */ /* 0x000fc60003f84070 */
[----:B------:R-:W-:Y:S02]  /*9f90*/  IMAD.MOV R8, RZ, RZ, -R7 ;  /* 0x000000ffff087224 */ /* 0x000fe400078e0a07 */
[----:B------:R-:W-:Y:S01]  /*9fa0*/  @!P0 IMAD.MOV R162, RZ, RZ, -R162 ;  /* 0x000000ffffa28224 */ /* 0x000fe200078e0aa2 */
        /* <DEDUP_REMOVED lines=11> */
[--C-:B------:R-:W-:Y:S01]  /*a060*/  @!P4 IMAD.IADD R168, R168, 0x1, -R3.reuse ;  /* 0x00000001a8a8c824 */ /* 0x100fe200078e0a03 */
[----:B------:R-:W-:Y:S01]  /*a070*/  IABS R171, R174 ;  /* 0x000000ae00ab7213 */ /* 0x000fe20000000000 */
[----:B------:R-:W-:Y:S02]  /*a080*/  IMAD R170, R3, R8, R170 ;  /* 0x0000000803aa7224 */ /* 0x000fe400078e02aa */
[----:B------:R-:W-:Y:S01]  /*a090*/  @!P6 IMAD.IADD R169, R169, 0x1, -R3 ;  /* 0x00000001a9a9e824 */ /* 0x000fe200078e0a03 */
[C---:B------:R-:W-:Y:S01]  /*a0a0*/  ISETP.GT.U32.AND P4, PT, R3.reuse, R168, PT ;  /* 0x000000a80300720c */ /* 0x040fe20003f84070 */
[----:B------:R-:W-:Y:S01]  /*a0b0*/  IMAD.HI.U32 R7, R2, R171, RZ ;  /* 0x000000ab02077227 */ /* 0x000fe200078e00ff */
[----:B------:R-:W-:-:S03]  /*a0c0*/  ISETP.GT.U32.AND P6, PT, R3, R170, PT ;  /* 0x000000aa0300720c */ /* 0x000fc60003fc4070 */
[----:B------:R-:W-:Y:S01]  /*a0d0*/  @!P1 IMAD.IADD R167, R167, 0x1, -R3 ;  /* 0x00000001a7a79824 */ /* 0x000fe200078e0a03 */
[----:B------:R-:W-:Y:S01]  /*a0e0*/  ISETP.GE.AND P1, PT, R172, RZ, PT ;  /* 0x000000ffac00720c */ /* 0x000fe20003f26270 */
[----:B------:R-:W-:-:S04]  /*a0f0*/  IMAD.HI.U32 R8, R2, R173, RZ ;  /* 0x000000ad02087227 */ /* 0x000fc800078e00ff */
[----:B------:R-:W-:Y:S01]  /*a100*/  IMAD.MOV R172, RZ, RZ, -R7 ;  /* 0x000000ffffac7224 */ /* 0x000fe200078e0a07 */
[----:B------:R-:W-:Y:S01]  /*a110*/  IABS R7, R178 ;  /* 0x000000b200077213 */ /* 0x000fe20000000000 */
[----:B------:R-:W-:Y:S02]  /*a120*/  IMAD.MOV R8, RZ, RZ, -R8 ;  /* 0x000000ffff087224 */ /* 0x000fe400078e0a08 */
[C---:B------:R-:W-:Y:S02]  /*a130*/  IMAD R171, R3.reuse, R172, R171 ;  /* 0x000000ac03ab7224 */ /* 0x040fe400078e02ab */
[----:B------:R-:W-:Y:S02]  /*a140*/  IMAD R172, R3, R8, R173 ;  /* 0x0000000803ac7224 */ /* 0x000fe400078e02ad */
[----:B------:R-:W-:Y:S01]  /*a150*/  @!P4 IMAD.IADD R168, R168, 0x1, -R3 ;  /* 0x00000001a8a8c824 */ /* 0x000fe200078e0a03 */
[----:B------:R-:W-:Y:S01]  /*a160*/  ISETP.GE.AND P4, PT, R174, RZ, PT ;  /* 0x000000ffae00720c */ /* 0x000fe20003f86270 */
[----:B------:R-:W-:-:S02]  /*a170*/  IMAD.MOV.U32 R173, RZ, RZ, R7 ;  /* 0x000000ffffad7224 */ /* 0x000fc400078e0007 */
[----:B------:R-:W-:Y:S01]  /*a180*/  @!P6 IMAD.IADD R170, R170, 0x1, -R3 ;  /* 0x00000001aaaae824 */ /* 0x000fe200078e0a03 */
[----:B------:R-:W-:Y:S01]  /*a190*/  ISETP.GT.U32.AND P6, PT, R3, R171, PT ;  /* 0x000000ab0300720c */ /* 0x000fe20003fc4070 */
[----:B------:R-:W-:-:S04]  /*a1a0*/  IMAD.HI.U32 R7, R2, R173, RZ ;  /* 0x000000ad02077227 */ /* 0x000fc800078e00ff */
[----:B------:R-:W-:Y:S01]  /*a1b0*/  @!P2 IMAD.MOV R168, RZ, RZ, -R168 ;  /* 0x000000ffffa8a224 */ /* 0x000fe200078e0aa8 */
[C---:B------:R-:W-:Y:S01]  /*a1c0*/  ISETP.GT.U32.AND P2, PT, R3.reuse, R172, PT ;  /* 0x000000ac0300720c */ /* 0x040fe20003f44070 */
[----:B------:R-:W-:Y:S01]  /*a1d0*/  @!P0 IMAD.MOV R166, RZ, RZ, -R166 ;  /* 0x000000ffffa68224 */ /* 0x000fe200078e0aa6 */
[----:B------:R-:W-:Y:S01]  /*a1e0*/  ISETP.GT.U32.AND P0, PT, R3, R169, PT ;  /* 0x000000a90300720c */ /* 0x000fe20003f04070 */
[----:B------:R-:W-:-:S04]  /*a1f0*/  IMAD.HI.U32 R8, R2, R175, RZ ;  /* 0x000000af02087227 */ /* 0x000fc800078e00ff */
[----:B------:R-:W-:Y:S02]  /*a200*/  IMAD.MOV R174, RZ, RZ, -R7 ;  /* 0x000000ffffae7224 */ /* 0x000fe400078e0a07 */
[----:B------:R-:W-:Y:S02]  /*a210*/  IMAD.MOV R8, RZ, RZ, -R8 ;  /* 0x000000ffff087224 */ /* 0x000fe400078e0a08 */
[C---:B------:R-:W-:Y:S02]  /*a220*/  IMAD R173, R3.reuse, R174, R173 ;  /* 0x000000ae03ad7224 */ /* 0x040fe400078e02ad */
[----:B------:R-:W-:Y:S02]  /*a230*/  IMAD R174, R3, R8, R175 ;  /* 0x0000000803ae7224 */ /* 0x000fe400078e02af */
[----:B------:R-:W-:Y:S02]  /*a240*/  VIADD R8, R6, 0x9e ;  /* 0x0000009e06087836 */ /* 0x000fe40000000000 */
[----:B------:R-:W-:-:S02]  /*a250*/  @!P6 IMAD.IADD R171, R171, 0x1, -R3 ;  /* 0x00000001ababe824 */ /* 0x000fc400078e0a03 */
[----:B------:R-:W-:-:S03]  /*a260*/  IMAD.HI.U32 R7, R2, R176, RZ ;  /* 0x000000b002077227 */ /* 0x000fc600078e00ff */
[C---:B------:R-:W-:Y:S01]  /*a270*/  ISETP.GT.U32.AND P6, PT, R3.reuse, R171, PT ;  /* 0x000000ab0300720c */ /* 0x040fe20003fc4070 */
[----:B------:R-:W-:Y:S01]  /*a280*/  @!P5 IMAD.MOV R167, RZ, RZ, -R167 ;  /* 0x000000ffffa7d224 */ /* 0x000fe200078e0aa7 */
[----:B------:R-:W-:Y:S01]  /*a290*/  ISETP.GT.U32.AND P5, PT, R3, R170, PT ;  /* 0x000000aa0300720c */ /* 0x000fe20003fa4070 */
        /* <DEDUP_REMOVED lines=8> */
[----:B------:R-:W-:Y:S01]  /*a320*/  IMAD R175, R3, R7, R176 ;  /* 0x0000000703af7224 */ /* 0x000fe200078e02b0 */
[----:B------:R-:W-:Y:S01]  /*a330*/  IABS R177, R181 ;  /* 0x000000b500b17213 */ /* 0x000fe20000000000 */
[----:B------:R-:W-:-:S02]  /*a340*/  IMAD.MOV.U32 R176, RZ, RZ, R8 ;  /* 0x000000ffffb07224 */ /* 0x000fc400078e0008 */
[----:B------:R-:W-:Y:S01]  /*a350*/  @!P5 IMAD.IADD R170, R170, 0x1, -R3 ;  /* 0x00000001aaaad824 */ /* 0x000fe200078e0a03 */
[----:B------:R-:W-:Y:S01]  /*a360*/  ISETP.GT.U32.AND P5, PT, R3, R173, PT ;  /* 0x000000ad0300720c */ /* 0x000fe20003fa4070 */
[----:B------:R-:W-:-:S04]  /*a370*/  IMAD.HI.U32 R7, R2, R176, RZ ;  /* 0x000000b002077227 */ /* 0x000fc800078e00ff */
[----:B------:R-:W-:Y:S01]  /*a380*/  @!P6 IMAD.IADD R171, R171, 0x1, -R3 ;  /* 0x00000001ababe824 */ /* 0x000fe200078e0a03 */
[----:B------:R-:W-:Y:S01]  /*a390*/  ISETP.GT.U32.AND P6, PT, R3, R174, PT ;  /* 0x000000ae0300720c */ /* 0x000fe20003fc4070 */
[----:B------:R-:W-:Y:S02]  /*a3a0*/  IMAD.MOV R7, RZ, RZ, -R7 ;  /* 0x000000ffff077224 */ /* 0x000fe400078e0a07 */
[----:B------:R-:W-:Y:S01]  /*a3b0*/  @!P3 IMAD.IADD R172, R172, 0x1, -R3 ;  /* 0x00000001acacb824 */ /* 0x000fe200078e0a03 */
[----:B------:R-:W-:Y:S01]  /*a3c0*/  ISETP.GE.AND P3, PT, R179, RZ, PT ;  /* 0x000000ffb300720c */ /* 0x000fe20003f66270 */
[C---:B------:R-:W-:Y:S01]  /*a3d0*/  IMAD R176, R3.reuse, R7, R176 ;  /* 0x0000000703b07224 */ /* 0x040fe200078e02b0 */
[----:B------:R-:W-:Y:S01]  /*a3e0*/  IABS R179, R183 ;  /* 0x000000b700b37213 */ /* 0x000fe20000000000 */
[----:B------:R-:W-:Y:S02]  /*a3f0*/  @!P0 IMAD.MOV R172, RZ, RZ, -R172 ;  /* 0x000000ffffac8224 */ /* 0x000fe400078e0aac */
[----:B------:R-:W-:Y:S01]  /*a400*/  @!P4 IMAD.MOV R171, RZ, RZ, -R171 ;  /* 0x000000ffffabc224 */ /* 0x000fe200078e0aab */
[----:B------:R-:W-:Y:S01]  /*a410*/  ISETP.GT.U32.AND P0, PT, R3, R176, PT ;  /* 0x000000b00300720c */ /* 0x000fe20003f04070 */
[--C-:B------:R-:W-:Y:S01]  /*a420*/  @!P5 IMAD.IADD R173, R173, 0x1, -R3.reuse ;  /* 0x00000001adadd824 */ /* 0x100fe200078e0a03 */
[----:B------:R-:W-:Y:S01]  /*a430*/  ISETP.GT.U32.AND P4, PT, R3, R175, PT ;  /* 0x000000af0300720c */ /* 0x000fe20003f84070 */
[----:B------:R-:W-:-:S02]  /*a440*/  @!P6 IMAD.IADD R174, R174, 0x1, -R3 ;  /* 0x00000001aeaee824 */ /* 0x000fc400078e0a03 */
[----:B------:R-:W-:Y:S01]  /*a450*/  @!P1 IMAD.MOV R170, RZ, RZ, -R170 ;  /* 0x000000ffffaa9224 */ /* 0x000fe200078e0aaa */
[C---:B------:R-:W-:Y:S01]  /*a460*/  ISETP.GT.U32.AND P5, PT, R3.reuse, R173, PT ;  /* 0x000000ad0300720c */ /* 0x040fe20003fa4070 */
[----:B------:R-:W-:Y:S01]  /*a470*/  IMAD.HI.U32 R8, R2, R177, RZ ;  /* 0x000000b102087227 */ /* 0x000fe200078e00ff */
[----:B------:R-:W-:Y:S02]  /*a480*/  ISETP.GE.AND P1, PT, R178, RZ, PT ;  /* 0x000000ffb200720c */ /* 0x000fe40003f26270 */
[----:B------:R-:W-:Y:S01]  /*a490*/  IABS R178, R182 ;  /* 0x000000b600b27213 */ /* 0x000fe20000000000 */
[----:B------:R-:W-:Y:S01]  /*a4a0*/  IMAD.MOV R8, RZ, RZ, -R8 ;  /* 0x000000ffff087224 */ /* 0x000fe200078e0a08 */
[----:B------:R-:W-:Y:S01]  /*a4b0*/  ISETP.GT.U32.AND P6, PT, R3, R174, PT ;  /* 0x000000ae0300720c */ /* 0x000fe20003fc4070 */
[--C-:B------:R-:W-:Y:S02]  /*a4c0*/  @!P0 IMAD.IADD R176, R176, 0x1, -R3.reuse ;  /* 0x00000001b0b08824 */ /* 0x100fe400078e0a03 */
[----:B------:R-:W-:-:S02]  /*a4d0*/  @!P4 IMAD.IADD R175, R175, 0x1, -R3 ;  /* 0x00000001afafc824 */ /* 0x000fc400078e0a03 */
[C---:B------:R-:W-:Y:S01]  /*a4e0*/  IMAD.HI.U32 R7, R2.reuse, R178, RZ ;  /* 0x000000b202077227 */ /* 0x040fe200078e00ff */
[C---:B------:R-:W-:Y:S02]  /*a4f0*/  ISETP.GT.U32.AND P0, PT, R3.reuse, R176, PT ;  /* 0x000000b00300720c */ /* 0x040fe40003f04070 */
[C---:B------:R-:W-:Y:S01]  /*a500*/  ISETP.GT.U32.AND P4, PT, R3.reuse, R175, PT ;  /* 0x000000af0300720c */ /* 0x040fe20003f84070 */
[----:B------:R-:W-:Y:S02]  /*a510*/  IMAD R177, R3, R8, R177 ;  /* 0x0000000803b17224 */ /* 0x000fe400078e02b1 */
[----:B------:R-:W-:-:S04]  /*a520*/  IMAD.HI.U32 R8, R2, R179, RZ ;  /* 0x000000b302087227 */ /* 0x000fc800078e00ff */
[----:B------:R-:W-:Y:S02]  /*a530*/  IMAD.MOV R7, RZ, RZ, -R7 ;  /* 0x000000ffff077224 */ /* 0x000fe400078e0a07 */
[--C-:B------:R-:W-:Y:S01]  /*a540*/  @!P5 IMAD.IADD R173, R173, 0x1, -R3.reuse ;  /* 0x00000001adadd824 */ /* 0x100fe200078e0a03 */
[----:B------:R-:W-:Y:S01]  /*a550*/  ISETP.GE.AND P5, PT, R180, RZ, PT ;  /* 0x000000ffb400720c */ /* 0x000fe20003fa6270 */
[----:B------:R-:W-:Y:S01]  /*a560*/  @!P6 IMAD.IADD R174, R174, 0x1, -R3 ;  /* 0x00000001aeaee824 */ /* 0x000fe200078e0a03 */
[----:B------:R-:W-:Y:S01]  /*a570*/  IABS R180, R184 ;  /* 0x000000b800b47213 */ /* 0x000fe20000000000 */
[----:B------:R-:W-:Y:S01]  /*a580*/  IMAD.MOV R8, RZ, RZ, -R8 ;  /* 0x000000ffff087224 */ /* 0x000fe200078e0a08 */
[----:B------:R-:W-:Y:S01]  /*a590*/  ISETP.GE.AND P6, PT, R181, RZ, PT ;  /* 0x000000ffb500720c */ /* 0x000fe20003fc6270 */
[C---:B------:R-:W-:Y:S02]  /*a5a0*/  IMAD R178, R3.reuse, R7, R178 ;  /* 0x0000000703b27224 */ /* 0x040fe400078e02b2 */
[----:B------:R-:W-:Y:S01]  /*a5b0*/  @!P1 IMAD.MOV R173, RZ, RZ, -R173 ;  /* 0x000000ffffad9224 */ /* 0x000fe200078e0aad */
[C---:B------:R-:W-:Y:S01]  /*a5c0*/  ISETP.GT.U32.AND P1, PT, R3.reuse, R177, PT ;  /* 0x000000b10300720c */ /* 0x040fe20003f24070 */
[----:B------:R-:W-:-:S02]  /*a5d0*/  IMAD R179, R3, R8, R179 ;  /* 0x0000000803b37224 */ /* 0x000fc400078e02b3 */
[----:B------:R-:W-:Y:S01]  /*a5e0*/  @!P3 IMAD.MOV R174, RZ, RZ, -R174 ;  /* 0x000000ffffaeb224 */ /* 0x000fe200078e0aae */
[C---:B------:R-:W-:Y:S01]  /*a5f0*/  ISETP.GT.U32.AND P3, PT, R3.reuse, R178, PT ;  /* 0x000000b20300720c */ /* 0x040fe20003f64070 */
[--C-:B------:R-:W-:Y:S01]  /*a600*/  @!P0 IMAD.IADD R176, R176, 0x1, -R3.reuse ;  /* 0x00000001b0b08824 */ /* 0x100fe200078e0a03 */
[----:B------:R-:W-:Y:S01]  /*a610*/  ISETP.GT.U32.AND P0, PT, R3, R179, PT ;  /* 0x000000b30300720c */ /* 0x000fe20003f04070 */
[----:B------:R-:W-:Y:S01]  /*a620*/  @!P4 IMAD.IADD R175, R175, 0x1, -R3 ;  /* 0x00000001afafc824 */ /* 0x000fe200078e0a03 */
[----:B------:R-:W-:Y:S01]  /*a630*/  ISETP.GE.AND P4, PT, R182, RZ, PT ;  /* 0x000000ffb600720c */ /* 0x000fe20003f86270 */
[----:B------:R-:W-:Y:S01]  /*a640*/  IMAD.HI.U32 R7, R2, R180, RZ ;  /* 0x000000b402077227 */ /* 0x000fe200078e00ff */
[----:B------:R-:W-:-:S03]  /*a650*/  IABS R182, R186 ;  /* 0x000000ba00b67213 */ /* 0x000fc60000000000 */
[----:B------:R-:W-:Y:S01]  /*a660*/  @!P5 IMAD.MOV R175, RZ, RZ, -R175 ;  /* 0x000000ffffafd224 */ /* 0x000fe200078e0aaf */
[----:B------:R-:W-:Y:S01]  /*a670*/  ISETP.GE.AND P5, PT, R183, RZ, PT ;  /* 0x000000ffb700720c */ /* 0x000fe20003fa6270 */
[--C-:B------:R-:W-:Y:S01]  /*a680*/  @!P1 IMAD.IADD R177, R177, 0x1, -R3.reuse ;  /* 0x00000001b1b19824 */ /* 0x100fe200078e0a03 */
[----:B------:R-:W-:Y:S01]  /*a690*/  LOP3.LUT R183, R5, 0x94, RZ, 0xfc, !PT ;  /* 0x0000009405b77812 */ /* 0x000fe200078efcff */
[----:B------:R-:W-:Y:S02]  /*a6a0*/  @!P3 IMAD.IADD R178, R178, 0x1, -R3 ;  /* 0x00000001b2b2b824 */ /* 0x000fe400078e0a03 */
[----:B------:R-:W-:Y:S01]  /*a6b0*/  IMAD.MOV R7, RZ, RZ, -R7 ;  /* 0x000000ffff077224 */ /* 0x000fe200078e0a07 */
[----:B------:R-:W-:Y:S01]  /*a6c0*/  IABS R181, R183 ;  /* 0x000000b700b57213 */ /* 0x000fe20000000000 */
[----:B------:R-:W-:Y:S01]  /*a6d0*/  @!P0 IMAD.IADD R179, R179, 0x1, -R3 ;  /* 0x00000001b3b38824 */ /* 0x000fe200078e0a03 */
[C---:B------:R-:W-:Y:S01]  /*a6e0*/  ISETP.GT.U32.AND P1, PT, R3.reuse, R177, PT ;  /* 0x000000b10300720c */ /* 0x040fe20003f24070 */
[C---:B------:R-:W-:Y:S01]  /*a6f0*/  IMAD R180, R3.reuse, R7, R180 ;  /* 0x0000000703b47224 */ /* 0x040fe200078e02b4 */
[----:B------:R-:W-:Y:S01]  /*a700*/  ISETP.GT.U32.AND P0, PT, R3, R178, PT ;  /* 0x000000b20300720c */ /* 0x000fe20003f04070 */
[----:B------:R-:W-:-:S03]  /*a710*/  IMAD.HI.U32 R7, R2, R181, RZ ;  /* 0x000000b502077227 */ /* 0x000fc600078e00ff */
[C---:B------:R-:W-:Y:S01]  /*a720*/  ISETP.GT.U32.AND P3, PT, R3.reuse, R180, PT ;  /* 0x000000b40300720c */ /* 0x040fe20003f64070 */
[----:B------:R-:W-:Y:S02]  /*a730*/  IMAD.MOV R8, RZ, RZ, -R7 ;  /* 0x000000ffff087224 */ /* 0x000fe400078e0a07 */
[----:B------:R-:W-:Y:S01]  /*a740*/  @!P2 IMAD.MOV R176, RZ, RZ, -R176 ;  /* 0x000000ffffb0a224 */ /* 0x000fe200078e0ab0 */
[C---:B------:R-:W-:Y:S01]  /*a750*/  ISETP.GT.U32.AND P2, PT, R3.reuse, R179, PT ;  /* 0x000000b30300720c */ /* 0x040fe20003f44070 */
[----:B------:R-:W-:Y:S02]  /*a760*/  IMAD R181, R3, R8, R181 ;  /* 0x0000000803b57224 */ /* 0x000fe400078e02b5 */
[--C-:B------:R-:W-:Y:S01]  /*a770*/  @!P1 IMAD.IADD R177, R177, 0x1, -R3.reuse ;  /* 0x00000001b1b19824 */ /* 0x100fe200078e0a03 */
[----:B------:R-:W-:Y:S01]  /*a780*/  ISETP.GE.AND P1, PT, R184, RZ, PT ;  /* 0x000000ffb800720c */ /* 0x000fe20003f26270 */
[----:B------:R-:W-:Y:S01]  /*a790*/  @!P0 IMAD.IADD R178, R178, 0x1, -R3 ;  /* 0x00000001b2b28824 */ /* 0x000fe200078e0a03 */
[----:B------:R-:W-:Y:S01]  /*a7a0*/  ISETP.GT.U32.AND P0, PT, R3, R181, PT ;  /* 0x000000b50300720c */ /* 0x000fe20003f04070 */
[----:B------:R-:W-:-:S04]  /*a7b0*/  IMAD.HI.U32 R7, R2, R182, RZ ;  /* 0x000000b602077227 */ /* 0x000fc800078e00ff */
[----:B------:R-:W-:Y:S01]  /*a7c0*/  @!P6 IMAD.MOV R177, RZ, RZ, -R177 ;  /* 0x000000ffffb1e224 */ /* 0x000fe200078e0ab1 */
[----:B------:R-:W-:Y:S01]  /*a7d0*/  ISETP.GE.AND P6, PT, R183, RZ, PT ;  /* 0x000000ffb700720c */ /* 0x000fe20003fc6270 */
[----:B------:R-:W-:Y:S01]  /*a7e0*/  IMAD.MOV R7, RZ, RZ, -R7 ;  /* 0x000000ffff077224 */ /* 0x000fe200078e0a07 */
[----:B------:R-:W-:Y:S01]  /*a7f0*/  IABS R183, R187 ;  /* 0x000000bb00b77213 */ /* 0x000fe20000000000 */
[----:B------:R-:W-:Y:S02]  /*a800*/  VIADD R8, R6, 0x8e ;  /* 0x0000008e06087836 */ /* 0x000fe40000000000 */
[----:B------:R-:W-:Y:S02]  /*a810*/  IMAD R182, R3, R7, R182 ;  /* 0x0000000703b67224 */ /* 0x000fe400078e02b6 */
[----:B------:R-:W-:Y:S01]  /*a820*/  IMAD.HI.U32 R7, R2, R183, RZ ;  /* 0x000000b702077227 */ /* 0x000fe200078e00ff */
[----:B------:R-:W-:-:S03]  /*a830*/  IABS R184, R8 ;  /* 0x0000000800b87213 */ /* 0x000fc60000000000 */
[----:B------:R-:W-:Y:S01]  /*a840*/  @!P2 IMAD.IADD R179, R179, 0x1, -R3 ;  /* 0x00000001b3b3a824 */ /* 0x000fe200078e0a03 */
[----:B------:R-:W-:Y:S01]  /*a850*/  ISETP.GE.AND P2, PT, R8, RZ, PT ;  /* 0x000000ff0800720c */ /* 0x000fe20003f46270 */
[----:B------:R-:W-:Y:S02]  /*a860*/  IMAD.MOV R8, RZ, RZ, -R7 ;  /* 0x000000ffff087224 */ /* 0x000fe400078e0a07 */
[--C-:B------:R-:W-:Y:S01]  /*a870*/  @!P0 IMAD.IADD R181, R181, 0x1, -R3.reuse ;  /* 0x00000001b5b58824 */ /* 0x100fe200078e0a03 */
[----:B------:R-:W-:Y:S01]  /*a880*/  ISETP.GE.AND P0, PT, R186, RZ, PT ;  /* 0x000000ffba00720c */ /* 0x000fe20003f06270 */
[----:B------:R-:W-:Y:S01]  /*a890*/  @!P3 IMAD.IADD R180, R180, 0x1, -R3 ;  /* 0x00000001b4b4b824 */ /* 0x000fe200078e0a03 */
[----:B------:R-:W-:Y:S01]  /*a8a0*/  IABS R186, R190 ;  /* 0x000000be00ba7213 */ /* 0x000fe20000000000 */
[C---:B------:R-:W-:Y:S02]  /*a8b0*/  IMAD R183, R3.reuse, R8, R183 ;  /* 0x0000000803b77224 */ /* 0x040fe400078e02b7 */
[----:B------:R-:W-:Y:S01]  /*a8c0*/  @!P4 IMAD.MOV R178, RZ, RZ, -R178 ;  /* 0x000000ffffb2c224 */ /* 0x000fe200078e0ab2 */
[C---:B------:R-:W-:Y:S01]  /*a8d0*/  ISETP.GT.U32.AND P4, PT, R3.reuse, R181, PT ;  /* 0x000000b50300720c */ /* 0x040fe20003f84070 */
[----:B------:R-:W-:Y:S01]  /*a8e0*/  IMAD.HI.U32 R7, R2, R184, RZ ;  /* 0x000000b802077227 */ /* 0x000fe200078e00ff */
[----:B------:R-:W-:-:S03]  /*a8f0*/  ISETP.GT.U32.AND P3, PT, R3, R180, PT ;  /* 0x000000b40300720c */ /* 0x000fc60003f64070 */
[----:B------:R-:W-:Y:S01]  /*a900*/  @!P5 IMAD.MOV R179, RZ, RZ, -R179 ;  /* 0x000000ffffb3d224 */ /* 0x000fe200078e0ab3 */
[----:B------:R-:W-:Y:S01]  /*a910*/  ISETP.GT.U32.AND P5, PT, R3, R183, PT ;  /* 0x000000b70300720c */ /* 0x000fe20003fa4070 */
[----:B------:R-:W-:-:S04]  /*a920*/  IMAD.HI.U32 R8, R2, R185, RZ ;  /* 0x000000b902087227 */ /* 0x000fc800078e00ff */
[----:B------:R-:W-:Y:S02]  /*a930*/  IMAD.MOV R7, RZ, RZ, -R7 ;  /* 0x000000ffff077224 */ /* 0x000fe400078e0a07 */
[----:B------:R-:W-:Y:S02]  /*a940*/  IMAD.MOV R8, RZ, RZ, -R8 ;  /* 0x000000ffff087224 */ /* 0x000fe400078e0a08 */
[C---:B------:R-:W-:Y:S02]  /*a950*/  IMAD R184, R3.reuse, R7, R184 ;  /* 0x0000000703b87224 */ /* 0x040fe400078e02b8 */
[----:B------:R-:W-:Y:S02]  /*a960*/  IMAD R185, R3, R8, R185 ;  /* 0x0000000803b97224 */ /* 0x000fe400078e02b9 */
[--C-:B------:R-:W-:Y:S01]  /*a970*/  @!P4 IMAD.IADD R181, R181, 0x1, -R3.reuse ;  /* 0x00000001b5b5c824 */ /* 0x100fe200078e0a03 */
[C---:B------:R-:W-:Y:S01]  /*a980*/  ISETP.GT.U32.AND P4, PT, R3.reuse, R184, PT ;  /* 0x000000b80300720c */ /* 0x040fe20003f84070 */
[--C-:B------:R-:W-:Y:S01]  /*a990*/  @!P3 IMAD.IADD R180, R180, 0x1, -R3.reuse ;  /* 0x00000001b4b4b824 */ /* 0x100fe200078e0a03 */
[----:B------:R-:W-:Y:S01]  /*a9a0*/  ISETP.GT.U32.AND P3, PT, R3, R182, PT ;  /* 0x000000b60300720c */ /* 0x000fe20003f64070 */
[----:B------:R-:W-:Y:S01]  /*a9b0*/  @!P5 IMAD.IADD R183, R183, 0x1, -R3 ;  /* 0x00000001b7b7d824 */ /* 0x000fe200078e0a03 */
[----:B------:R-:W-:Y:S01]  /*a9c0*/  ISETP.GT.U32.AND P5, PT, R3, R185, PT ;  /* 0x000000b90300720c */ /* 0x000fe20003fa4070 */
[----:B------:R-:W-:-:S04]  /*a9d0*/  IMAD.HI.U32 R7, R2, R186, RZ ;  /* 0x000000ba02077227 */ /* 0x000fc800078e00ff */
[----:B------:R-:W-:Y:S01]  /*a9e0*/  @!P1 IMAD.MOV R180, RZ, RZ, -R180 ;  /* 0x000000ffffb49224 */ /* 0x000fe200078e0ab4 */
[----:B------:R-:W-:Y:S01]  /*a9f0*/  ISETP.GE.AND P1, PT, R187, RZ, PT ;  /* 0x000000ffbb00720c */ /* 0x000fe20003f26270 */
[----:B------:R-:W-:Y:S01]  /*aa00*/  IMAD.MOV R7, RZ, RZ, -R7 ;  /* 0x000000ffff077224 */ /* 0x000fe200078e0a07 */
[----:B------:R-:W-:Y:S01]  /*aa10*/  IABS R187, R191 ;  /* 0x000000bf00bb7213 */ /* 0x000fe20000000000 */
[--C-:B------:R-:W-:Y:S01]  /*aa20*/  @!P4 IMAD.IADD R184, R184, 0x1, -R3.reuse ;  /* 0x00000001b8b8c824 */ /* 0x100fe200078e0a03 */
[----:B------:R-:W-:Y:S01]  /*aa30*/  ISETP.GT.U32.AND P4, PT, R3, R183, PT ;  /* 0x000000b70300720c */ /* 0x000fe20003f84070 */
[--C-:B------:R-:W-:Y:S02]  /*aa40*/  @!P3 IMAD.IADD R182, R182, 0x1, -R3.reuse ;  /* 0x00000001b6b6b824 */ /* 0x100fe400078e0a03 */
[----:B------:R-:W-:Y:S01]  /*aa50*/  @!P5 IMAD.IADD R185, R185, 0x1, -R3 ;  /* 0x00000001b9b9d824 */ /* 0x000fe200078e0a03 */
[C---:B------:R-:W-:Y:S01]  /*aa60*/  ISETP.GT.U32.AND P5, PT, R3.reuse, R184, PT ;  /* 0x000000b80300720c */ /* 0x040fe20003fa4070 */
[C---:B------:R-:W-:Y:S01]  /*aa70*/  IMAD R186, R3.reuse, R7, R186 ;  /* 0x0000000703ba7224 */ /* 0x040fe200078e02ba */
[----:B------:R-:W-:Y:S01]  /*aa80*/  ISETP.GT.U32.AND P3, PT, R3, R182, PT ;  /* 0x000000b60300720c */ /* 0x000fe20003f64070 */
[----:B------:R-:W-:-:S04]  /*aa90*/  IMAD.HI.U32 R7, R2, R187, RZ ;  /* 0x000000bb02077227 */ /* 0x000fc800078e00ff */
[----:B------:R-:W-:Y:S02]  /*aaa0*/  IMAD.MOV R8, RZ, RZ, -R7 ;  /* 0x000000ffff087224 */ /* 0x000fe400078e0a07 */
[----:B------:R-:W-:Y:S01]  /*aab0*/  @!P4 IMAD.IADD R183, R183, 0x1, -R3 ;  /* 0x00000001b7b7c824 */ /* 0x000fe200078e0a03 */
[----:B------:R-:W-:Y:S01]  /*aac0*/  ISETP.GE.AND P4, PT, R190, RZ, PT ;  /* 0x000000ffbe00720c */ /* 0x000fe20003f86270 */
[C---:B------:R-:W-:Y:S01]  /*aad0*/  IMAD R187, R3.reuse, R8, R187 ;  /* 0x0000000803bb7224 */ /* 0x040fe200078e02bb */
[----:B------:R-:W-:Y:S01]  /*aae0*/  IABS R190, R197 ;  /* 0x000000c500be7213 */ /* 0x000fe20000000000 */
[--C-:B------:R-:W-:Y:S02]  /*aaf0*/  @!P5 IMAD.IADD R184, R184, 0x1, -R3.reuse ;  /* 0x00000001b8b8d824 */ /* 0x100fe400078e0a03 */
[----:B------:R-:W-:Y:S01]  /*ab00*/  @!P3 IMAD.IADD R182, R182, 0x1, -R3 ;  /* 0x00000001b6b6b824 */ /* 0x000fe200078e0a03 */
[C---:B------:R-:W-:Y:S01]  /*ab10*/  ISETP.GT.U32.AND P5, PT, R3.reuse, R187, PT ;  /* 0x000000bb0300720c */ /* 0x040fe20003fa4070 */
[----:B------:R-:W-:Y:S01]  /*ab20*/  @!P6 IMAD.MOV R181, RZ, RZ, -R181 ;  /* 0x000000ffffb5e224 */ /* 0x000fe200078e0ab5 */
[----:B------:R-:W-:Y:S01]  /*ab30*/  ISETP.GE.AND P3, PT, R188, RZ, PT ;  /* 0x000000ffbc00720c */ /* 0x000fe20003f66270 */
[----:B------:R-:W-:Y:S01]  /*ab40*/  @!P0 IMAD.MOV R182, RZ, RZ, -R182 ;  /* 0x000000ffffb68224 */ /* 0x000fe200078e0ab6 */
[----:B------:R-:W-:Y:S01]  /*ab50*/  IABS R188, R192 ;  /* 0x000000c000bc7213 */ /* 0x000fe20000000000 */
[----:B------:R-:W-:Y:S01]  /*ab60*/  IMAD.HI.U32 R8, R2, R189, RZ ;  /* 0x000000bd02087227 */ /* 0x000fe200078e00ff */
[----:B------:R-:W-:-:S02]  /*ab70*/  ISETP.GT.U32.AND P0, PT, R3, R186, PT ;  /* 0x000000ba0300720c */ /* 0x000fc40003f04070 */
[----:B------:R-:W-:Y:S01]  /*ab80*/  ISETP.GT.U32.AND P6, PT, R3, R185, PT ;  /* 0x000000b90300720c */ /* 0x000fe20003fc4070 */
[----:B------:R-:W-:-:S04]  /*ab90*/  IMAD.HI.U32 R7, R2, R188, RZ ;  /* 0x000000bc02077227 */ /* 0x000fc800078e00ff */
[----:B------:R-:W-:Y:S02]  /*aba0*/  @!P5 IMAD.IADD R187, R187, 0x1, -R3 ;  /* 0x00000001bbbbd824 */ /* 0x000fe400078e0a03 */
[----:B------:R-:W-:Y:S02]  /*abb0*/  IMAD.MOV R7, RZ, RZ, -R7 ;  /* 0x000000ffff077224 */ /* 0x000fe400078e0a07 */
[----:B------:R-:W-:Y:S01]  /*abc0*/  IMAD.MOV R8, RZ, RZ, -R8 ;  /* 0x000000ffff087224 */ /* 0x000fe200078e0a08 */
[C---:B------:R-:W-:Y:S01]  /*abd0*/  ISETP.GT.U32.AND P5, PT, R3.reuse, R187, PT ;  /* 0x000000bb0300720c */ /* 0x040fe20003fa4070 */
[----:B------:R-:W-:Y:S02]  /*abe0*/  IMAD R188, R3, R7, R188 ;  /* 0x0000000703bc7224 */ /* 0x000fe400078e02bc */
[----:B------:R-:W-:-:S04]  /*abf0*/  IMAD.HI.U32 R7, R2, R190, RZ ;  /* 0x000000be02077227 */ /* 0x000fc800078e00ff */
[----:B------:R-:W-:Y:S01]  /*ac00*/  @!P0 IMAD.IADD R186, R186, 0x1, -R3 ;  /* 0x00000001baba8824 */ /* 0x000fe200078e0a03 */
[----:B------:R-:W-:Y:S01]  /*ac10*/  ISETP.GE.AND P0, PT, R192, RZ, PT ;  /* 0x000000ffc000720c */ /* 0x000fe20003f06270 */
[----:B------:R-:W-:Y:S02]  /*ac20*/  IMAD.MOV R7, RZ, RZ, -R7 ;  /* 0x000000ffff077224 */ /* 0x000fe400078e0a07 */
[----:B------:R-:W-:Y:S01]  /*ac30*/  @!P6 IMAD.IADD R185, R185, 0x1, -R3 ;  /* 0x00000001b9b9e824 */ /* 0x000fe200078e0a03 */
[----:B------:R-:W-:Y:S01]  /*ac40*/  ISETP.GE.AND P6, PT, R191, RZ, PT ;  /* 0x000000ffbf00720c */ /* 0x000fe20003fc6270 */
[C---:B------:R-:W-:Y:S01]  /*ac50*/  IMAD R189, R3.reuse, R8, R189 ;  /* 0x0000000803bd7224 */ /* 0x040fe200078e02bd */
[----:B------:R-:W-:Y:S01]  /*ac60*/  IABS R191, R198 ;  /* 0x000000c600bf7213 */ /* 0x000fe20000000000 */
[----:B------:R-:W-:Y:S01]  /*ac70*/  @!P1 IMAD.MOV R183, RZ, RZ, -R183 ;  /* 0x000000ffffb79224 */ /* 0x000fe200078e0ab7 */
[C---:B------:R-:W-:Y:S01]  /*ac80*/  ISETP.GT.U32.AND P1, PT, R3.reuse, R186, PT ;  /* 0x000000ba0300720c */ /* 0x040fe20003f24070 */
[----:B------:R-:W-:Y:S01]  /*ac90*/  @!P2 IMAD.MOV R184, RZ, RZ, -R184 ;  /* 0x000000ffffb8a224 */ /* 0x000fe200078e0ab8 */
[C---:B------:R-:W-:Y:S01]  /*aca0*/  ISETP.GT.U32.AND P2, PT, R3.reuse, R188, PT ;  /* 0x000000bc0300720c */ /* 0x040fe20003f44070 */
[----:B------:R-:W-:-:S02]  /*acb0*/  IMAD R190, R3, R7, R190 ;  /* 0x0000000703be7224 */ /* 0x000fc400078e02be */
[----:B------:R-:W-:Y:S01]  /*acc0*/  @!P3 IMAD.MOV R185, RZ, RZ, -R185 ;  /* 0x000000ffffb9b224 */ /* 0x000fe200078e0ab9 */
[----:B------:R-:W-:Y:S01]  /*acd0*/  ISETP.GT.U32.AND P3, PT, R3, R189, PT ;  /* 0x000000bd0300720c */ /* 0x000fe20003f64070 */
[----:B------:R-:W-:Y:S01]  /*ace0*/  @!P5 IMAD.IADD R187, R187, 0x1, -R3 ;  /* 0x00000001bbbbd824 */ /* 0x000fe200078e0a03 */
[----:B------:R-:W-:Y:S01]  /*acf0*/  ISETP.GT.U32.AND P5, PT, R3, R190, PT ;  /* 0x000000be0300720c */ /* 0x000fe20003fa4070 */
[----:B------:R-:W-:Y:S02]  /*ad00*/  VIADD R8, R6, 0x7e ;  /* 0x0000007e06087836 */ /* 0x000fe40000000000 */
[----:B------:R-:W-:-:S03]  /*ad10*/  IMAD.HI.U32 R7, R2, R191, RZ ;  /* 0x000000bf02077227 */ /* 0x000fc600078e00ff */
[----:B------:R-:W-:Y:S01]  /*ad20*/  IABS R192, R8 ;  /* 0x0000000800c07213 */ /* 0x000fe20000000000 */
[--C-:B------:R-:W-:Y:S01]  /*ad30*/  @!P1 IMAD.IADD R186, R186, 0x1, -R3.reuse ;  /* 0x00000001baba9824 */ /* 0x100fe200078e0a03 */
[----:B------:R-:W-:Y:S01]  /*ad40*/  ISETP.GE.AND P1, PT, R8, RZ, PT ;  /* 0x000000ff0800720c */ /* 0x000fe20003f26270 */
[--C-:B------:R-:W-:Y:S01]  /*ad50*/  @!P2 IMAD.IADD R188, R188, 0x1, -R3.reuse ;  /* 0x00000001bcbca824 */ /* 0x100fe200078e0a03 */
[----:B------:R-:W-:Y:S01]  /*ad60*/  ISETP.GE.AND P2, PT, R193, RZ, PT ;  /* 0x000000ffc100720c */ /* 0x000fe20003f46270 */
[--C-:B------:R-:W-:Y:S02]  /*ad70*/  @!P3 IMAD.IADD R189, R189, 0x1, -R3.reuse ;  /* 0x00000001bdbdb824 */ /* 0x100fe400078e0a03 */
[----:B------:R-:W-:Y:S01]  /*ad80*/  @!P4 IMAD.MOV R186, RZ, RZ, -R186 ;  /* 0x000000ffffbac224 */ /* 0x000fe200078e0aba */
[C---:B------:R-:W-:Y:S01]  /*ad90*/  ISETP.GT.U32.AND P4, PT, R3.reuse, R188, PT ;  /* 0x000000bc0300720c */ /* 0x040fe20003f84070 */
[----:B------:R-:W-:Y:S01]  /*ada0*/  @!P5 IMAD.IADD R190, R190, 0x1, -R3 ;  /* 0x00000001bebed824 */ /* 0x000fe200078e0a03 */
[----:B------:R-:W-:Y:S01]  /*adb0*/  ISETP.GT.U32.AND P3, PT, R3, R189, PT ;  /* 0x000000bd0300720c */ /* 0x000fe20003f64070 */
[----:B------:R-:W-:-:S02]  /*adc0*/  IMAD.MOV R8, RZ, RZ, -R7 ;  /* 0x000000ffff087224 */ /* 0x000fc400078e0a07 */
[----:B------:R-:W-:Y:S01]  /*add0*/  IMAD.HI.U32 R7, R2, R192, RZ ;  /* 0x000000c002077227 */ /* 0x000fe200078e00ff */
[----:B------:R-:W-:-:S03]  /*ade0*/  ISETP.GT.U32.AND P5, PT, R3, R190, PT ;  /* 0x000000be0300720c */ /* 0x000fc60003fa4070 */
[----:B------:R-:W-:Y:S02]  /*adf0*/  IMAD.MOV R7, RZ, RZ, -R7 ;  /* 0x000000ffff077224 */ /* 0x000fe400078e0a07 */
[C---:B------:R-:W-:Y:S02]  /*ae00*/  IMAD R191, R3.reuse, R8, R191 ;  /* 0x0000000803bf7224 */ /* 0x040fe400078e02bf */
[----:B------:R-:W-:Y:S02]  /*ae10*/  IMAD R192, R3, R7, R192 ;  /* 0x0000000703c07224 */ /* 0x000fe400078e02c0 */
[----:B------:R-:W-:-:S04]  /*ae20*/  IMAD.HI.U32 R7, R2, R194, RZ ;  /* 0x000000c202077227 */ /* 0x000fc800078e00ff */
[----:B------:R-:W-:Y:S01]  /*ae30*/  @!P4 IMAD.IADD R188, R188, 0x1, -R3 ;  /* 0x00000001bcbcc824 */ /* 0x000fe200078e0a03 */
[----:B------:R-:W-:Y:S01]  /*ae40*/  ISETP.GT.U32.AND P4, PT, R3, R191, PT ;  /* 0x000000bf0300720c */ /* 0x000fe20003f84070 */
[----:B------:R-:W-:-:S04]  /*ae50*/  IMAD.HI.U32 R193, R2, R196, RZ ;  /* 0x000000c402c17227 */ /* 0x000fc800078e00ff */
[----:B------:R-:W-:-:S04]  /*ae60*/  IMAD.HI.U32 R8, R2, R195, RZ ;  /* 0x000000c302087227 */ /* 0x000fc800078e00ff */
[----:B------:R-:W-:Y:S02]  /*ae70*/  IMAD.MOV R7, RZ, RZ, -R7 ;  /* 0x000000ffff077224 */ /* 0x000fe400078e0a07 */
[--C-:B------:R-:W-:Y:S01]  /*ae80*/  @!P3 IMAD.IADD R189, R189, 0x1, -R3.reuse ;  /* 0x00000001bdbdb824 */ /* 0x100fe200078e0a03 */
[----:B------:R-:W-:Y:S01]  /*ae90*/  ISETP.GE.AND P3, PT, R197, RZ, PT ;  /* 0x000000ffc500720c */ /* 0x000fe20003f66270 */
[----:B------:R-:W-:Y:S01]  /*aea0*/  @!P5 IMAD.IADD R190, R190, 0x1, -R3 ;  /* 0x00000001bebed824 */ /* 0x000fe200078e0a03 */
[C---:B------:R-:W-:Y:S01]  /*aeb0*/  ISETP.GT.U32.AND P5, PT, R3.reuse, R192, PT ;  /* 0x000000c00300720c */ /* 0x040fe20003fa4070 */
[----:B------:R-:W-:Y:S02]  /*aec0*/  IMAD.MOV R197, RZ, RZ, -R193 ;  /* 0x000000ffffc57224 */ /* 0x000fe400078e0ac1 */
[----:B------:R-:W-:Y:S02]  /*aed0*/  IMAD.MOV R8, RZ, RZ, -R8 ;  /* 0x000000ffff087224 */ /* 0x000fe400078e0a08 */
[----:B------:R-:W-:-:S02]  /*aee0*/  IMAD R193, R3, R7, R194 ;  /* 0x0000000703c17224 */ /* 0x000fc400078e02c2 */
[C---:B------:R-:W-:Y:S02]  /*aef0*/  IMAD R194, R3.reuse, R8, R195 ;  /* 0x0000000803c27224 */ /* 0x040fe400078e02c3 */
[----:B------:R-:W-:Y:S01]  /*af00*/  @!P0 IMAD.MOV R188, RZ, RZ, -R188 ;  /* 0x000000ffffbc8224 */ /* 0x000fe200078e0abc */
[----:B------:R-:W-:Y:S01]  /*af10*/  ISETP.GT.U32.AND P0, PT, R3, R193, PT ;  /* 0x000000c10300720c */ /* 0x000fe20003f04070 */
[----:B------:R-:W-:Y:S01]  /*af20*/  @!P4 IMAD.IADD R191, R191, 0x1, -R3 ;  /* 0x00000001bfbfc824 */ /* 0x000fe200078e0a03 */
[----:B------:R-:W-:Y:S01]  /*af30*/  ISETP.GE.AND P4, PT, R198, RZ, PT ;  /* 0x000000ffc600720c */ /* 0x000fe20003f86270 */
[----:B------:R-:W-:Y:S01]  /*af40*/  @!P2 IMAD.MOV R189, RZ, RZ, -R189 ;  /* 0x000000ffffbda224 */ /* 0x000fe200078e0abd */
[C---:B------:R-:W-:Y:S01]  /*af50*/  ISETP.GT.U32.AND P2, PT, R3.reuse, R194, PT ;  /* 0x000000c20300720c */ /* 0x040fe20003f44070 */
[----:B------:R-:W-:Y:S01]  /*af60*/  @!P5 IMAD.IADD R192, R192, 0x1, -R3 ;  /* 0x00000001c0c0d824 */ /* 0x000fe200078e0a03 */
[C---:B------:R-:W-:Y:S01]  /*af70*/  ISETP.GT.U32.AND P5, PT, R3.reuse, R191, PT ;  /* 0x000000bf0300720c */ /* 0x040fe20003fa4070 */
[----:B------:R-:W-:Y:S01]  /*af80*/  IMAD R195, R3, R197, R196 ;  /* 0x000000c503c37224 */ /* 0x000fe200078e02c4 */
[----:B------:R-:W-:Y:S01]  /*af90*/  LOP3.LUT R198, R5, 0x76, RZ, 0xfc, !PT ;  /* 0x0000007605c67812 */ /* 0x000fe200078efcff */
[----:B------:R-:W-:Y:S01]  /*afa0*/  @!P6 IMAD.MOV R187, RZ, RZ, -R187 ;  /* 0x000000ffffbbe224 */ /* 0x000fe200078e0abb */
[----:B------:R-:W-:Y:S01]  /*afb0*/  ISETP.GT.U32.AND P6, PT, R3, R192, PT ;  /* 0x000000c00300720c */ /* 0x000fe20003fc4070 */
[----:B------:R-:W-:Y:S01]  /*afc0*/  @!P3 IMAD.MOV R190, RZ, RZ, -R190 ;  /* 0x000000ffffbeb224 */ /* 0x000fe200078e0abe */
[----:B------:R-:W-:Y:S01]  /*afd0*/  IABS R196, R198 ;  /* 0x000000c600c47213 */ /* 0x000fe20000000000 */
[----:B------:R-:W-:Y:S01]  /*afe0*/  @!P0 IMAD.IADD R193, R193, 0x1, -R3 ;  /* 0x00000001c1c18824 */ /* 0x000fe200078e0a03 */
[----:B------:R-:W-:-:S02]  /*aff0*/  IABS R197, R202 ;  /* 0x000000ca00c57213 */ /* 0x000fc40000000000 */
[----:B------:R-:W-:Y:S01]  /*b000*/  ISETP.GE.AND P3, PT, R199, RZ, PT ;  /* 0x000000ffc700720c */ /* 0x000fe20003f66270 */
[----:B------:R-:W-:Y:S01]  /*b010*/  @!P2 IMAD.IADD R194, R194, 0x1, -R3 ;  /* 0x00000001c2c2a824 */ /* 0x000fe200078e0a03 */
[----:B------:R-:W-:Y:S01]  /*b020*/  ISETP.GT.U32.AND P2, PT, R3, R193, PT ;  /* 0x000000c10300720c */ /* 0x000fe20003f44070 */
[----:B------:R-:W-:Y:S01]  /*b030*/  IMAD.HI.U32 R7, R2, R196, RZ ;  /* 0x000000c402077227 */ /* 0x000fe200078e00ff */
[----:B------:R-:W-:-:S03]  /*b040*/  ISETP.GE.AND P0, PT, R201, RZ, PT ;  /* 0x000000ffc900720c */ /* 0x000fc60003f06270 */
[----:B------:R-:W-:Y:S01]  /*b050*/  @!P5 IMAD.IADD R191, R191, 0x1, -R3 ;  /* 0x00000001bfbfd824 */ /* 0x000fe200078e0a03 */
[C---:B------:R-:W-:Y:S01]  /*b060*/  ISETP.GT.U32.AND P5, PT, R3.reuse, R195, PT ;  /* 0x000000c30300720c */ /* 0x040fe20003fa4070 */
[----:B------:R-:W-:Y:S02]  /*b070*/  IMAD.MOV R7, RZ, RZ, -R7 ;  /* 0x000000ffff077224 */ /* 0x000fe400078e0a07 */
[----:B------:R-:W-:Y:S01]  /*b080*/  @!P4 IMAD.MOV R191, RZ, RZ, -R191 ;  /* 0x000000ffffbfc224 */ /* 0x000fe200078e0abf */
[C---:B------:R-:W-:Y:S01]  /*b090*/  ISETP.GT.U32.AND P4, PT, R3.reuse, R194, PT ;  /* 0x000000c20300720c */ /* 0x040fe20003f84070 */
[----:B------:R-:W-:Y:S02]  /*b0a0*/  IMAD R196, R3, R7, R196 ;  /* 0x0000000703c47224 */ /* 0x000fe400078e02c4 */
[--C-:B------:R-:W-:Y:S02]  /*b0b0*/  @!P2 IMAD.IADD R193, R193, 0x1, -R3.reuse ;  /* 0x00000001c1c1a824 */ /* 0x100fe400078e0a03 */
[--C-:B------:R-:W-:Y:S01]  /*b0c0*/  @!P6 IMAD.IADD R192, R192, 0x1, -R3.reuse ;  /* 0x00000001c0c0e824 */ /* 0x100fe200078e0a03 */
[----:B------:R-:W-:Y:S01]  /*b0d0*/  ISETP.GT.U32.AND P2, PT, R3, R196, PT ;  /* 0x000000c40300720c */ /* 0x000fe20003f44070 */
[----:B------:R-:W-:Y:S01]  /*b0e0*/  VIADD R7, R6, 0x6e ;  /* 0x0000006e06077836 */ /* 0x000fe20000000000 */
[----:B------:R-:W-:Y:S01]  /*b0f0*/  ISETP.GE.AND P6, PT, R200, RZ, PT ;  /* 0x000000ffc800720c */ /* 0x000fe20003fc6270 */
[--C-:B------:R-:W-:Y:S01]  /*b100*/  @!P5 IMAD.IADD R195, R195, 0x1, -R3.reuse ;  /* 0x00000001c3c3d824 */ /* 0x100fe200078e0a03 */
[----:B------:R-:W-:Y:S01]  /*b110*/  ISETP.GE.AND P5, PT, R198, RZ, PT ;  /* 0x000000ffc600720c */ /* 0x000fe20003fa6270 */
[----:B------:R-:W-:Y:S01]  /*b120*/  @!P1 IMAD.MOV R192, RZ, RZ, -R192 ;  /* 0x000000ffffc09224 */ /* 0x000fe200078e0ac0 */
[----:B------:R-:W-:Y:S01]  /*b130*/  IABS R198, R203 ;  /* 0x000000cb00c67213 */ /* 0x000fe20000000000 */
[----:B------:R-:W-:Y:S01]  /*b140*/  @!P4 IMAD.IADD R194, R194, 0x1, -R3 ;  /* 0x00000001c2c2c824 */ /* 0x000fe200078e0a03 */
[----:B------:R-:W-:Y:S01]  /*b150*/  ISETP.GT.U32.AND P1, PT, R3, R195, PT ;  /* 0x000000c30300720c */ /* 0x000fe20003f24070 */
[----:B------:R-:W-:Y:S01]  /*b160*/  IMAD.HI.U32 R8, R2, R197, RZ ;  /* 0x000000c502087227 */ /* 0x000fe200078e00ff */
[----:B------:R-:W-:-:S02]  /*b170*/  ISETP.GE.AND P4, PT, R7, RZ, PT ;  /* 0x000000ff0700720c */ /* 0x000fc40003f86270 */
[----:B------:R-:W-:Y:S01]  /*b180*/  IABS R201, R7 ;  /* 0x0000000700c97213 */ /* 0x000fe20000000000 */
[----:B------:R-:W-:Y:S01]  /*b190*/  IMAD.HI.U32 R7, R2, R198, RZ ;  /* 0x000000c602077227 */ /* 0x000fe200078e00ff */
[----:B------:R-:W-:-:S03]  /*b1a0*/  IABS R200, R204 ;  /* 0x000000cc00c87213 */ /* 0x000fc60000000000 */
[----:B------:R-:W-:Y:S02]  /*b1b0*/  IMAD.MOV R8, RZ, RZ, -R8 ;  /* 0x000000ffff087224 */ /* 0x000fe400078e0a08 */
[----:B------:R-:W-:Y:S01]  /*b1c0*/  @!P2 IMAD.IADD R196, R196, 0x1, -R3 ;  /* 0x00000001c4c4a824 */ /* 0x000fe200078e0a03 */
[----:B------:R-:W-:Y:S01]  /*b1d0*/  ISETP.GE.AND P2, PT, R202, RZ, PT ;  /* 0x000000ffca00720c */ /* 0x000fe20003f46270 */
[----:B------:R-:W-:Y:S02]  /*b1e0*/  IMAD.MOV R199, RZ, RZ, -R7 ;  /* 0x000000ffffc77224 */ /* 0x000fe400078e0a07 */
[C---:B------:R-:W-:Y:S02]  /*b1f0*/  IMAD R197, R3.reuse, R8, R197 ;  /* 0x0000000803c57224 */ /* 0x040fe400078e02c5 */
[----:B------:R-:W-:Y:S01]  /*b200*/  @!P3 IMAD.MOV R193, RZ, RZ, -R193 ;  /* 0x000000ffffc1b224 */ /* 0x000fe200078e0ac1 */
[C---:B------:R-:W-:Y:S01]  /*b210*/  ISETP.GT.U32.AND P3, PT, R3.reuse, R196, PT ;  /* 0x000000c40300720c */ /* 0x040fe20003f64070 */
[----:B------:R-:W-:-:S02]  /*b220*/  IMAD R198, R3, R199, R198 ;  /* 0x000000c703c67224 */ /* 0x000fc400078e02c6 */
[----:B------:R-:W-:Y:S01]  /*b230*/  @!P1 IMAD.IADD R195, R195, 0x1, -R3 ;  /* 0x00000001c3c39824 */ /* 0x000fe200078e0a03 */
[C---:B------:R-:W-:Y:S01]  /*b240*/  ISETP.GT.U32.AND P1, PT, R3.reuse, R197, PT ;  /* 0x000000c50300720c */ /* 0x040fe20003f24070 */
[----:B------:R-:W-:Y:S01]  /*b250*/  @!P6 IMAD.MOV R194, RZ, RZ, -R194 ;  /* 0x000000ffffc2e224 */ /* 0x000fe200078e0ac2 */
[----:B------:R-:W-:Y:S01]  /*b260*/  ISETP.GT.U32.AND P6, PT, R3, R198, PT ;  /* 0x000000c60300720c */ /* 0x000fe20003fc4070 */
[----:B------:R-:W-:-:S04]  /*b270*/  IMAD.HI.U32 R8, R2, R200, RZ ;  /* 0x000000c802087227 */ /* 0x000fc800078e00ff */
[----:B------:R-:W-:Y:S02]  /*b280*/  IMAD.MOV R8, RZ, RZ, -R8 ;  /* 0x000000ffff087224 */ /* 0x000fe400078e0a08 */
[--C-:B------:R-:W-:Y:S01]  /*b290*/  @!P3 IMAD.IADD R196, R196, 0x1, -R3.reuse ;  /* 0x00000001c4c4b824 */ /* 0x100fe200078e0a03 */
[----:B------:R-:W-:Y:S01]  /*b2a0*/  ISETP.GE.AND P3, PT, R204, RZ, PT ;  /* 0x000000ffcc00720c */ /* 0x000fe20003f66270 */
[----:B------:R-:W-:Y:S01]  /*b2b0*/  IMAD R199, R3, R8, R200 ;  /* 0x0000000803c77224 */ /* 0x000fe200078e02c8 */
[----:B------:R-:W-:Y:S01]  /*b2c0*/  LOP3.LUT R8, R5, 0x6a, RZ, 0xfc, !PT ;  /* 0x0000006a05087812 */ /* 0x000fe200078efcff */
[--C-:B------:R-:W-:Y:S02]  /*b2d0*/  @!P1 IMAD.IADD R197, R197, 0x1, -R3.reuse ;  /* 0x00000001c5c59824 */ /* 0x100fe400078e0a03 */
[----:B------:R-:W-:Y:S02]  /*b2e0*/  @!P6 IMAD.IADD R198, R198, 0x1, -R3 ;  /* 0x00000001c6c6e824 */ /* 0x000fe400078e0a03 */
[----:B------:R-:W-:Y:S01]  /*b2f0*/  @!P5 IMAD.MOV R196, RZ, RZ, -R196 ;  /* 0x000000ffffc4d224 */ /* 0x000fe200078e0ac4 */
[C---:B------:R-:W-:Y:S01]  /*b300*/  ISETP.GT.U32.AND P5, PT, R3.reuse, R199, PT ;  /* 0x000000c70300720c */ /* 0x040fe20003fa4070 */
[----:B------:R-:W-:Y:S01]  /*b310*/  IMAD.HI.U32 R7, R2, R201, RZ ;  /* 0x000000c902077227 */ /* 0x000fe200078e00ff */
[----:B------:R-:W-:-:S02]  /*b320*/  ISETP.GT.U32.AND P1, PT, R3, R197, PT ;  /* 0x000000c50300720c */ /* 0x000fc40003f24070 */
[----:B------:R-:W-:Y:S01]  /*b330*/  ISETP.GT.U32.AND P6, PT, R3, R198, PT ;  /* 0x000000c60300720c */ /* 0x000fe20003fc4070 */
[----:B------:R-:W-:Y:S01]  /*b340*/  IMAD.MOV R202, RZ, RZ, -R7 ;  /* 0x000000ffffca7224 */ /* 0x000fe200078e0a07 */
[----:B------:R-:W-:Y:S01]  /*b350*/  LOP3.LUT R7, R5, 0x6c, RZ, 0xfc, !PT ;  /* 0x0000006c05077812 */ /* 0x000fe200078efcff */
[----:B------:R-:W-:Y:S01]  /*b360*/  @!P0 IMAD.MOV R195, RZ, RZ, -R195 ;  /* 0x000000ffffc38224 */ /* 0x000fe200078e0ac3 */
[----:B------:R-:W-:Y:S01]  /*b370*/  ISETP.GE.AND P0, PT, R203, RZ, PT ;  /* 0x000000ffcb00720c */ /* 0x000fe20003f06270 */
[----:B------:R-:W-:Y:S01]  /*b380*/  IMAD R200, R3, R202, R201 ;  /* 0x000000ca03c87224 */ /* 0x000fe200078e02c9 */
[----:B------:R-:W-:Y:S02]  /*b390*/  IABS R201, R7 ;  /* 0x0000000700c97213 */ /* 0x000fe40000000000 */
[----:B------:R-:W-:Y:S01]  /*b3a0*/  IABS R203, R8 ;  /* 0x0000000800cb7213 */ /* 0x000fe20000000000 */
[--C-:B------:R-:W-:Y:S02]  /*b3b0*/  @!P5 IMAD.IADD R199, R199, 0x1, -R3.reuse ;  /* 0x00000001c7c7d824 */ /* 0x100fe400078e0a03 */
[--C-:B------:R-:W-:Y:S01]  /*b3c0*/  @!P1 IMAD.IADD R197, R197, 0x1, -R3.reuse ;  /* 0x00000001c5c59824 */ /* 0x100fe200078e0a03 */
[----:B------:R-:W-:Y:S01]  /*b3d0*/  ISETP.GE.AND P1, PT, R7, RZ, PT ;  /* 0x000000ff0700720c */ /* 0x000fe20003f26270 */
[----:B------:R-:W-:Y:S01]  /*b3e0*/  @!P6 IMAD.IADD R198, R198, 0x1, -R3 ;  /* 0x00000001c6c6e824 */ /* 0x000fe200078e0a03 */
[C---:B------:R-:W-:Y:S01]  /*b3f0*/  ISETP.GT.U32.AND P6, PT, R3.reuse, R200, PT ;  /* 0x000000c80300720c */ /* 0x040fe20003fc4070 */
[----:B------:R-:W-:Y:S01]  /*b400*/  IMAD.HI.U32 R7, R2, R201, RZ ;  /* 0x000000c902077227 */ /* 0x000fe200078e00ff */
[----:B------:R-:W-:-:S03]  /*b410*/  ISETP.GT.U32.AND P5, PT, R3, R199, PT ;  /* 0x000000c70300720c */ /* 0x000fc60003fa4070 */
[----:B------:R-:W-:Y:S01]  /*b420*/  @!P2 IMAD.MOV R197, RZ, RZ, -R197 ;  /* 0x000000ffffc5a224 */ /* 0x000fe200078e0ac5 */
[----:B------:R-:W-:Y:S01]  /*b430*/  ISETP.GE.AND P2, PT, R8, RZ, PT ;  /* 0x000000ff0800720c */ /* 0x000fe20003f46270 */
[----:B------:R-:W-:-:S04]  /*b440*/  IMAD.HI.U32 R8, R2, R203, RZ ;  /* 0x000000cb02087227 */ /* 0x000fc800078e00ff */
[----:B------:R-:W-:Y:S02]  /*b450*/  IMAD.MOV R202, RZ, RZ, -R7 ;  /* 0x000000ffffca7224 */ /* 0x000fe400078e0a07 */
[----:B------:R-:W-:-:S04]  /*b460*/  IMAD.HI.U32 R7, R2, R205, RZ ;  /* 0x000000cd02077227 */ /* 0x000fc800078e00ff */
[----:B------:R-:W-:Y:S02]  /*b470*/  IMAD.MOV R204, RZ, RZ, -R8 ;  /* 0x000000ffffcc7224 */ /* 0x000fe400078e0a08 */
[----:B------:R-:W-:Y:S02]  /*b480*/  IMAD.MOV R206, RZ, RZ, -R7 ;  /* 0x000000ffffce7224 */ /* 0x000fe400078e0a07 */
[C---:B------:R-:W-:Y:S02]  /*b490*/  IMAD R201, R3.reuse, R202, R201 ;  /* 0x000000ca03c97224 */ /* 0x040fe400078e02c9 */
[C---:B------:R-:W-:Y:S02]  /*b4a0*/  IMAD R202, R3.reuse, R204, R203 ;  /* 0x000000cc03ca7224 */ /* 0x040fe400078e02cb */
[----:B------:R-:W-:Y:S02]  /*b4b0*/  @!P6 IMAD.IADD R200, R200, 0x1, -R3 ;  /* 0x00000001c8c8e824 */ /* 0x000fe400078e0a03 */
[----:B------:R-:W-:Y:S01]  /*b4c0*/  IMAD R203, R3, R206, R205 ;  /* 0x000000ce03cb7224 */ /* 0x000fe200078e02cd */
[----:B------:R-:W-:Y:S01]  /*b4d0*/  IABS R206, R213 ;  /* 0x000000d500ce7213 */ /* 0x000fe20000000000 */
[----:B------:R-:W-:Y:S01]  /*b4e0*/  @!P5 IMAD.IADD R199, R199, 0x1, -R3 ;  /* 0x00000001c7c7d824 */ /* 0x000fe200078e0a03 */
[C---:B------:R-:W-:Y:S01]  /*b4f0*/  ISETP.GT.U32.AND P6, PT, R3.reuse, R200, PT ;  /* 0x000000c80300720c */ /* 0x040fe20003fc4070 */
[----:B------:R-:W-:Y:S01]  /*b500*/  IMAD.HI.U32 R7, R2, R207, RZ ;  /* 0x000000cf02077227 */ /* 0x000fe200078e00ff */
[----:B------:R-:W-:-:S03]  /*b510*/  ISETP.GT.U32.AND P5, PT, R3, R201, PT ;  /* 0x000000c90300720c */ /* 0x000fc60003fa4070 */
[----:B------:R-:W-:Y:S01]  /*b520*/  @!P3 IMAD.MOV R199, RZ, RZ, -R199 ;  /* 0x000000ffffc7b224 */ /* 0x000fe200078e0ac7 */
[C---:B------:R-:W-:Y:S01]  /*b530*/  ISETP.GT.U32.AND P3, PT, R3.reuse, R203, PT ;  /* 0x000000cb0300720c */ /* 0x040fe20003f64070 */
[----:B------:R-:W-:Y:S02]  /*b540*/  IMAD.MOV R204, RZ, RZ, -R7 ;  /* 0x000000ffffcc7224 */ /* 0x000fe400078e0a07 */
[----:B------:R-:W-:Y:S01]  /*b550*/  @!P0 IMAD.MOV R198, RZ, RZ, -R198 ;  /* 0x000000ffffc68224 */ /* 0x000fe200078e0ac6 */
[C---:B------:R-:W-:Y:S01]  /*b560*/  ISETP.GT.U32.AND P0, PT, R3.reuse, R202, PT ;  /* 0x000000ca0300720c */ /* 0x040fe20003f04070 */
[C---:B------:R-:W-:Y:S01]  /*b570*/  IMAD R204, R3.reuse, R204, R207 ;  /* 0x000000cc03cc7224 */ /* 0x040fe200078e02cf */
[----:B------:R-:W-:Y:S01]  /*b580*/  IABS R207, R214 ;  /* 0x000000d600cf7213 */ /* 0x000fe20000000000 */
[----:B------:R-:W-:Y:S02]  /*b590*/  @!P6 IMAD.IADD R200, R200, 0x1, -R3 ;  /* 0x00000001c8c8e824 */ /* 0x000fe400078e0a03 */
[----:B------:R-:W-:Y:S01]  /*b5a0*/  IMAD.HI.U32 R7, R2, R206, RZ ;  /* 0x000000ce02077227 */ /* 0x000fe200078e00ff */
[----:B------:R-:W-:-:S03]  /*b5b0*/  ISETP.GT.U32.AND P6, PT, R3, R204, PT ;  /* 0x000000cc0300720c */ /* 0x000fc60003fc4070 */
[----:B------:R-:W-:Y:S02]  /*b5c0*/  @!P3 IMAD.IADD R203, R203, 0x1, -R3 ;  /* 0x00000001cbcbb824 */ /* 0x000fe400078e0a03 */
[----:B------:R-:W-:Y:S02]  /*b5d0*/  @!P4 IMAD.MOV R200, RZ, RZ, -R200 ;  /* 0x000000ffffc8c224 */ /* 0x000fe400078e0ac8 */
[----:B------:R-:W-:Y:S01]  /*b5e0*/  IMAD.HI.U32 R8, R2, R208, RZ ;  /* 0x000000d002087227 */ /* 0x000fe200078e00ff */
[----:B------:R-:W-:-:S03]  /*b5f0*/  ISETP.GT.U32.AND P4, PT, R3, R203, PT ;  /* 0x000000cb0300720c */ /* 0x000fc60003f84070 */
[----:B------:R-:W-:Y:S02]  /*b600*/  @!P0 IMAD.IADD R202, R202, 0x1, -R3 ;  /* 0x00000001caca8824 */ /* 0x000fe400078e0a03 */
[----:B------:R-:W-:Y:S02]  /*b610*/  IMAD.MOV R7, RZ, RZ, -R7 ;  /* 0x000000ffff077224 */ /* 0x000fe400078e0a07 */
[--C-:B------:R-:W-:Y:S01]  /*b620*/  @!P5 IMAD.IADD R201, R201, 0x1, -R3.reuse ;  /* 0x00000001c9c9d824 */ /* 0x100fe200078e0a03 */
[C---:B------:R-:W-:Y:S01]  /*b630*/  ISETP.GT.U32.AND P3, PT, R3.reuse, R202, PT ;  /* 0x000000ca0300720c */ /* 0x040fe20003f64070 */
[----:B------:R-:W-:Y:S02]  /*b640*/  IMAD.MOV R8, RZ, RZ, -R8 ;  /* 0x000000ffff087224 */ /* 0x000fe400078e0a08 */
[----:B------:R-:W-:Y:S01]  /*b650*/  @!P6 IMAD.IADD R204, R204, 0x1, -R3 ;  /* 0x00000001cccce824 */ /* 0x000fe200078e0a03 */
[C---:B------:R-:W-:Y:S01]  /*b660*/  ISETP.GT.U32.AND P0, PT, R3.reuse, R201, PT ;  /* 0x000000c90300720c */ /* 0x040fe20003f04070 */
[----:B------:R-:W-:-:S02]  /*b670*/  IMAD R206, R3, R7, R206 ;  /* 0x0000000703ce7224 */ /* 0x000fc400078e02ce */
[C---:B------:R-:W-:Y:S01]  /*b680*/  IMAD R205, R3.reuse, R8, R208 ;  /* 0x0000000803cd7224 */ /* 0x040fe200078e02d0 */
[----:B------:R-:W-:Y:S01]  /*b690*/  ISETP.GT.U32.AND P6, PT, R3, R204, PT ;  /* 0x000000cc0300720c */ /* 0x000fe20003fc4070 */
[----:B------:R-:W-:Y:S02]  /*b6a0*/  VIADD R8, R6, 0x5e ;  /* 0x0000005e06087836 */ /* 0x000fe40000000000 */
[--C-:B------:R-:W-:Y:S01]  /*b6b0*/  @!P4 IMAD.IADD R203, R203, 0x1, -R3.reuse ;  /* 0x00000001cbcbc824 */ /* 0x100fe200078e0a03 */
[----:B------:R-:W-:Y:S01]  /*b6c0*/  ISETP.GT.U32.AND P4, PT, R3, R206, PT ;  /* 0x000000ce0300720c */ /* 0x000fe20003f84070 */
[----:B------:R-:W-:Y:S01]  /*b6d0*/  @!P3 IMAD.IADD R202, R202, 0x1, -R3 ;  /* 0x00000001cacab824 */ /* 0x000fe200078e0a03 */
[----:B------:R-:W-:Y:S01]  /*b6e0*/  IABS R209, R8 ;  /* 0x0000000800d17213 */ /* 0x000fe20000000000 */
[----:B------:R-:W-:Y:S01]  /*b6f0*/  IMAD.HI.U32 R7, R2, R207, RZ ;  /* 0x000000cf02077227 */ /* 0x000fe200078e00ff */
[----:B------:R-:W-:Y:S02]  /*b700*/  ISETP.GE.AND P5, PT, R8, RZ, PT ;  /* 0x000000ff0800720c */ /* 0x000fe40003fa6270 */
[----:B------:R-:W-:Y:S01]  /*b710*/  ISETP.GE.AND P3, PT, R212, RZ, PT ;  /* 0x000000ffd400720c */ /* 0x000fe20003f66270 */
[----:B------:R-:W-:Y:S01]  /*b720*/  IMAD.HI.U32 R8, R2, R209, RZ ;  /* 0x000000d102087227 */ /* 0x000fe200078e00ff */
[----:B------:R-:W-:-:S03]  /*b730*/  LOP3.LUT R212, R5, 0x5c, RZ, 0xfc, !PT ;  /* 0x0000005c05d47812 */ /* 0x000fc600078efcff */
[----:B------:R-:W-:Y:S01]  /*b740*/  @!P0 IMAD.IADD R201, R201, 0x1, -R3 ;  /* 0x00000001c9c98824 */ /* 0x000fe200078e0a03 */
[----:B------:R-:W-:Y:S01]  /*b750*/  ISETP.GT.U32.AND P0, PT, R3, R205, PT ;  /* 0x000000cd0300720c */ /* 0x000fe20003f04070 */
[----:B------:R-:W-:Y:S02]  /*b760*/  IMAD.MOV R208, RZ, RZ, -R7 ;  /* 0x000000ffffd07224 */ /* 0x000fe400078e0a07 */
[----:B------:R-:W-:Y:S02]  /*b770*/  IMAD.MOV R8, RZ, RZ, -R8 ;  /* 0x000000ffff087224 */ /* 0x000fe400078e0a08 */
[--C-:B------:R-:W-:Y:S01]  /*b780*/  @!P6 IMAD.IADD R204, R204, 0x1, -R3.reuse ;  /* 0x00000001cccce824 */ /* 0x100fe200078e0a03 */
[----:B------:R-:W-:Y:S01]  /*b790*/  ISETP.GE.AND P6, PT, R211, RZ, PT ;  /* 0x000000ffd300720c */ /* 0x000fe20003fc6270 */
[----:B------:R-:W-:Y:S01]  /*b7a0*/  @!P4 IMAD.IADD R206, R206, 0x1, -R3 ;  /* 0x00000001cecec824 */ /* 0x000fe200078e0a03 */
[----:B------:R-:W-:Y:S01]  /*b7b0*/  IABS R211, R215 ;  /* 0x000000d700d37213 */ /* 0x000fe20000000000 */
[----:B------:R-:W-:-:S02]  /*b7c0*/  IMAD R207, R3, R208, R207 ;  /* 0x000000d003cf7224 */ /* 0x000fc400078e02cf */
[C---:B------:R-:W-:Y:S01]  /*b7d0*/  IMAD R208, R3.reuse, R8, R209 ;  /* 0x0000000803d07224 */ /* 0x040fe200078e02d1 */
[----:B------:R-:W-:Y:S01]  /*b7e0*/  IABS R209, R212 ;  /* 0x000000d400d17213 */ /* 0x000fe20000000000 */
[----:B------:R-:W-:Y:S01]  /*b7f0*/  @!P2 IMAD.MOV R202, RZ, RZ, -R202 ;  /* 0x000000ffffcaa224 */ /* 0x000fe200078e0aca */
[----:B------:R-:W-:Y:S01]  /*b800*/  ISETP.GT.U32.AND P2, PT, R3, R206, PT ;  /* 0x000000ce0300720c */ /* 0x000fe20003f44070 */
[----:B------:R-:W-:Y:S01]  /*b810*/  @!P3 IMAD.MOV R203, RZ, RZ, -R203 ;  /* 0x000000ffffcbb224 */ /* 0x000fe200078e0acb */
[----:B------:R-:W-:Y:S01]  /*b820*/  ISETP.GE.AND P3, PT, R213, RZ, PT ;  /* 0x000000ffd500720c */ /* 0x000fe20003f66270 */
[C---:B------:R-:W-:Y:S01]  /*b830*/  IMAD.HI.U32 R7, R2.reuse, R209, RZ ;  /* 0x000000d102077227 */ /* 0x040fe200078e00ff */
[----:B------:R-:W-:Y:S02]  /*b840*/  ISETP.GT.U32.AND P4, PT, R3, R207, PT ;  /* 0x000000cf0300720c */ /* 0x000fe40003f84070 */
[----:B------:R-:W-:Y:S01]  /*b850*/  LOP3.LUT R213, R5, 0x58, RZ, 0xfc, !PT ;  /* 0x0000005805d57812 */ /* 0x000fe200078efcff */
[----:B------:R-:W-:-:S04]  /*b860*/  IMAD.HI.U32 R8, R2, R211, RZ ;  /* 0x000000d302087227 */ /* 0x000fc800078e00ff */
[----:B------:R-:W-:Y:S01]  /*b870*/  @!P0 IMAD.IADD R205, R205, 0x1, -R3 ;  /* 0x00000001cdcd8824 */ /* 0x000fe200078e0a03 */
[----:B------:R-:W-:Y:S01]  /*b880*/  ISETP.GE.AND P0, PT, R210, RZ, PT ;  /* 0x000000ffd200720c */ /* 0x000fe20003f06270 */
[----:B------:R-:W-:Y:S01]  /*b890*/  IMAD.MOV R210, RZ, RZ, -R7 ;  /* 0x000000ffffd27224 */ /* 0x000fe200078e0a07 */
[----:B------:R-:W-:Y:S01]  /*b8a0*/  IABS R7, R213 ;  /* 0x000000d500077213 */ /* 0x000fe20000000000 */
[----:B------:R-:W-:Y:S01]  /*b8b0*/  @!P6 IMAD.MOV R204, RZ, RZ, -R204 ;  /* 0x000000ffffcce224 */ /* 0x000fe200078e0acc */
[C---:B------:R-:W-:Y:S01]  /*b8c0*/  ISETP.GT.U32.AND P6, PT, R3.reuse, R208, PT ;  /* 0x000000d00300720c */ /* 0x040fe20003fc4070 */
[----:B------:R-:W-:Y:S02]  /*b8d0*/  IMAD.MOV R8, RZ, RZ, -R8 ;  /* 0x000000ffff087224 */ /* 0x000fe400078e0a08 */
[----:B------:R-:W-:Y:S01]  /*b8e0*/  @!P1 IMAD.MOV R201, RZ, RZ, -R201 ;  /* 0x000000ffffc99224 */ /* 0x000fe200078e0ac9 */
[C---:B------:R-:W-:Y:S01]  /*b8f0*/  ISETP.GT.U32.AND P1, PT, R3.reuse, R205, PT ;  /* 0x000000cd0300720c */ /* 0x040fe20003f24070 */
[----:B------:R-:W-:-:S02]  /*b900*/  IMAD R209, R3, R210, R209 ;  /* 0x000000d203d17224 */ /* 0x000fc400078e02d1 */
[----:B------:R-:W-:Y:S01]  /*b910*/  @!P2 IMAD.IADD R206, R206, 0x1, -R3 ;  /* 0x00000001cecea824 */ /* 0x000fe200078e0a03 */
[----:B------:R-:W-:Y:S01]  /*b920*/  ISETP.GE.AND P2, PT, R212, RZ, PT ;  /* 0x000000ffd400720c */ /* 0x000fe20003f46270 */
[----:B------:R-:W-:Y:S02]  /*b930*/  IMAD R210, R3, R8, R211 ;  /* 0x0000000803d27224 */ /* 0x000fe400078e02d3 */
[----:B------:R-:W-:Y:S02]  /*b940*/  @!P3 IMAD.MOV R206, RZ, RZ, -R206 ;  /* 0x000000ffffceb224 */ /* 0x000fe400078e0ace */
[--C-:B------:R-:W-:Y:S01]  /*b950*/  @!P4 IMAD.IADD R207, R207, 0x1, -R3.reuse ;  /* 0x00000001cfcfc824 */ /* 0x100fe200078e0a03 */
[----:B------:R-:W-:Y:S01]  /*b960*/  ISETP.GT.U32.AND P3, PT, R3, R210, PT ;  /* 0x000000d20300720c */ /* 0x000fe20003f64070 */
[--C-:B------:R-:W-:Y:S02]  /*b970*/  @!P6 IMAD.IADD R208, R208, 0x1, -R3.reuse ;  /* 0x00000001d0d0e824 */ /* 0x100fe400078e0a03 */
[----:B------:R-:W-:Y:S01]  /*b980*/  @!P1 IMAD.IADD R205, R205, 0x1, -R3 ;  /* 0x00000001cdcd9824 */ /* 0x000fe200078e0a03 */
[----:B------:R-:W-:Y:S01]  /*b990*/  ISETP.GE.AND P1, PT, R214, RZ, PT ;  /* 0x000000ffd600720c */ /* 0x000fe20003f26270 */
[----:B------:R-:W-:Y:S01]  /*b9a0*/  IMAD.MOV.U32 R211, RZ, RZ, R7 ;  /* 0x000000ffffd37224 */ /* 0x000fe200078e0007 */
[C---:B------:R-:W-:Y:S01]  /*b9b0*/  ISETP.GT.U32.AND P4, PT, R3.reuse, R207, PT ;  /* 0x000000cf0300720c */ /* 0x040fe20003f84070 */
[----:B------:R-:W-:Y:S01]  /*b9c0*/  @!P0 IMAD.MOV R205, RZ, RZ, -R205 ;  /* 0x000000ffffcd8224 */ /* 0x000fe200078e0acd */
[----:B------:R-:W-:Y:S01]  /*b9d0*/  ISETP.GT.U32.AND P6, PT, R3, R208, PT ;  /* 0x000000d00300720c */ /* 0x000fe20003fc4070 */
[----:B------:R-:W-:Y:S01]  /*b9e0*/  IMAD.HI.U32 R7, R2, R211, RZ ;  /* 0x000000d302077227 */ /* 0x000fe200078e00ff */
[----:B------:R-:W-:-:S02]  /*b9f0*/  LOP3.LUT R214, R5, 0x56, RZ, 0xfc, !PT ;  /* 0x0000005605d67812 */ /* 0x000fc400078efcff */
[----:B------:R-:W-:Y:S01]  /*ba00*/  ISETP.GT.U32.AND P0, PT, R3, R209, PT ;  /* 0x000000d10300720c */ /* 0x000fe20003f04070 */
[----:B------:R-:W-:Y:S01]  /*ba10*/  @!P3 IMAD.IADD R210, R210, 0x1, -R3 ;  /* 0x00000001d2d2b824 */ /* 0x000fe200078e0a03 */
[----:B------:R-:W-:Y:S01]  /*ba20*/  IABS R212, R214 ;  /* 0x000000d600d47213 */ /* 0x000fe20000000000 */
[----:B------:R-:W-:-:S03]  /*ba30*/  IMAD.MOV R8, RZ, RZ, -R7 ;  /* 0x000000ffff087224 */ /* 0x000fc600078e0a07 */
[----:B------:R-:W-:Y:S01]  /*ba40*/  ISETP.GT.U32.AND P3, PT, R3, R210, PT ;  /* 0x000000d20300720c */ /* 0x000fe20003f64070 */
        /* <DEDUP_REMOVED lines=9> */
[--C-:B------:R-:W-:Y:S02]  /*bae0*/  @!P0 IMAD.IADD R209, R209, 0x1, -R3.reuse ;  /* 0x00000001d1d18824 */ /* 0x100fe400078e0a03 */
        /* <DEDUP_REMOVED lines=13> */
[--C-:B------:R-:W-:Y:S01]  /*bbc0*/  @!P0 IMAD.IADD R209, R209, 0x1, -R3.reuse ;  /* 0x00000001d1d18824 */ /* 0x100fe200078e0a03 */
[----:B------:R-:W-:Y:S01]  /*bbd0*/  ISETP.GE.AND P0, PT, R215, RZ, PT ;  /* 0x000000ffd700720c */ /* 0x000fe20003f06270 */
[----:B------:R-:W-:Y:S01]  /*bbe0*/  VIADD R7, R6, 0x4e ;  /* 0x0000004e06077836 */ /* 0x000fe20000000000 */
[----:B------:R-:W-:Y:S01]  /*bbf0*/  IABS R215, R218 ;  /* 0x000000da00d77213 */ /* 0x000fe20000000000 */
[----:B------:R-:W-:Y:S01]  /*bc00*/  @!P3 IMAD.IADD R212, R212, 0x1, -R3 ;  /* 0x00000001d4d4b824 */ /* 0x000fe200078e0a03 */
[C---:B------:R-:W-:Y:S01]  /*bc10*/  ISETP.GT.U32.AND P5, PT, R3.reuse, R211, PT ;  /* 0x000000d30300720c */ /* 0x040fe20003fa4070 */
[----:B------:R-:W-:Y:S01]  /*bc20*/  @!P4 IMAD.MOV R210, RZ, RZ, -R210 ;  /* 0x000000ffffd2c224 */ /* 0x000fe200078e0ad2 */
[----:B------:R-:W-:Y:S01]  /*bc30*/  ISETP.GT.U32.AND P4, PT, R3, R213, PT ;  /* 0x000000d50300720c */ /* 0x000fe20003f84070 */
[----:B------:R-:W-:Y:S01]  /*bc40*/  @!P2 IMAD.MOV R209, RZ, RZ, -R209 ;  /* 0x000000ffffd1a224 */ /* 0x000fe200078e0ad1 */
[----:B------:R-:W-:Y:S01]  /*bc50*/  ISETP.GE.AND P2, PT, R7, RZ, PT ;  /* 0x000000ff0700720c */ /* 0x000fe20003f46270 */
[----:B------:R-:W-:Y:S01]  /*bc60*/  IMAD.HI.U32 R8, R2, R215, RZ ;  /* 0x000000d702087227 */ /* 0x000fe200078e00ff */
[----:B------:R-:W-:-:S02]  /*bc70*/  IABS R216, R7 ;  /* 0x0000000700d87213 */ /* 0x000fc40000000000 */
[----:B------:R-:W-:Y:S01]  /*bc80*/  ISETP.GT.U32.AND P3, PT, R3, R212, PT ;  /* 0x000000d40300720c */ /* 0x000fe20003f64070 */
[----:B------:R-:W-:-:S04]  /*bc90*/  IMAD.HI.U32 R7, R2, R214, RZ ;  /* 0x000000d602077227 */ /* 0x000fc800078e00ff */
[----:B------:R-:W-:Y:S02]  /*bca0*/  IMAD.MOV R7, RZ, RZ, -R7 ;  /* 0x000000ffff077224 */ /* 0x000fe400078e0a07 */
[----:B------:R-:W-:Y:S02]  /*bcb0*/  IMAD.MOV R8, RZ, RZ, -R8 ;  /* 0x000000ffff087224 */ /* 0x000fe400078e0a08 */
[----:B------:R-:W-:Y:S01]  /*bcc0*/  @!P5 IMAD.IADD R211, R211, 0x1, -R3 ;  /* 0x00000001d3d3d824 */ /* 0x000fe200078e0a03 */
[----:B------:R-:W-:Y:S01]  /*bcd0*/  ISETP.GE.AND P5, PT, R217, RZ, PT ;  /* 0x000000ffd900720c */ /* 0x000fe20003fa6270 */
[C---:B------:R-:W-:Y:S01]  /*bce0*/  IMAD R214, R3.reuse, R7, R214 ;  /* 0x0000000703d67224 */ /* 0x040fe200078e02d6 */
[----:B------:R-:W-:Y:S01]  /*bcf0*/  IABS R217, R220 ;  /* 0x000000dc00d97213 */ /* 0x000fe20000000000 */
[----:B------:R-:W-:Y:S02]  /*bd00*/  IMAD R215, R3, R8, R215 ;  /* 0x0000000803d77224 */ /* 0x000fe400078e02d7 */
[----:B------:R-:W-:-:S02]  /*bd10*/  @!P4 IMAD.IADD R213, R213, 0x1, -R3 ;  /* 0x00000001d5d5c824 */ /* 0x000fc400078e0a03 */
[----:B------:R-:W-:Y:S01]  /*bd20*/  @!P3 IMAD.IADD R212, R212, 0x1, -R3 ;  /* 0x00000001d4d4b824 */ /* 0x000fe200078e0a03 */
[C---:B------:R-:W-:Y:S01]  /*bd30*/  ISETP.GT.U32.AND P3, PT, R3.reuse, R214, PT ;  /* 0x000000d60300720c */ /* 0x040fe20003f64070 */
[----:B------:R-:W-:Y:S01]  /*bd40*/  @!P6 IMAD.MOV R211, RZ, RZ, -R211 ;  /* 0x000000ffffd3e224 */ /* 0x000fe200078e0ad3 */
[C---:B------:R-:W-:Y:S01]  /*bd50*/  ISETP.GT.U32.AND P4, PT, R3.reuse, R213, PT ;  /* 0x000000d50300720c */ /* 0x040fe20003f84070 */
[----:B------:R-:W-:Y:S01]  /*bd60*/  IMAD.HI.U32 R8, R2, R217, RZ ;  /* 0x000000d902087227 */ /* 0x000fe200078e00ff */
[----:B------:R-:W-:-:S03]  /*bd70*/  ISETP.GT.U32.AND P6, PT, R3, R215, PT ;  /* 0x000000d70300720c */ /* 0x000fc60003fc4070 */
[----:B------:R-:W-:Y:S02]  /*bd80*/  IMAD.MOV R8, RZ, RZ, -R8 ;  /* 0x000000ffff087224 */ /* 0x000fe400078e0a08 */
[----:B------:R-:W-:-:S04]  /*bd90*/  IMAD.HI.U32 R7, R2, R216, RZ ;  /* 0x000000d802077227 */ /* 0x000fc800078e00ff */
[----:B------:R-:W-:Y:S01]  /*bda0*/  @!P1 IMAD.MOV R212, RZ, RZ, -R212 ;  /* 0x000000ffffd49224 */ /* 0x000fe200078e0ad4 */
[----:B------:R-:W-:Y:S01]  /*bdb0*/  ISETP.GE.AND P1, PT, R218, RZ, PT ;  /* 0x000000ffda00720c */ /* 0x000fe20003f26270 */
[----:B------:R-:W-:Y:S01]  /*bdc0*/  @!P3 IMAD.IADD R214, R214, 0x1, -R3 ;  /* 0x00000001d6d6b824 */ /* 0x000fe200078e0a03 */
[----:B------:R-:W-:Y:S01]  /*bdd0*/  IABS R218, R221 ;  /* 0x000000dd00da7213 */ /* 0x000fe20000000000 */
[----:B------:R-:W-:Y:S02]  /*bde0*/  IMAD R217, R3, R8, R217 ;  /* 0x0000000803d97224 */ /* 0x000fe400078e02d9 */
[--C-:B------:R-:W-:Y:S01]  /*bdf0*/  @!P4 IMAD.IADD R213, R213, 0x1, -R3.reuse ;  /* 0x00000001d5d5c824 */ /* 0x100fe200078e0a03 */
[----:B------:R-:W-:Y:S01]  /*be00*/  ISETP.GT.U32.AND P3, PT, R3, R214, PT ;  /* 0x000000d60300720c */ /* 0x000fe20003f64070 */
[----:B------:R-:W-:Y:S02]  /*be10*/  @!P6 IMAD.IADD R215, R215, 0x1, -R3 ;  /* 0x00000001d7d7e824 */ /* 0x000fe400078e0a03 */
[----:B------:R-:W-:-:S02]  /*be20*/  IMAD.MOV R7, RZ, RZ, -R7 ;  /* 0x000000ffff077224 */ /* 0x000fc400078e0a07 */
[----:B------:R-:W-:Y:S01]  /*be30*/  @!P0 IMAD.MOV R213, RZ, RZ, -R213 ;  /* 0x000000ffffd58224 */ /* 0x000fe200078e0ad5 */
[C---:B------:R-:W-:Y:S01]  /*be40*/  ISETP.GT.U32.AND P6, PT, R3.reuse, R215, PT ;  /* 0x000000d70300720c */ /* 0x040fe20003fc4070 */
[C---:B------:R-:W-:Y:S01]  /*be50*/  IMAD R216, R3.reuse, R7, R216 ;  /* 0x0000000703d87224 */ /* 0x040fe200078e02d8 */
[----:B------:R-:W-:Y:S01]  /*be60*/  ISETP.GT.U32.AND P0, PT, R3, R217, PT ;  /* 0x000000d90300720c */ /* 0x000fe20003f04070 */
[----:B------:R-:W-:-:S03]  /*be70*/  IMAD.HI.U32 R7, R2, R218, RZ ;  /* 0x000000da02077227 */ /* 0x000fc600078e00ff */
[C---:B------:R-:W-:Y:S01]  /*be80*/  ISETP.GT.U32.AND P4, PT, R3.reuse, R216, PT ;  /* 0x000000d80300720c */ /* 0x040fe20003f84070 */
[----:B------:R-:W-:Y:S02]  /*be90*/  IMAD.MOV R7, RZ, RZ, -R7 ;  /* 0x000000ffff077224 */ /* 0x000fe400078e0a07 */
[--C-:B------:R-:W-:Y:S01]  /*bea0*/  @!P3 IMAD.IADD R214, R214, 0x1, -R3.reuse ;  /* 0x00000001d6d6b824 */ /* 0x100fe200078e0a03 */
[----:B------:R-:W-:Y:S01]  /*beb0*/  ISETP.GE.AND P3, PT, R220, RZ, PT ;  /* 0x000000ffdc00720c */ /* 0x000fe20003f66270 */
[----:B------:R-:W-:Y:S01]  /*bec0*/  IMAD R218, R3, R7, R218 ;  /* 0x0000000703da7224 */ /* 0x000fe200078e02da */
[----:B------:R-:W-:Y:S01]  /*bed0*/  IABS R220, R223 ;  /* 0x000000df00dc7213 */ /* 0x000fe20000000000 */
[--C-:B------:R-:W-:Y:S02]  /*bee0*/  @!P6 IMAD.IADD R215, R215, 0x1, -R3.reuse ;  /* 0x00000001d7d7e824 */ /* 0x100fe400078e0a03 */
[----:B------:R-:W-:Y:S01]  /*bef0*/  @!P0 IMAD.IADD R217, R217, 0x1, -R3 ;  /* 0x00000001d9d98824 */ /* 0x000fe200078e0a03 */
[----:B------:R-:W-:Y:S01]  /*bf00*/  ISETP.GT.U32.AND P6, PT, R3, R218, PT ;  /* 0x000000da0300720c */ /* 0x000fe20003fc4070 */
[----:B------:R-:W-:Y:S01]  /*bf10*/  @!P5 IMAD.MOV R214, RZ, RZ, -R214 ;  /* 0x000000ffffd6d224 */ /* 0x000fe200078e0ad6 */
[----:B------:R-:W-:Y:S01]  /*bf20*/  ISETP.GE.AND P0, PT, R221, RZ, PT ;  /* 0x000000ffdd00720c */ /* 0x000fe20003f06270 */
[----:B------:R-:W-:Y:S01]  /*bf30*/  IMAD.HI.U32 R7, R2, R219, RZ ;  /* 0x000000db02077227 */ /* 0x000fe200078e00ff */
[----:B------:R-:W-:-:S02]  /*bf40*/  ISETP.GT.U32.AND P5, PT, R3, R217, PT ;  /* 0x000000d90300720c */ /* 0x000fc40003fa4070 */
[----:B------:R-:W-:Y:S01]  /*bf50*/  LOP3.LUT R221, R5, 0x42, RZ, 0xfc, !PT ;  /* 0x0000004205dd7812 */ /* 0x000fe200078efcff */
[----:B------:R-:W-:Y:S02]  /*bf60*/  IMAD.MOV R8, RZ, RZ, -R7 ;  /* 0x000000ffff087224 */ /* 0x000fe400078e0a07 */
[----:B------:R-:W-:-:S04]  /*bf70*/  IMAD.HI.U32 R7, R2, R220, RZ ;  /* 0x000000dc02077227 */ /* 0x000fc800078e00ff */
[----:B------:R-:W-:Y:S01]  /*bf80*/  IMAD R219, R3, R8, R219 ;  /* 0x0000000803db7224 */ /* 0x000fe200078e02db */
[----:B------:R-:W-:Y:S01]  /*bf90*/  LOP3.LUT R8, R5, 0x44, RZ, 0xfc, !PT ;  /* 0x0000004405087812 */ /* 0x000fe200078efcff */
[--C-:B------:R-:W-:Y:S02]  /*bfa0*/  @!P6 IMAD.IADD R218, R218, 0x1, -R3.reuse ;  /* 0x00000001dadae824 */ /* 0x100fe400078e0a03 */
[----:B------:R-:W-:Y:S01]  /*bfb0*/  @!P5 IMAD.IADD R217, R217, 0x1, -R3 ;  /* 0x00000001d9d9d824 */ /* 0x000fe200078e0a03 */
[C---:B------:R-:W-:Y:S01]  /*bfc0*/  ISETP.GT.U32.AND P5, PT, R3.reuse, R219, PT ;  /* 0x000000db0300720c */ /* 0x040fe20003fa4070 */
[----:B------:R-:W-:Y:S01]  /*bfd0*/  IMAD.MOV R7, RZ, RZ, -R7 ;  /* 0x000000ffff077224 */ /* 0x000fe200078e0a07 */
[C---:B------:R-:W-:Y:S01]  /*bfe0*/  ISETP.GT.U32.AND P6, PT, R3.reuse, R218, PT ;  /* 0x000000da0300720c */ /* 0x040fe20003fc4070 */
[----:B------:R-:W-:Y:S02]  /*bff0*/  @!P4 IMAD.IADD R216, R216, 0x1, -R3 ;  /* 0x00000001d8d8c824 */ /* 0x000fe400078e0a03 */
[----:B------:R-:W-:-:S02]  /*c000*/  IMAD R220, R3, R7, R220 ;  /* 0x0000000703dc7224 */ /* 0x000fc400078e02dc */
[----:B------:R-:W-:Y:S01]  /*c010*/  @!P1 IMAD.MOV R215, RZ, RZ, -R215 ;  /* 0x000000ffffd79224 */ /* 0x000fe200078e0ad7 */
[----:B------:R-:W-:Y:S01]  /*c020*/  ISETP.GT.U32.AND P4, PT, R3, R216, PT ;  /* 0x000000d80300720c */ /* 0x000fe20003f84070 */
[----:B------:R-:W-:Y:S01]  /*c030*/  @!P3 IMAD.MOV R217, RZ, RZ, -R217 ;  /* 0x000000ffffd9b224 */ /* 0x000fe200078e0ad9 */
[----:B------:R-:W-:Y:S02]  /*c040*/  ISETP.GE.AND P1, PT, R222, RZ, PT ;  /* 0x000000ffde00720c */ /* 0x000fe40003f26270 */
[----:B------:R-:W-:Y:S01]  /*c050*/  IABS R222, R8 ;  /* 0x0000000800de7213 */ /* 0x000fe20000000000 */
[--C-:B------:R-:W-:Y:S01]  /*c060*/  @!P5 IMAD.IADD R219, R219, 0x1, -R3.reuse ;  /* 0x00000001dbdbd824 */ /* 0x100fe200078e0a03 */
[----:B------:R-:W-:Y:S01]  /*c070*/  ISETP.GE.AND P3, PT, R221, RZ, PT ;  /* 0x000000ffdd00720c */ /* 0x000fe20003f66270 */
[----:B------:R-:W-:Y:S01]  /*c080*/  @!P6 IMAD.IADD R218, R218, 0x1, -R3 ;  /* 0x00000001dadae824 */ /* 0x000fe200078e0a03 */
[C---:B------:R-:W-:Y:S01]  /*c090*/  ISETP.GT.U32.AND P6, PT, R3.reuse, R220, PT ;  /* 0x000000dc0300720c */ /* 0x040fe20003fc4070 */
[----:B------:R-:W-:Y:S01]  /*c0a0*/  IMAD.HI.U32 R7, R2, R222, RZ ;  /* 0x000000de02077227 */ /* 0x000fe200078e00ff */
[----:B------:R-:W-:-:S03]  /*c0b0*/  ISETP.GT.U32.AND P5, PT, R3, R219, PT ;  /* 0x000000db0300720c */ /* 0x000fc60003fa4070 */
[----:B------:R-:W-:Y:S01]  /*c0c0*/  @!P4 IMAD.IADD R216, R216, 0x1, -R3 ;  /* 0x00000001d8d8c824 */ /* 0x000fe200078e0a03 */
[----:B------:R-:W-:Y:S01]  /*c0d0*/  ISETP.GE.AND P4, PT, R223, RZ, PT ;  /* 0x000000ffdf00720c */ /* 0x000fe20003f86270 */
[----:B------:R-:W-:Y:S01]  /*c0e0*/  @!P0 IMAD.MOV R218, RZ, RZ, -R218 ;  /* 0x000000ffffda8224 */ /* 0x000fe200078e0ada */
[----:B------:R-:W-:Y:S01]  /*c0f0*/  IABS R223, R221 ;  /* 0x000000dd00df7213 */ /* 0x000fe20000000000 */
[----:B------:R-:W-:Y:S02]  /*c100*/  IMAD.MOV R221, RZ, RZ, -R7 ;  /* 0x000000ffffdd7224 */ /* 0x000fe400078e0a07 */
[----:B------:R-:W-:Y:S01]  /*c110*/  @!P2 IMAD.MOV R216, RZ, RZ, -R216 ;  /* 0x000000ffffd8a224 */ /* 0x000fe200078e0ad8 */
[----:B------:R-:W-:Y:S01]  /*c120*/  ISETP.GE.AND P2, PT, R8, RZ, PT ;  /* 0x000000ff0800720c */ /* 0x000fe20003f46270 */
[----:B------:R-:W-:Y:S01]  /*c130*/  @!P6 IMAD.IADD R220, R220, 0x1, -R3 ;  /* 0x00000001dcdce824 */ /* 0x000fe200078e0a03 */
[----:B------:R-:W-:Y:S01]  /*c140*/  LOP3.LUT R8, R5, 0x40, RZ, 0xfc, !PT ;  /* 0x0000004005087812 */ /* 0x000fe200078efcff */
[----:B------:R-:W-:-:S02]  /*c150*/  IMAD R221, R3, R221, R222 ;  /* 0x000000dd03dd7224 */ /* 0x000fc400078e02de */
[----:B------:R-:W-:Y:S01]  /*c160*/  @!P5 IMAD.IADD R219, R219, 0x1, -R3 ;  /* 0x00000001dbdbd824 */ /* 0x000fe200078e0a03 */
[C---:B------:R-:W-:Y:S01]  /*c170*/  ISETP.GT.U32.AND P6, PT, R3.reuse, R220, PT ;  /* 0x000000dc0300720c */ /* 0x040fe20003fc4070 */
[----:B------:R-:W-:Y:S01]  /*c180*/  IMAD.HI.U32 R7, R2, R223, RZ ;  /* 0x000000df02077227 */ /* 0x000fe200078e00ff */
[----:B------:R-:W-:Y:S02]  /*c190*/  ISETP.GE.AND P0, PT, R8, RZ, PT ;  /* 0x000000ff0800720c */ /* 0x000fe40003f06270 */
[----:B------:R-:W-:Y:S01]  /*c1a0*/  IABS R224, R8 ;  /* 0x0000000800e07213 */ /* 0x000fe20000000000 */
[----:B------:R-:W-:Y:S01]  /*c1b0*/  @!P1 IMAD.MOV R219, RZ, RZ, -R219 ;  /* 0x000000ffffdb9224 */ /* 0x000fe200078e0adb */
[----:B------:R-:W-:Y:S01]  /*c1c0*/  ISETP.GT.U32.AND P1, PT, R3, R221, PT ;  /* 0x000000dd0300720c */ /* 0x000fe20003f24070 */
[----:B------:R-:W-:Y:S02]  /*c1d0*/  IMAD.MOV R222, RZ, RZ, -R7 ;  /* 0x000000ffffde7224 */ /* 0x000fe400078e0a07 */
[----:B------:R-:W-:-:S02]  /*c1e0*/  VIADD R8, R6, 0x3e ;  /* 0x0000003e06087836 */ /* 0x000fc40000000000 */
[----:B------:R-:W-:Y:S02]  /*c1f0*/  IMAD R222, R3, R222, R223 ;  /* 0x000000de03de7224 */ /* 0x000fe400078e02df */
[--C-:B------:R-:W-:Y:S01]  /*c200*/  @!P6 IMAD.IADD R220, R220, 0x1, -R3.reuse ;  /* 0x00000001dcdce824 */ /* 0x100fe200078e0a03 */
[----:B------:R-:W-:Y:S01]  /*c210*/  ISETP.GE.AND P5, PT, R8, RZ, PT ;  /* 0x000000ff0800720c */ /* 0x000fe20003fa6270 */
[----:B------:R-:W-:Y:S01]  /*c220*/  IMAD.HI.U32 R7, R2, R224, RZ ;  /* 0x000000e002077227 */ /* 0x000fe200078e00ff */
[----:B------:R-:W-:Y:S02]  /*c230*/  IABS R225, R8 ;  /* 0x0000000800e17213 */ /* 0x000fe40000000000 */
[----:B------:R-:W-:Y:S01]  /*c240*/  LOP3.LUT R8, R5, 0x3c, RZ, 0xfc, !PT ;  /* 0x0000003c05087812 */ /* 0x000fe200078efcff */
[----:B------:R-:W-:Y:S01]  /*c250*/  @!P4 IMAD.MOV R220, RZ, RZ, -R220 ;  /* 0x000000ffffdcc224 */ /* 0x000fe200078e0adc */
[----:B------:R-:W-:Y:S01]  /*c260*/  ISETP.GT.U32.AND P4, PT, R3, R222, PT ;  /* 0x000000de0300720c */ /* 0x000fe20003f84070 */
[----:B------:R-:W-:Y:S01]  /*c270*/  @!P1 IMAD.IADD R221, R221, 0x1, -R3 ;  /* 0x00000001dddd9824 */ /* 0x000fe200078e0a03 */
[----:B------:R-:W-:Y:S01]  /*c280*/  IABS R226, R8 ;  /* 0x0000000800e27213 */ /* 0x000fe20000000000 */
[----:B------:R-:W-:Y:S01]  /*c290*/  IMAD.MOV R7, RZ, RZ, -R7 ;  /* 0x000000ffff077224 */ /* 0x000fe200078e0a07 */
[----:B------:R-:W-:-:S02]  /*c2a0*/  ISETP.GE.AND P6, PT, R8, RZ, PT ;  /* 0x000000ff0800720c */ /* 0x000fc40003fc6270 */
[C---:B------:R-:W-:Y:S01]  /*c2b0*/  ISETP.GT.U32.AND P1, PT, R3.reuse, R221, PT ;  /* 0x000000dd0300720c */ /* 0x040fe20003f24070 */
[----:B------:R-:W-:Y:S02]  /*c2c0*/  IMAD R223, R3, R7, R224 ;  /* 0x0000000703df7224 */ /* 0x000fe400078e02e0 */
[----:B------:R-:W-:-:S04]  /*c2d0*/  IMAD.HI.U32 R7, R2, R225, RZ ;  /* 0x000000e102077227 */ /* 0x000fc800078e00ff */
[----:B------:R-:W-:-:S04]  /*c2e0*/  IMAD.HI.U32 R8, R2, R226, RZ ;  /* 0x000000e202087227 */ /* 0x000fc800078e00ff */
[----:B------:R-:W-:Y:S02]  /*c2f0*/  @!P4 IMAD.IADD R222, R222, 0x1, -R3 ;  /* 0x00000001dedec824 */ /* 0x000fe400078e0a03 */
[----:B------:R-:W-:Y:S01]  /*c300*/  IMAD.MOV R224, RZ, RZ, -R7 ;  /* 0x000000ffffe07224 */ /* 0x000fe200078e0a07 */
[----:B------:R-:W-:Y:S01]  /*c310*/  LOP3.LUT R7, R5, 0x36, RZ, 0xfc, !PT ;  /* 0x0000003605077812 */ /* 0x000fe200078efcff */
[----:B------:R-:W-:Y:S01]  /*c320*/  IMAD.MOV R227, RZ, RZ, -R8 ;  /* 0x000000ffffe37224 */ /* 0x000fe200078e0a08 */
[----:B------:R-:W-:Y:S01]  /*c330*/  ISETP.GT.U32.AND P4, PT, R3, R222, PT ;  /* 0x000000de0300720c */ /* 0x000fe20003f84070 */
[----:B------:R-:W-:Y:S01]  /*c340*/  @!P1 IMAD.IADD R221, R221, 0x1, -R3 ;  /* 0x00000001dddd9824 */ /* 0x000fe200078e0a03 */
[C---:B------:R-:W-:Y:S01]  /*c350*/  ISETP.GT.U32.AND P1, PT, R3.reuse, R223, PT ;  /* 0x000000df0300720c */ /* 0x040fe20003f24070 */
[----:B------:R-:W-:Y:S02]  /*c360*/  IMAD R224, R3, R224, R225 ;  /* 0x000000e003e07224 */ /* 0x000fe400078e02e1 */
[----:B------:R-:W-:-:S04]  /*c370*/  IMAD.HI.U32 R8, R2, R229, RZ ;  /* 0x000000e502087227 */ /* 0x000fc800078e00ff */
[C---:B------:R-:W-:Y:S01]  /*c380*/  IMAD R225, R3.reuse, R227, R226 ;  /* 0x000000e303e17224 */ /* 0x040fe200078e02e2 */
[----:B------:R-:W-:Y:S01]  /*c390*/  IABS R226, R7 ;  /* 0x0000000700e27213 */ /* 0x000fe20000000000 */
[----:B------:R-:W-:Y:S02]  /*c3a0*/  IMAD.MOV R8, RZ, RZ, -R8 ;  /* 0x000000ffff087224 */ /* 0x000fe400078e0a08 */
[----:B------:R-:W-:Y:S02]  /*c3b0*/  IMAD.MOV.U32 R227, RZ, RZ, R228 ;  /* 0x000000ffffe37224 */ /* 0x000fe400078e00e4 */
[----:B------:R-:W-:Y:S02]  /*c3c0*/  IMAD.MOV.U32 R228, RZ, RZ, R226 ;  /* 0x000000ffffe47224 */ /* 0x000fe400078e00e2 */
[----:B------:R-:W-:Y:S01]  /*c3d0*/  @!P2 IMAD.MOV R221, RZ, RZ, -R221 ;  /* 0x000000ffffdda224 */ /* 0x000fe200078e0add */
[C---:B------:R-:W-:Y:S01]  /*c3e0*/  ISETP.GT.U32.AND P2, PT, R3.reuse, R224, PT ;  /* 0x000000e00300720c */ /* 0x040fe20003f44070 */
[----:B------:R-:W-:-:S02]  /*c3f0*/  IMAD R226, R3, R8, R229 ;  /* 0x0000000803e27224 */ /* 0x000fc400078e02e5 */
[--C-:B------:R-:W-:Y:S01]  /*c400*/  @!P4 IMAD.IADD R222, R222, 0x1, -R3.reuse ;  /* 0x00000001dedec824 */ /* 0x100fe200078e0a03 */
[----:B------:R-:W-:Y:S01]  /*c410*/  ISETP.GT.U32.AND P4, PT, R3, R225, PT ;  /* 0x000000e10300720c */ /* 0x000fe20003f84070 */
[----:B------:R-:W-:Y:S01]  /*c420*/  @!P1 IMAD.IADD R223, R223, 0x1, -R3 ;  /* 0x00000001dfdf9824 */ /* 0x000fe200078e0a03 */
[----:B------:R-:W-:Y:S01]  /*c430*/  ISETP.GT.U32.AND P1, PT, R3, R226, PT ;  /* 0x000000e20300720c */ /* 0x000fe20003f24070 */
[----:B------:R-:W-:-:S04]  /*c440*/  IMAD.HI.U32 R229, R2, R228, RZ ;  /* 0x000000e402e57227 */ /* 0x000fc800078e00ff */
[----:B------:R-:W-:-:S04]  /*c450*/  IMAD.HI.U32 R8, R2, R227, RZ ;  /* 0x000000e302087227 */ /* 0x000fc800078e00ff */
[----:B------:R-:W-:Y:S01]  /*c460*/  @!P2 IMAD.IADD R224, R224, 0x1, -R3 ;  /* 0x00000001e0e0a824 */ /* 0x000fe200078e0a03 */
[----:B------:R-:W-:Y:S01]  /*c470*/  ISETP.GT.U32.AND P2, PT, R3, R223, PT ;  /* 0x000000df0300720c */ /* 0x000fe20003f44070 */
[----:B------:R-:W-:Y:S02]  /*c480*/  IMAD.MOV R229, RZ, RZ, -R229 ;  /* 0x000000ffffe57224 */ /* 0x000fe400078e0ae5 */
[--C-:B------:R-:W-:Y:S01]  /*c490*/  @!P4 IMAD.IADD R225, R225, 0x1, -R3.reuse ;  /* 0x00000001e1e1c824 */ /* 0x100fe200078e0a03 */
[C---:B------:R-:W-:Y:S01]  /*c4a0*/  ISETP.GT.U32.AND P4, PT, R3.reuse, R224, PT ;  /* 0x000000e00300720c */ /* 0x040fe20003f84070 */
[----:B------:R-:W-:Y:S02]  /*c4b0*/  @!P1 IMAD.IADD R226, R226, 0x1, -R3 ;  /* 0x00000001e2e29824 */ /* 0x000fe400078e0a03 */
[----:B------:R-:W-:Y:S02]  /*c4c0*/  IMAD.MOV R8, RZ, RZ, -R8 ;  /* 0x000000ffff087224 */ /* 0x000fe400078e0a08 */
[C---:B------:R-:W-:Y:S01]  /*c4d0*/  IMAD R228, R3.reuse, R229, R228 ;  /* 0x000000e503e47224 */ /* 0x040fe200078e02e4 */
[----:B------:R-:W-:Y:S01]  /*c4e0*/  ISETP.GT.U32.AND P1, PT, R3, R226, PT ;  /* 0x000000e20300720c */ /* 0x000fe20003f24070 */
[----:B------:R-:W-:-:S02]  /*c4f0*/  IMAD.MOV.U32 R229, RZ, RZ, R230 ;  /* 0x000000ffffe57224 */ /* 0x000fc400078e00e6 */
[----:B------:R-:W-:Y:S01]  /*c500*/  IMAD R227, R3, R8, R227 ;  /* 0x0000000803e37224 */ /* 0x000fe200078e02e3 */
[----:B------:R-:W-:Y:S01]  /*c510*/  LOP3.LUT R8, R5, 0x30, RZ, 0xfc, !PT ;  /* 0x0000003005087812 */ /* 0x000fe200078efcff */
[----:B------:R-:W-:-:S03]  /*c520*/  IMAD.HI.U32 R230, R2, R229, RZ ;  /* 0x000000e502e67227 */ /* 0x000fc600078e00ff */
[----:B------:R-:W-:Y:S01]  /*c530*/  IABS R237, R8 ;  /* 0x0000000800ed7213 */ /* 0x000fe20000000000 */
[----:B------:R-:W-:Y:S01]  /*c540*/  @!P2 IMAD.IADD R223, R223, 0x1, -R3 ;  /* 0x00000001dfdfa824 */ /* 0x000fe200078e0a03 */
[C---:B------:R-:W-:Y:S01]  /*c550*/  ISETP.GT.U32.AND P2, PT, R3.reuse, R227, PT ;  /* 0x000000e30300720c */ /* 0x040fe20003f44070 */
[----:B------:R-:W-:Y:S02]  /*c560*/  IMAD.MOV R238, RZ, RZ, -R230 ;  /* 0x000000ffffee7224 */ /* 0x000fe400078e0ae6 */
[----:B------:R-:W-:Y:S01]  /*c570*/  @!P3 IMAD.MOV R222, RZ, RZ, -R222 ;  /* 0x000000ffffdeb224 */ /* 0x000fe200078e0ade */
[C---:B------:R-:W-:Y:S01]  /*c580*/  ISETP.GT.U32.AND P3, PT, R3.reuse, R225, PT ;  /* 0x000000e10300720c */ /* 0x040fe20003f64070 */
[C---:B------:R-:W-:Y:S02]  /*c590*/  IMAD R229, R3.reuse, R238, R229 ;  /* 0x000000ee03e57224 */ /* 0x040fe400078e02e5 */
[--C-:B------:R-:W-:Y:S01]  /*c5a0*/  @!P4 IMAD.IADD R224, R224, 0x1, -R3.reuse ;  /* 0x00000001e0e0c824 */ /* 0x100fe200078e0a03 */
[C---:B------:R-:W-:Y:S01]  /*c5b0*/  ISETP.GT.U32.AND P4, PT, R3.reuse, R228, PT ;  /* 0x000000e40300720c */ /* 0x040fe20003f84070 */
[----:B------:R-:W-:Y:S01]  /*c5c0*/  @!P1 IMAD.IADD R226, R226, 0x1, -R3 ;  /* 0x00000001e2e29824 */ /* 0x000fe200078e0a03 */
[----:B------:R-:W-:Y:S01]  /*c5d0*/  ISETP.GT.U32.AND P1, PT, R3, R229, PT ;  /* 0x000000e50300720c */ /* 0x000fe20003f24070 */
[----:B------:R-:W-:-:S02]  /*c5e0*/  IMAD.MOV.U32 R230, RZ, RZ, R231 ;  /* 0x000000ffffe67224 */ /* 0x000fc400078e00e7 */
[----:B------:R-:W-:Y:S01]  /*c5f0*/  @!P2 IMAD.IADD R227, R227, 0x1, -R3 ;  /* 0x00000001e3e3a824 */ /* 0x000fe200078e0a03 */
[----:B------:R-:W-:Y:S01]  /*c600*/  ISETP.GE.AND P2, PT, R236, RZ, PT ;  /* 0x000000ffec00720c */ /* 0x000fe20003f46270 */
[----:B------:R-:W-:Y:S02]  /*c610*/  IMAD.MOV.U32 R231, RZ, RZ, R237 ;  /* 0x000000ffffe77224 */ /* 0x000fe400078e00ed */
[----:B------:R-:W-:Y:S01]  /*c620*/  @!P0 IMAD.MOV R223, RZ, RZ, -R223 ;  /* 0x000000ffffdf8224 */ /* 0x000fe200078e0adf */
[----:B------:R-:W-:Y:S01]  /*c630*/  ISETP.GT.U32.AND P0, PT, R3, R227, PT ;  /* 0x000000e30300720c */ /* 0x000fe20003f04070 */
[--C-:B------:R-:W-:Y:S01]  /*c640*/  @!P3 IMAD.IADD R225, R225, 0x1, -R3.reuse ;  /* 0x00000001e1e1b824 */ /* 0x100fe200078e0a03 */
[----:B------:R-:W-:Y:S01]  /*c650*/  ISETP.GE.AND P3, PT, R235, RZ, PT ;  /* 0x000000ffeb00720c */ /* 0x000fe20003f66270 */
[----:B------:R-:W-:Y:S02]  /*c660*/  @!P4 IMAD.IADD R228, R228, 0x1, -R3 ;  /* 0x00000001e4e4c824 */ /* 0x000fe400078e0a03 */
[----:B------:R-:W-:-:S04]  /*c670*/  IMAD.HI.U32 R237, R2, R230, RZ ;  /* 0x000000e602ed7227 */ /* 0x000fc800078e00ff */
[----:B------:R-:W-:-:S04]  /*c680*/  IMAD.HI.U32 R238, R2, R231, RZ ;  /* 0x000000e702ee7227 */ /* 0x000fc800078e00ff */
[----:B------:R-:W-:Y:S01]  /*c690*/  @!P1 IMAD.IADD R229, R229, 0x1, -R3 ;  /* 0x00000001e5e59824 */ /* 0x000fe200078e0a03 */
[C---:B------:R-:W-:Y:S01]  /*c6a0*/  ISETP.GT.U32.AND P1, PT, R3.reuse, R228, PT ;  /* 0x000000e40300720c */ /* 0x040fe20003f24070 */
[----:B------:R-:W-:Y:S02]  /*c6b0*/  IMAD.MOV R237, RZ, RZ, -R237 ;  /* 0x000000ffffed7224 */ /* 0x000fe400078e0aed */
[----:B------:R-:W-:Y:S02]  /*c6c0*/  IMAD.MOV R238, RZ, RZ, -R238 ;  /* 0x000000ffffee7224 */ /* 0x000fe400078e0aee */
[----:B------:R-:W-:Y:S02]  /*c6d0*/  VIADD R235, R6, 0x2e ;  /* 0x0000002e06eb7836 */ /* 0x000fe40000000000 */
[C---:B------:R-:W-:Y:S02]  /*c6e0*/  IMAD R230, R3.reuse, R237, R230 ;  /* 0x000000ed03e67224 */ /* 0x040fe400078e02e6 */
[----:B------:R-:W-:Y:S01]  /*c6f0*/  IMAD R231, R3, R238, R231 ;  /* 0x000000ee03e77224 */ /* 0x000fe200078e02e7 */
[----:B------:R-:W-:Y:S01]  /*c700*/  ISETP.GE.AND P4, PT, R235, RZ, PT ;  /* 0x000000ffeb00720c */ /* 0x000fe20003f86270 */
[----:B------:R-:W-:Y:S01]  /*c710*/  @!P5 IMAD.MOV R224, RZ, RZ, -R224 ;  /* 0x000000ffffe0d224 */ /* 0x000fe200078e0ae0 */
[----:B------:R-:W-:Y:S01]  /*c720*/  ISETP.GT.U32.AND P5, PT, R3, R229, PT ;  /* 0x000000e50300720c */ /* 0x000fe20003fa4070 */
[----:B------:R-:W-:Y:S01]  /*c730*/  @!P6 IMAD.MOV R225, RZ, RZ, -R225 ;  /* 0x000000ffffe1e224 */ /* 0x000fe200078e0ae1 */
[----:B------:R-:W-:Y:S01]  /*c740*/  IABS R235, R235 ;  /* 0x000000eb00eb7213 */ /* 0x000fe20000000000 */
[--C-:B------:R-:W-:Y:S01]  /*c750*/  @!P0 IMAD.IADD R227, R227, 0x1, -R3.reuse ;  /* 0x00000001e3e38824 */ /* 0x100fe200078e0a03 */
[C---:B------:R-:W-:Y:S01]  /*c760*/  ISETP.GT.U32.AND P6, PT, R3.reuse, R230, PT ;  /* 0x000000e60300720c */ /* 0x040fe20003fc4070 */
[----:B------:R-:W-:Y:S01]  /*c770*/  @!P3 IMAD.MOV R226, RZ, RZ, -R226 ;  /* 0x000000ffffe2b224 */ /* 0x000fe200078e0ae2 */
[----:B------:R-:W-:Y:S01]  /*c780*/  ISETP.GT.U32.AND P0, PT, R3, R231, PT ;  /* 0x000000e70300720c */ /* 0x000fe20003f04070 */
[----:B------:R-:W-:Y:S01]  /*c790*/  @!P1 IMAD.IADD R228, R228, 0x1, -R3 ;  /* 0x00000001e4e49824 */ /* 0x000fe200078e0a03 */
[----:B------:R-:W-:Y:S01]  /*c7a0*/  ISETP.GE.AND P3, PT, R7, RZ, PT ;  /* 0x000000ff0700720c */ /* 0x000fe20003f66270 */
[----:B------:R-:W-:Y:S01]  /*c7b0*/  IMAD.HI.U32 R236, R2, R235, RZ ;  /* 0x000000eb02ec7227 */ /* 0x000fe200078e00ff */
[----:B------:R-:W-:-:S02]  /*c7c0*/  LOP3.LUT R7, R5, 0x2c, RZ, 0xfc, !PT ;  /* 0x0000002c05077812 */ /* 0x000fc400078efcff */
[----:B------:R-:W-:Y:S01]  /*c7d0*/  ISETP.GE.AND P1, PT, R233, RZ, PT ;  /* 0x000000ffe900720c */ /* 0x000fe20003f26270 */
[--C-:B------:R-:W-:Y:S01]  /*c7e0*/  @!P5 IMAD.IADD R229, R229, 0x1, -R3.reuse ;  /* 0x00000001e5e5d824 */ /* 0x100fe200078e0a03 */
[----:B------:R-:W-:Y:S01]  /*c7f0*/  IABS R233, R7 ;  /* 0x0000000700e97213 */ /* 0x000fe20000000000 */
[----:B------:R-:W-:Y:S01]  /*c800*/  IMAD.MOV R236, RZ, RZ, -R236 ;  /* 0x000000ffffec7224 */ /* 0x000fe200078e0aec */
[----:B------:R-:W-:Y:S01]  /*c810*/  ISETP.GE.AND P5, PT, R234, RZ, PT ;  /* 0x000000ffea00720c */ /* 0x000fe20003fa6270 */
[----:B------:R-:W-:Y:S01]  /*c820*/  @!P6 IMAD.IADD R230, R230, 0x1, -R3 ;  /* 0x00000001e6e6e824 */ /* 0x000fe200078e0a03 */
[----:B------:R-:W-:Y:S01]  /*c830*/  ISETP.GE.AND P6, PT, R8, RZ, PT ;  /* 0x000000ff0800720c */ /* 0x000fe20003fc6270 */
[----:B------:R-:W-:Y:S02]  /*c840*/  IMAD.MOV.U32 R234, RZ, RZ, R233 ;  /* 0x000000ffffea7224 */ /* 0x000fe400078e00e9 */
[----:B------:R-:W-:Y:S01]  /*c850*/  IMAD R233, R3, R236, R235 ;  /* 0x000000ec03e97224 */ /* 0x000fe200078e02eb */
[----:B------:R-:W-:Y:S01]  /*c860*/  LOP3.LUT R235, R5, 0x28, RZ, 0xfc, !PT ;  /* 0x0000002805eb7812 */ /* 0x000fe200078efcff */
[----:B------:R-:W-:Y:S01]  /*c870*/  @!P0 IMAD.IADD R231, R231, 0x1, -R3 ;  /* 0x00000001e7e78824 */ /* 0x000fe200078e0a03 */
[----:B------:R-:W-:Y:S01]  /*c880*/  ISETP.GT.U32.AND P0, PT, R3, R230, PT ;  /* 0x000000e60300720c */ /* 0x000fe20003f04070 */
[----:B------:R-:W-:Y:S01]  /*c890*/  IMAD.HI.U32 R8, R2, R234, RZ ;  /* 0x000000ea02087227 */ /* 0x000fe200078e00ff */
[----:B------:R-:W-:-:S03]  /*c8a0*/  IABS R238, R235 ;  /* 0x000000eb00ee7213 */ /* 0x000fc60000000000 */
[----:B------:R-:W-:Y:S01]  /*c8b0*/  @!P2 IMAD.MOV R227, RZ, RZ, -R227 ;  /* 0x000000ffffe3a224 */ /* 0x000fe200078e0ae3 */
[C---:B------:R-:W-:Y:S01]  /*c8c0*/  ISETP.GT.U32.AND P2, PT, R3.reuse, R231, PT ;  /* 0x000000e70300720c */ /* 0x040fe20003f44070 */
[----:B------:R-:W-:Y:S01]  /*c8d0*/  @!P3 IMAD.MOV R228, RZ, RZ, -R228 ;  /* 0x000000ffffe4b224 */ /* 0x000fe200078e0ae4 */
[----:B------:R-:W-:Y:S01]  /*c8e0*/  ISETP.GT.U32.AND P3, PT, R3, R233, PT ;  /* 0x000000e90300720c */ /* 0x000fe20003f64070 */
[----:B------:R-:W-:Y:S02]  /*c8f0*/  IMAD.MOV R8, RZ, RZ, -R8 ;  /* 0x000000ffff087224 */ /* 0x000fe400078e0a08 */
[----:B------:R-:W-:Y:S01]  /*c900*/  @!P1 IMAD.MOV R229, RZ, RZ, -R229 ;  /* 0x000000ffffe59224 */ /* 0x000fe200078e0ae5 */
[----:B------:R-:W-:Y:S01]  /*c910*/  ISETP.GE.AND P1, PT, R7, RZ, PT ;  /* 0x000000ff0700720c */ /* 0x000fe20003f26270 */
[----:B------:R-:W-:Y:S01]  /*c920*/  IMAD R234, R3, R8, R234 ;  /* 0x0000000803ea7224 */ /* 0x000fe200078e02ea */
[C---:B------:R-:W-:Y:S01]  /*c930*/  LOP3.LUT R8, R5.reuse, 0x2a, RZ, 0xfc, !PT ;  /* 0x0000002a05087812 */ /* 0x040fe200078efcff */
[----:B------:R-:W-:Y:S01]  /*c940*/  @!P0 IMAD.IADD R230, R230, 0x1, -R3 ;  /* 0x00000001e6e68824 */ /* 0x000fe200078e0a03 */
[----:B------:R-:W-:-:S02]  /*c950*/  LOP3.LUT R7, R5, 0x26, RZ, 0xfc, !PT ;  /* 0x0000002605077812 */ /* 0x000fc400078efcff */
[----:B------:R-:W-:Y:S01]  /*c960*/  IABS R236, R8 ;  /* 0x0000000800ec7213 */ /* 0x000fe20000000000 */
[--C-:B------:R-:W-:Y:S01]  /*c970*/  @!P2 IMAD.IADD R231, R231, 0x1, -R3.reuse ;  /* 0x00000001e7e7a824 */ /* 0x100fe200078e0a03 */
[----:B------:R-:W-:Y:S01]  /*c980*/  ISETP.GT.U32.AND P2, PT, R3, R234, PT ;  /* 0x000000ea0300720c */ /* 0x000fe20003f44070 */
[----:B------:R-:W-:Y:S01]  /*c990*/  @!P3 IMAD.IADD R233, R233, 0x1, -R3 ;  /* 0x00000001e9e9b824 */ /* 0x000fe200078e0a03 */
[----:B------:R-:W-:Y:S01]  /*c9a0*/  ISETP.GE.AND P3, PT, R235, RZ, PT ;  /* 0x000000ffeb00720c */ /* 0x000fe20003f66270 */
[----:B------:R-:W-:Y:S01]  /*c9b0*/  IMAD.MOV.U32 R235, RZ, RZ, R236 ;  /* 0x000000ffffeb7224 */ /* 0x000fe200078e00ec */
[----:B------:R-:W-:Y:S01]  /*c9c0*/  ISETP.GE.AND P0, PT, R8, RZ, PT ;  /* 0x000000ff0800720c */ /* 0x000fe20003f06270 */
[----:B------:R-:W-:Y:S01]  /*c9d0*/  @!P5 IMAD.MOV R230, RZ, RZ, -R230 ;  /* 0x000000ffffe6d224 */ /* 0x000fe200078e0ae6 */
[----:B------:R-:W-:Y:S01]  /*c9e0*/  ISETP.GT.U32.AND P5, PT, R3, R233, PT ;  /* 0x000000e90300720c */ /* 0x000fe20003fa4070 */
[----:B------:R-:W-:Y:S01]  /*c9f0*/  IMAD.HI.U32 R240, R2, R235, RZ ;  /* 0x000000eb02f07227 */ /* 0x000fe200078e00ff */
[----:B------:R-:W-:-:S02]  /*ca00*/  IABS R237, R7 ;  /* 0x0000000700ed7213 */ /* 0x000fc40000000000 */
[----:B------:R-:W-:Y:S01]  /*ca10*/  IABS R8, R252 ;  /* 0x000000fc00087213 */ /* 0x000fe20000000000 */
[----:B------:R-:W-:Y:S02]  /*ca20*/  IMAD.MOV R240, RZ, RZ, -R240 ;  /* 0x000000fffff07224 */ /* 0x000fe400078e0af0 */
[----:B------:R-:W-:Y:S02]  /*ca30*/  @!P2 IMAD.IADD R234, R234, 0x1, -R3 ;  /* 0x00000001eaeaa824 */ /* 0x000fe400078e0a03 */
[C---:B------:R-:W-:Y:S01]  /*ca40*/  IMAD R235, R3.reuse, R240, R235 ;  /* 0x000000f003eb7224 */ /* 0x040fe200078e02eb */
[----:B------:R-:W-:Y:S01]  /*ca50*/  IABS R240, R251 ;  /* 0x000000fb00f07213 */ /* 0x000fe20000000000 */
[----:B------:R-:W-:Y:S01]  /*ca60*/  IMAD.MOV.U32 R236, RZ, RZ, R238 ;  /* 0x000000ffffec7224 */ /* 0x000fe200078e00ee */
[----:B------:R-:W-:Y:S01]  /*ca70*/  ISETP.GT.U32.AND P2, PT, R3, R234, PT ;  /* 0x000000ea0300720c */ /* 0x000fe20003f44070 */
[----:B------:R-:W-:Y:S01]  /*ca80*/  @!P5 IMAD.IADD R233, R233, 0x1, -R3 ;  /* 0x00000001e9e9d824 */ /* 0x000fe200078e0a03 */
[----:B------:R-:W-:Y:S01]  /*ca90*/  ISETP.GT.U32.AND P5, PT, R3, R235, PT ;  /* 0x000000eb0300720c */ /* 0x000fe20003fa4070 */
[----:B------:R-:W-:-:S04]  /*caa0*/  IMAD.HI.U32 R239, R2, R236, RZ ;  /* 0x000000ec02ef7227 */ /* 0x000fc800078e00ff */
[----:B------:R-:W-:Y:S02]  /*cab0*/  IMAD.MOV R239, RZ, RZ, -R239 ;  /* 0x000000ffffef7224 */ /* 0x000fe400078e0aef */
[----:B------:R-:W-:Y:S01]  /*cac0*/  @!P6 IMAD.MOV R231, RZ, RZ, -R231 ;  /* 0x000000ffffe7e224 */ /* 0x000fe200078e0ae7 */
[----:B------:R-:W-:Y:S01]  /*cad0*/  ISETP.GE.AND P6, PT, R7, RZ, PT ;  /* 0x000000ff0700720c */ /* 0x000fe20003fc6270 */
[----:B------:R-:W-:Y:S01]  /*cae0*/  IMAD R236, R3, R239, R236 ;  /* 0x000000ef03ec7224 */ /* 0x000fe200078e02ec */
[----:B------:R-:W-:Y:S01]  /*caf0*/  LOP3.LUT R239, R5, 0x22, RZ, 0xfc, !PT ;  /* 0x0000002205ef7812 */ /* 0x000fe200078efcff */
[--C-:B------:R-:W-:Y:S01]  /*cb00*/  @!P2 IMAD.IADD R234, R234, 0x1, -R3.reuse ;  /* 0x00000001eaeaa824 */ /* 0x100fe200078e0a03 */
[----:B------:R-:W-:Y:S01]  /*cb10*/  ISETP.GE.AND P2, PT, R243, RZ, PT ;  /* 0x000000fff300720c */ /* 0x000fe20003f46270 */
[----:B------:R-:W-:Y:S01]  /*cb20*/  @!P5 IMAD.IADD R235, R235, 0x1, -R3 ;  /* 0x00000001ebebd824 */ /* 0x000fe200078e0a03 */
[----:B------:R-:W-:Y:S01]  /*cb30*/  IABS R243, R243 ;  /* 0x000000f300f37213 */ /* 0x000fe20000000000 */
[----:B------:R-:W-:Y:S01]  /*cb40*/  @!P1 IMAD.MOV R234, RZ, RZ, -R234 ;  /* 0x000000ffffea9224 */ /* 0x000fe200078e0aea */
[C---:B------:R-:W-:Y:S01]  /*cb50*/  ISETP.GT.U32.AND P1, PT, R3.reuse, R236, PT ;  /* 0x000000ec0300720c */ /* 0x040fe20003f24070 */
[----:B------:R-:W-:Y:S01]  /*cb60*/  IMAD.HI.U32 R238, R2, R237, RZ ;  /* 0x000000ed02ee7227 */ /* 0x000fe200078e00ff */
[----:B------:R-:W-:-:S03]  /*cb70*/  ISETP.GT.U32.AND P5, PT, R3, R235, PT ;  /* 0x000000eb0300720c */ /* 0x000fc60003fa4070 */
[----:B------:R-:W-:-:S04]  /*cb80*/  IMAD.HI.U32 R7, R2, R8, RZ ;  /* 0x0000000802077227 */ /* 0x000fc800078e00ff */
[----:B------:R-:W-:Y:S02]  /*cb90*/  IMAD.MOV R238, RZ, RZ, -R238 ;  /* 0x000000ffffee7224 */ /* 0x000fe400078e0aee */
[----:B------:R-:W-:Y:S02]  /*cba0*/  IMAD.MOV R7, RZ, RZ, -R7 ;  /* 0x000000ffff077224 */ /* 0x000fe400078e0a07 */
[C---:B------:R-:W-:Y:S01]  /*cbb0*/  IMAD R237, R3.reuse, R238, R237 ;  /* 0x000000ee03ed7224 */ /* 0x040fe200078e02ed */
[----:B------:R-:W-:Y:S01]  /*cbc0*/  IABS R238, R5 ;  /* 0x0000000500ee7213 */ /* 0x000fe20000000000 */
[----:B------:R-:W-:Y:S02]  /*cbd0*/  IMAD R8, R3, R7, R8 ;  /* 0x0000000703087224 */ /* 0x000fe400078e0208 */
[--C-:B------:R-:W-:Y:S01]  /*cbe0*/  @!P5 IMAD.IADD R235, R235, 0x1, -R3.reuse ;  /* 0x00000001ebebd824 */ /* 0x100fe200078e0a03 */
[----:B------:R-:W-:Y:S01]  /*cbf0*/  ISETP.GT.U32.AND P5, PT, R3, R237, PT ;  /* 0x000000ed0300720c */ /* 0x000fe20003fa4070 */
[----:B------:R-:W-:-:S02]  /*cc00*/  @!P1 IMAD.IADD R236, R236, 0x1, -R3 ;  /* 0x00000001ecec9824 */ /* 0x000fc400078e0a03 */
        /* <DEDUP_REMOVED lines=9> */
[----:B------:R-:W-:-:S04]  /*cca0*/  IMAD.HI.U32 R245, R2, R240, RZ ;  /* 0x000000f002f57227 */ /* 0x000fc800078e00ff */
[--C-:B------:R-:W-:Y:S01]  /*ccb0*/  @!P1 IMAD.IADD R236, R236, 0x1, -R3.reuse ;  /* 0x00000001ecec9824 */ /* 0x100fe200078e0a03 */
[----:B------:R-:W-:Y:S01]  /*ccc0*/  ISETP.GT.U32.AND P1, PT, R3, R238, PT ;  /* 0x000000ee0300720c */ /* 0x000fe20003f24070 */
[----:B------:R-:W-:Y:S02]  /*ccd0*/  @!P0 IMAD.IADD R8, R8, 0x1, -R3 ;  /* 0x0000000108088824 */ /* 0x000fe400078e0a03 */
[----:B------:R-:W-:-:S03]  /*cce0*/  IMAD.HI.U32 R7, R2, R239, RZ ;  /* 0x000000ef02077227 */ /* 0x000fc600078e00ff */
[----:B------:R-:W-:Y:S01]  /*ccf0*/  ISETP.GT.U32.AND P0, PT, R3, R8, PT ;  /* 0x000000080300720c */ /* 0x000fe20003f04070 */
[----:B------:R-:W-:-:S04]  /*cd00*/  IMAD.HI.U32 R246, R2, R243, RZ ;  /* 0x000000f302f67227 */ /* 0x000fc800078e00ff */
[----:B------:R-:W-:Y:S02]  /*cd10*/  IMAD.MOV R241, RZ, RZ, -R245 ;  /* 0x000000fffff17224 */ /* 0x000fe400078e0af5 */
[----:B------:R-:W-:Y:S02]  /*cd20*/  IMAD.MOV R7, RZ, RZ, -R7 ;  /* 0x000000ffff077224 */ /* 0x000fe400078e0a07 */
[----:B------:R-:W-:Y:S01]  /*cd30*/  IMAD.MOV R245, RZ, RZ, -R246 ;  /* 0x000000fffff57224 */ /* 0x000fe200078e0af6 */
[----:B------:R-:W-:Y:S01]  /*cd40*/  IABS R246, R14 ;  /* 0x0000000e00f67213 */ /* 0x000fe20000000000 */
[----:B------:R-:W-:Y:S02]  /*cd50*/  @!P5 IMAD.IADD R237, R237, 0x1, -R3 ;  /* 0x00000001ededd824 */ /* 0x000fe400078e0a03 */
[C---:B------:R-:W-:Y:S02]  /*cd60*/  IMAD R240, R3.reuse, R241, R240 ;  /* 0x000000f103f07224 */ /* 0x040fe400078e02f0 */
[C---:B------:R-:W-:Y:S01]  /*cd70*/  IMAD R239, R3.reuse, R7, R239 ;  /* 0x0000000703ef7224 */ /* 0x040fe200078e02ef */
[C---:B------:R-:W-:Y:S01]  /*cd80*/  ISETP.GT.U32.AND P5, PT, R3.reuse, R237, PT ;  /* 0x000000ed0300720c */ /* 0x040fe20003fa4070 */
[C---:B------:R-:W-:Y:S01]  /*cd90*/  IMAD R241, R3.reuse, R245, R243 ;  /* 0x000000f503f17224 */ /* 0x040fe200078e02f3 */
[----:B------:R-:W-:Y:S01]  /*cda0*/  IABS R243, R4 ;  /* 0x0000000400f37213 */ /* 0x000fe20000000000 */
[--C-:B------:R-:W-:Y:S01]  /*cdb0*/  @!P1 IMAD.IADD R238, R238, 0x1, -R3.reuse ;  /* 0x00000001eeee9824 */ /* 0x100fe200078e0a03 */
[----:B------:R-:W-:Y:S01]  /*cdc0*/  IABS R245, R16 ;  /* 0x0000001000f57213 */ /* 0x000fe20000000000 */
[----:B------:R-:W-:Y:S01]  /*cdd0*/  IMAD.MOV R7, RZ, RZ, -R244 ;  /* 0x000000ffff077224 */ /* 0x000fe200078e0af4 */
[----:B------:R-:W-:Y:S01]  /*cde0*/  IABS R244, R125 ;  /* 0x0000007d00f47213 */ /* 0x000fe20000000000 */
[----:B------:R-:W-:Y:S01]  /*cdf0*/  @!P0 IMAD.IADD R8, R8, 0x1, -R3 ;  /* 0x0000000108088824 */ /* 0x000fe200078e0a03 */
[C---:B------:R-:W-:Y:S01]  /*ce00*/  ISETP.GT.U32.AND P1, PT, R3.reuse, R238, PT ;  /* 0x000000ee0300720c */ /* 0x040fe20003f24070 */
[C---:B------:R-:W-:Y:S01]  /*ce10*/  IMAD R242, R3.reuse, R7, R242 ;  /* 0x0000000703f27224 */ /* 0x040fe200078e02f2 */
[----:B------:R-:W-:Y:S01]  /*ce20*/  ISETP.GT.U32.AND P0, PT, R3, R240, PT ;  /* 0x000000f00300720c */ /* 0x000fe20003f04070 */
[----:B------:R-:W-:-:S04]  /*ce30*/  IMAD.HI.U32 R7, R2, R243, RZ ;  /* 0x000000f302077227 */ /* 0x000fc800078e00ff */
[----:B------:R-:W-:Y:S02]  /*ce40*/  IMAD.MOV R7, RZ, RZ, -R7 ;  /* 0x000000ffff077224 */ /* 0x000fe400078e0a07 */
[----:B------:R-:W-:Y:S01]  /*ce50*/  @!P5 IMAD.IADD R237, R237, 0x1, -R3 ;  /* 0x00000001ededd824 */ /* 0x000fe200078e0a03 */
[C---:B------:R-:W-:Y:S01]  /*ce60*/  ISETP.GT.U32.AND P5, PT, R3.reuse, R239, PT ;  /* 0x000000ef0300720c */ /* 0x040fe20003fa4070 */
[C---:B------:R-:W-:Y:S02]  /*ce70*/  IMAD R243, R3.reuse, R7, R243 ;  /* 0x0000000703f37224 */ /* 0x040fe400078e02f3 */
[--C-:B------:R-:W-:Y:S01]  /*ce80*/  @!P1 IMAD.IADD R238, R238, 0x1, -R3.reuse ;  /* 0x00000001eeee9824 */ /* 0x100fe200078e0a03 */
[C---:B------:R-:W-:Y:S01]  /*ce90*/  ISETP.GT.U32.AND P1, PT, R3.reuse, R241, PT ;  /* 0x000000f10300720c */ /* 0x040fe20003f24070 */
[----:B------:R-:W-:Y:S01]  /*cea0*/  @!P0 IMAD.IADD R240, R240, 0x1, -R3 ;  /* 0x00000001f0f08824 */ /* 0x000fe200078e0a03 */
[----:B------:R-:W-:Y:S01]  /*ceb0*/  ISETP.GT.U32.AND P0, PT, R3, R243, PT ;  /* 0x000000f30300720c */ /* 0x000fe20003f04070 */
[----:B------:R-:W-:-:S04]  /*cec0*/  IMAD.HI.U32 R247, R2, R245, RZ ;  /* 0x000000f502f77227 */ /* 0x000fc800078e00ff */
[----:B------:R-:W-:-:S04]  /*ced0*/  IMAD.HI.U32 R248, R2, R244, RZ ;  /* 0x000000f402f87227 */ /* 0x000fc800078e00ff */
[--C-:B------:R-:W-:Y:S02]  /*cee0*/  @!P5 IMAD.IADD R239, R239, 0x1, -R3.reuse ;  /* 0x00000001efefd824 */ /* 0x100fe400078e0a03 */
[--C-:B------:R-:W-:Y:S01]  /*cef0*/  @!P1 IMAD.IADD R241, R241, 0x1, -R3.reuse ;  /* 0x00000001f1f19824 */ /* 0x100fe200078e0a03 */
[----:B------:R-:W-:Y:S01]  /*cf00*/  ISETP.GE.AND P1, PT, R5, RZ, PT ;  /* 0x000000ff0500720c */ /* 0x000fe20003f26270 */
[----:B------:R-:W-:Y:S01]  /*cf10*/  @!P0 IMAD.IADD R243, R243, 0x1, -R3 ;  /* 0x00000001f3f38824 */ /* 0x000fe200078e0a03 */
[C---:B------:R-:W-:Y:S01]  /*cf20*/  ISETP.GT.U32.AND P0, PT, R3.reuse, R240, PT ;  /* 0x000000f00300720c */ /* 0x040fe20003f04070 */
[----:B------:R-:W-:Y:S01]  /*cf30*/  IMAD.MOV R247, RZ, RZ, -R247 ;  /* 0x000000fffff77224 */ /* 0x000fe200078e0af7 */
[----:B------:R-:W-:Y:S01]  /*cf40*/  ISETP.GT.U32.AND P5, PT, R3, R239, PT ;  /* 0x000000ef0300720c */ /* 0x000fe20003fa4070 */
[----:B------:R-:W-:-:S04]  /*cf50*/  IMAD.HI.U32 R249, R2, R246, RZ ;  /* 0x000000f602f97227 */ /* 0x000fc800078e00ff */
[----:B------:R-:W-:Y:S02]  /*cf60*/  IMAD.MOV R7, RZ, RZ, -R248 ;  /* 0x000000ffff077224 */ /* 0x000fe400078e0af8 */
[C---:B------:R-:W-:Y:S01]  /*cf70*/  IMAD R245, R3.reuse, R247, R245 ;  /* 0x000000f703f57224 */ /* 0x040fe200078e02f5 */
[----:B------:R-:W-:Y:S01]  /*cf80*/  IABS R247, R13 ;  /* 0x0000000d00f77213 */ /* 0x000fe20000000000 */
[----:B------:R-:W-:Y:S01]  /*cf90*/  IMAD.MOV R248, RZ, RZ, -R249 ;  /* 0x000000fffff87224 */ /* 0x000fe200078e0af9 */
[----:B------:R-:W-:Y:S01]  /*cfa0*/  IABS R249, R15 ;  /* 0x0000000f00f97213 */ /* 0x000fe20000000000 */
[----:B------:R-:W-:Y:S01]  /*cfb0*/  @!P1 IMAD.MOV R238, RZ, RZ, -R238 ;  /* 0x000000ffffee9224 */ /* 0x000fe200078e0aee */
[C---:B------:R-:W-:Y:S01]  /*cfc0*/  ISETP.GT.U32.AND P1, PT, R3.reuse, R243, PT ;  /* 0x000000f30300720c */ /* 0x040fe20003f24070 */
[----:B------:R-:W-:Y:S01]  /*cfd0*/  IMAD R246, R3, R248, R246 ;  /* 0x000000f803f67224 */ /* 0x000fe200078e02f6 */
[----:B------:R-:W-:Y:S01]  /*cfe0*/  IABS R248, R11 ;  /* 0x0000000b00f87213 */ /* 0x000fe20000000000 */
[----:B------:R-:W-:-:S04]  /*cff0*/  IMAD.HI.U32 R6, R2, R247, RZ ;  /* 0x000000f702067227 */ /* 0x000fc800078e00ff */
[--C-:B------:R-:W-:Y:S01]  /*d000*/  @!P0 IMAD.IADD R240, R240, 0x1, -R3.reuse ;  /* 0x00000001f0f08824 */ /* 0x100fe200078e0a03 */
[C---:B------:R-:W-:Y:S01]  /*d010*/  ISETP.GT.U32.AND P0, PT, R3.reuse, R245, PT ;  /* 0x000000f50300720c */ /* 0x040fe20003f04070 */
[----:B------:R-:W-:Y:S02]  /*d020*/  IMAD R244, R3, R7, R244 ;  /* 0x0000000703f47224 */ /* 0x000fe400078e02f4 */
[----:B------:R-:W-:Y:S02]  /*d030*/  IMAD.MOV R6, RZ, RZ, -R6 ;  /* 0x000000ffff067224 */ /* 0x000fe400078e0a06 */
[----:B------:R-:W-:Y:S01]  /*d040*/  @!P5 IMAD.IADD R239, R239, 0x1, -R3 ;  /* 0x00000001efefd824 */ /* 0x000fe200078e0a03 */
[----:B------:R-:W-:Y:S01]  /*d050*/  ISETP.GT.U32.AND P5, PT, R3, R242, PT ;  /* 0x000000f20300720c */ /* 0x000fe20003fa4070 */
[----:B------:R-:W-:-:S04]  /*d060*/  IMAD.HI.U32 R7, R2, R248, RZ ;  /* 0x000000f802077227 */ /* 0x000fc800078e00ff */
[----:B------:R-:W-:Y:S02]  /*d070*/  IMAD R247, R3, R6, R247 ;  /* 0x0000000603f77224 */ /* 0x000fe400078e02f7 */
[----:B------:R-:W-:Y:S02]  /*d080*/  IMAD.MOV R6, RZ, RZ, -R7 ;  /* 0x000000ffff067224 */ /* 0x000fe400078e0a07 */
[--C-:B------:R-:W-:Y:S01]  /*d090*/  @!P1 IMAD.IADD R243, R243, 0x1, -R3.reuse ;  /* 0x00000001f3f39824 */ /* 0x100fe200078e0a03 */
[----:B------:R-:W-:Y:S01]  /*d0a0*/  ISETP.GE.AND P1, PT, R251, RZ, PT ;  /* 0x000000fffb00720c */ /* 0x000fe20003f26270 */
[----:B------:R-:W-:Y:S02]  /*d0b0*/  IMAD R248, R3, R6, R248 ;  /* 0x0000000603f87224 */ /* 0x000fe400078e02f8 */
[--C-:B------:R-:W-:Y:S02]  /*d0c0*/  @!P0 IMAD.IADD R245, R245, 0x1, -R3.reuse ;  /* 0x00000001f5f58824 */ /* 0x100fe400078e0a03 */
[----:B------:R-:W-:Y:S01]  /*d0d0*/  @!P5 IMAD.IADD R242, R242, 0x1, -R3 ;  /* 0x00000001f2f2d824 */ /* 0x000fe200078e0a03 */
[C---:B------:R-:W-:Y:S01]  /*d0e0*/  ISETP.GT.U32.AND P0, PT, R3.reuse, R248, PT ;  /* 0x000000f80300720c */ /* 0x040fe20003f04070 */
[----:B------:R-:W-:Y:S01]  /*d0f0*/  IMAD.HI.U32 R251, R2, R249, RZ ;  /* 0x000000f902fb7227 */ /* 0x000fe200078e00ff */
[----:B------:R-:W-:-:S03]  /*d100*/  ISETP.GT.U32.AND P5, PT, R3, R244, PT ;  /* 0x000000f40300720c */ /* 0x000fc60003fa4070 */
[----:B------:R-:W-:Y:S01]  /*d110*/  @!P3 IMAD.MOV R236, RZ, RZ, -R236 ;  /* 0x000000ffffecb224 */ /* 0x000fe200078e0aec */
[----:B------:R-:W-:Y:S01]  /*d120*/  ISETP.GT.U32.AND P3, PT, R3, R241, PT ;  /* 0x000000f10300720c */ /* 0x000fe20003f64070 */
[----:B------:R-:W-:Y:S02]  /*d130*/  IMAD.MOV R251, RZ, RZ, -R251 ;  /* 0x000000fffffb7224 */ /* 0x000fe400078e0afb */
[----:B------:R-:W-:-:S04]  /*d140*/  IMAD.HI.U32 R7, R2, R250, RZ ;  /* 0x000000fa02077227 */ /* 0x000fc800078e00ff */
[C---:B------:R-:W-:Y:S01]  /*d150*/  IMAD R249, R3.reuse, R251, R249 ;  /* 0x000000fb03f97224 */ /* 0x040fe200078e02f9 */
[----:B------:R-:W-:Y:S01]  /*d160*/  IABS R251, R9 ;  /* 0x0000000900fb7213 */ /* 0x000fe20000000000 */
[--C-:B------:R-:W-:Y:S02]  /*d170*/  @!P0 IMAD.IADD R248, R248, 0x1, -R3.reuse ;  /* 0x00000001f8f88824 */ /* 0x100fe400078e0a03 */
[----:B------:R-:W-:Y:S01]  /*d180*/  @!P5 IMAD.IADD R244, R244, 0x1, -R3 ;  /* 0x00000001f4f4d824 */ /* 0x000fe200078e0a03 */
[C---:B------:R-:W-:Y:S01]  /*d190*/  ISETP.GT.U32.AND P0, PT, R3.reuse, R249, PT ;  /* 0x000000f90300720c */ /* 0x040fe20003f04070 */
[----:B------:R-:W-:Y:S01]  /*d1a0*/  @!P6 IMAD.MOV R237, RZ, RZ, -R237 ;  /* 0x000000ffffede224 */ /* 0x000fe200078e0aed */
[----:B------:R-:W-:Y:S01]  /*d1b0*/  ISETP.GT.U32.AND P6, PT, R3, R242, PT ;  /* 0x000000f20300720c */ /* 0x000fe20003fc4070 */
[----:B------:R-:W-:Y:S01]  /*d1c0*/  @!P3 IMAD.IADD R241, R241, 0x1, -R3 ;  /* 0x00000001f1f1b824 */ /* 0x000fe200078e0a03 */
[C---:B------:R-:W-:Y:S01]  /*d1d0*/  ISETP.GT.U32.AND P3, PT, R3.reuse, R246, PT ;  /* 0x000000f60300720c */ /* 0x040fe20003f64070 */
[----:B------:R-:W-:Y:S01]  /*d1e0*/  IMAD.MOV R6, RZ, RZ, -R7 ;  /* 0x000000ffff067224 */ /* 0x000fe200078e0a07 */
[----:B------:R-:W-:Y:S01]  /*d1f0*/  ISETP.GT.U32.AND P5, PT, R3, R244, PT ;  /* 0x000000f40300720c */ /* 0x000fe20003fa4070 */
[----:B------:R-:W-:-:S02]  /*d200*/  @!P1 IMAD.MOV R240, RZ, RZ, -R240 ;  /* 0x000000fffff09224 */ /* 0x000fc400078e0af0 */
[----:B------:R-:W-:Y:S02]  /*d210*/  IMAD R250, R3, R6, R250 ;  /* 0x0000000603fa7224 */ /* 0x000fe400078e02fa */
[----:B--2---:R-:W-:-:S04]  /*d220*/  IMAD.HI.U32 R21, R2, R251, RZ ;  /* 0x000000fb02157227 */ /* 0x004fc800078e00ff */
[--C-:B------:R-:W-:Y:S01]  /*d230*/  @!P0 IMAD.IADD R249, R249, 0x1, -R3.reuse ;  /* 0x00000001f9f98824 */ /* 0x100fe200078e0a03 */
[C---:B------:R-:W-:Y:S01]  /*d240*/  ISETP.GT.U32.AND P0, PT, R3.reuse, R250, PT ;  /* 0x000000fa0300720c */ /* 0x040fe20003f04070 */
[--C-:B------:R-:W-:Y:S01]  /*d250*/  @!P6 IMAD.IADD R242, R242, 0x1, -R3.reuse ;  /* 0x00000001f2f2e824 */ /* 0x100fe200078e0a03 */
[----:B------:R-:W-:Y:S01]  /*d260*/  ISETP.GT.U32.AND P6, PT, R3, R247, PT ;  /* 0x000000f70300720c */ /* 0x000fe20003fc4070 */
[--C-:B------:R-:W-:Y:S01]  /*d270*/  @!P3 IMAD.IADD R246, R246, 0x1, -R3.reuse ;  /* 0x00000001f6f6b824 */ /* 0x100fe200078e0a03 */
[----:B------:R-:W-:Y:S01]  /*d280*/  ISETP.GE.AND P3, PT, R4, RZ, PT ;  /* 0x000000ff0400720c */ /* 0x000fe20003f66270 */
[----:B------:R-:W-:Y:S01]  /*d290*/  @!P5 IMAD.IADD R244, R244, 0x1, -R3 ;  /* 0x00000001f4f4d824 */ /* 0x000fe200078e0a03 */
[----:B------:R-:W-:Y:S01]  /*d2a0*/  ISETP.GE.AND P5, PT, R0, RZ, PT ;  /* 0x000000ff0000720c */ /* 0x000fe20003fa6270 */
[----:B------:R-:W-:Y:S01]  /*d2b0*/  @!P2 IMAD.MOV R241, RZ, RZ, -R241 ;  /* 0x000000fffff1a224 */ /* 0x000fe200078e0af1 */
[C---:B------:R-:W-:Y:S01]  /*d2c0*/  LOP3.LUT R4, R5.reuse, 0x8, RZ, 0xfc, !PT ;  /* 0x0000000805047812 */ /* 0x040fe200078efcff */
[----:B------:R-:W-:Y:S01]  /*d2d0*/  @!P4 IMAD.MOV R239, RZ, RZ, -R239 ;  /* 0x000000ffffefc224 */ /* 0x000fe200078e0aef */
[----:B------:R-:W-:Y:S01]  /*d2e0*/  LOP3.LUT R0, R5, 0x6, RZ, 0xfc, !PT ;  /* 0x0000000605007812 */ /* 0x000fe200078efcff */
[----:B------:R-:W-:Y:S01]  /*d2f0*/  IMAD.MOV R21, RZ, RZ, -R21 ;  /* 0x000000ffff157224 */ /* 0x000fe200078e0a15 */
[----:B------:R-:W-:-:S02]  /*d300*/  IABS R7, R4 ;  /* 0x0000000400077213 */ /* 0x000fc40000000000 */
[----:B------:R-:W-:Y:S01]  /*d310*/  IABS R6, R0 ;  /* 0x0000000000067213 */ /* 0x000fe20000000000 */
[----:B------:R-:W-:Y:S01]  /*d320*/  @!P0 IMAD.IADD R250, R250, 0x1, -R3 ;  /* 0x00000001fafa8824 */ /* 0x000fe200078e0a03 */
[C---:B------:R-:W-:Y:S01]  /*d330*/  ISETP.GT.U32.AND P0, PT, R3.reuse, R245, PT ;  /* 0x000000f50300720c */ /* 0x040fe20003f04070 */
[----:B------:R-:W-:Y:S01]  /*d340*/  IMAD.HI.U32 R20, R2, R7, RZ ;  /* 0x0000000702147227 */ /* 0x000fe200078e00ff */
[----:B------:R-:W-:-:S03]  /*d350*/  ISETP.GT.U32.AND P1, PT, R3, R246, PT ;  /* 0x000000f60300720c */ /* 0x000fc60003f24070 */
[----:B------:R-:W-:Y:S01]  /*d360*/  @!P6 IMAD.IADD R247, R247, 0x1, -R3 ;  /* 0x00000001f7f7e824 */ /* 0x000fe200078e0a03 */
[----:B------:R-:W-:Y:S01]  /*d370*/  ISETP.GE.AND P6, PT, R125, RZ, PT ;  /* 0x000000ff7d00720c */ /* 0x000fe20003fc6270 */
[----:B------:R-:W-:Y:S01]  /*d380*/  IMAD.HI.U32 R19, R2, R6, RZ ;  /* 0x0000000602137227 */ /* 0x000fe200078e00ff */
[----:B------:R-:W-:Y:S02]  /*d390*/  LOP3.LUT R125, R5, 0x2, RZ, 0xfc, !PT ;  /* 0x00000002057d7812 */ /* 0x000fe400078efcff */
[----:B------:R-:W-:Y:S01]  /*d3a0*/  IABS R5, R12 ;  /* 0x0000000c00057213 */ /* 0x000fe20000000000 */
[----:B------:R-:W-:Y:S01]  /*d3b0*/  IMAD.MOV R20, RZ, RZ, -R20 ;  /* 0x000000ffff147224 */ /* 0x000fe200078e0a14 */
[----:B------:R-:W-:Y:S01]  /*d3c0*/  IABS R17, R125 ;  /* 0x0000007d00117213 */ /* 0x000fe20000000000 */
[----:B------:R-:W-:Y:S01]  /*d3d0*/  IMAD.MOV R19, RZ, RZ, -R19 ;  /* 0x000000ffff137224 */ /* 0x000fe200078e0a13 */
[C---:B------:R-:W-:Y:S01]  /*d3e0*/  ISETP.GT.U32.AND P2, PT, R3.reuse, R247, PT ;  /* 0x000000f70300720c */ /* 0x040fe20003f44070 */
[----:B------:R-:W-:-:S02]  /*d3f0*/  IMAD R7, R3, R20, R7 ;  /* 0x0000001403077224 */ /* 0x000fc400078e0207 */
[C---:B------:R-:W-:Y:S01]  /*d400*/  IMAD R6, R3.reuse, R19, R6 ;  /* 0x0000001303067224 */ /* 0x040fe200078e0206 */
[----:B------:R-:W-:Y:S01]  /*d410*/  ISETP.GT.U32.AND P4, PT, R3, R248, PT ;  /* 0x000000f80300720c */ /* 0x000fe20003f84070 */
[----:B------:R-:W-:-:S04]  /*d420*/  IMAD.HI.U32 R18, R2, R5, RZ ;  /* 0x0000000502127227 */ /* 0x000fc800078e00ff */
[----:B------:R-:W-:Y:S01]  /*d430*/  @!P3 IMAD.MOV R243, RZ, RZ, -R243 ;  /* 0x000000fffff3b224 */ /* 0x000fe200078e0af3 */
[----:B------:R-:W-:Y:S01]  /*d440*/  ISETP.GT.U32.AND P3, PT, R3, R249, PT ;  /* 0x000000f90300720c */ /* 0x000fe20003f64070 */
[----:B------:R-:W-:-:S04]  /*d450*/  IMAD.HI.U32 R2, R2, R17, RZ ;  /* 0x0000001102027227 */ /* 0x000fc800078e00ff */
[--C-:B------:R-:W-:Y:S01]  /*d460*/  @!P0 IMAD.IADD R245, R245, 0x1, -R3.reuse ;  /* 0x00000001f5f58824 */ /* 0x100fe200078e0a03 */
[C---:B------:R-:W-:Y:S01]  /*d470*/  ISETP.GT.U32.AND P0, PT, R3.reuse, R7, PT ;  /* 0x000000070300720c */ /* 0x040fe20003f04070 */
[----:B------:R-:W-:Y:S01]  /*d480*/  @!P1 IMAD.IADD R246, R246, 0x1, -R3 ;  /* 0x00000001f6f69824 */ /* 0x000fe200078e0a03 */
[C---:B------:R-:W-:Y:S01]  /*d490*/  ISETP.GT.U32.AND P1, PT, R3.reuse, R6, PT ;  /* 0x000000060300720c */ /* 0x040fe20003f24070 */
[----:B------:R-:W-:Y:S02]  /*d4a0*/  IMAD.MOV R18, RZ, RZ, -R18 ;  /* 0x000000ffff127224 */ /* 0x000fe400078e0a12 */
[----:B------:R-:W-:Y:S02]  /*d4b0*/  IMAD.MOV R2, RZ, RZ, -R2 ;  /* 0x000000ffff027224 */ /* 0x000fe400078e0a02 */
[C---:B------:R-:W-:Y:S02]  /*d4c0*/  IMAD R251, R3.reuse, R21, R251 ;  /* 0x0000001503fb7224 */ /* 0x040fe400078e02fb */
[C---:B------:R-:W-:Y:S01]  /*d4d0*/  IMAD R5, R3.reuse, R18, R5 ;  /* 0x0000001203057224 */ /* 0x040fe200078e0205 */
[----:B------:R-:W2:Y:S01]  /*d4e0*/  LDL.LU R21, [R1+0x1094] ;  /* 0x0010940001157983 */ /* 0x000ea20000300800 */
[----:B------:R-:W-:-:S02]  /*d4f0*/  IMAD R2, R3, R2, R17 ;  /* 0x0000000203027224 */ /* 0x000fc400078e0211 */
[----:B------:R-:W-:Y:S01]  /*d500*/  @!P6 IMAD.MOV R244, RZ, RZ, -R244 ;  /* 0x000000fffff4e224 */ /* 0x000fe200078e0af4 */
[----:B------:R-:W-:Y:S01]  /*d510*/  ISETP.GT.U32.AND P6, PT, R3, R251, PT ;  /* 0x000000fb0300720c */ /* 0x000fe20003fc4070 */
[--C-:B------:R-:W-:Y:S01]  /*d520*/  @!P2 IMAD.IADD R247, R247, 0x1, -R3.reuse ;  /* 0x00000001f7f7a824 */ /* 0x100fe200078e0a03 */
[C---:B------:R-:W-:Y:S01]  /*d530*/  ISETP.GT.U32.AND P2, PT, R3.reuse, R5, PT ;  /* 0x000000050300720c */ /* 0x040fe20003f44070 */
[----:B------:R-:W-:Y:S01]  /*d540*/  @!P5 IMAD.MOV R242, RZ, RZ, -R242 ;  /* 0x000000fffff2d224 */ /* 0x000fe200078e0af2 */
[C---:B------:R-:W-:Y:S01]  /*d550*/  ISETP.GT.U32.AND P5, PT, R3.reuse, R250, PT ;  /* 0x000000fa0300720c */ /* 0x040fe20003fa4070 */
[--C-:B------:R-:W-:Y:S01]  /*d560*/  @!P4 IMAD.IADD R248, R248, 0x1, -R3.reuse ;  /* 0x00000001f8f8c824 */ /* 0x100fe200078e0a03 */
[----:B------:R-:W-:Y:S01]  /*d570*/  ISETP.GT.U32.AND P4, PT, R3, R2, PT ;  /* 0x000000020300720c */ /* 0x000fe20003f84070 */
[--C-:B------:R-:W-:Y:S01]  /*d580*/  @!P3 IMAD.IADD R249, R249, 0x1, -R3.reuse ;  /* 0x00000001f9f9b824 */ /* 0x100fe200078e0a03 */
[----:B------:R-:W-:Y:S01]  /*d590*/  ISETP.GE.AND P3, PT, R16, RZ, PT ;  /* 0x000000ff1000720c */ /* 0x000fe20003f66270 */
[--C-:B------:R-:W-:Y:S01]  /*d5a0*/  @!P0 IMAD.IADD R7, R7, 0x1, -R3.reuse ;  /* 0x0000000107078824 */ /* 0x100fe200078e0a03 */
[----:B------:R-:W-:Y:S01]  /*d5b0*/  ISETP.GE.AND P0, PT, R13, RZ, PT ;  /* 0x000000ff0d00720c */ /* 0x000fe20003f06270 */
[--C-:B------:R-:W-:Y:S01]  /*d5c0*/  @!P1 IMAD.IADD R6, R6, 0x1, -R3.reuse ;  /* 0x0000000106069824 */ /* 0x100fe200078e0a03 */
[----:B------:R-:W-:Y:S01]  /*d5d0*/  ISETP.GE.AND P1, PT, R11, RZ, PT ;  /* 0x000000ff0b00720c */ /* 0x000fe20003f26270 */
[--C-:B------:R-:W-:Y:S01]  /*d5e0*/  @!P6 IMAD.IADD R251, R251, 0x1, -R3.reuse ;  /* 0x00000001fbfbe824 */ /* 0x100fe200078e0a03 */
[----:B------:R-:W3:Y:S01]  /*d5f0*/  LDL.LU R20, [R1+0x1090] ;  /* 0x0010900001147983 */ /* 0x000ee20000300800 */
[--C-:B------:R-:W-:Y:S01]  /*d600*/  @!P2 IMAD.IADD R5, R5, 0x1, -R3.reuse ;  /* 0x000000010505a824 */ /* 0x100fe200078e0a03 */
[----:B------:R-:W-:Y:S01]  /*d610*/  ISETP.GE.AND P2, PT, R10, RZ, PT ;  /* 0x000000ff0a00720c */ /* 0x000fe20003f46270 */
[--C-:B------:R-:W-:Y:S01]  /*d620*/  @!P5 IMAD.IADD R250, R250, 0x1, -R3.reuse ;  /* 0x00000001fafad824 */ /* 0x100fe200078e0a03 */
[----:B------:R-:W-:Y:S01]  /*d630*/  ISETP.GE.AND P5, PT, R15, RZ, PT ;  /* 0x000000ff0f00720c */ /* 0x000fe20003fa6270 */
[----:B------:R-:W-:Y:S01]  /*d640*/  @!P4 IMAD.IADD R2, R2, 0x1, -R3 ;  /* 0x000000010202c824 */ /* 0x000fe200078e0a03 */
[C---:B------:R-:W-:Y:S01]  /*d650*/  ISETP.GT.U32.AND P4, PT, R3.reuse, R7, PT ;  /* 0x000000070300720c */ /* 0x040fe20003f84070 */
[----:B------:R-:W-:Y:S01]  /*d660*/  @!P3 IMAD.MOV R245, RZ, RZ, -R245 ;  /* 0x000000fffff5b224 */ /* 0x000fe200078e0af5 */
[C---:B------:R-:W-:Y:S01]  /*d670*/  ISETP.GT.U32.AND P3, PT, R3.reuse, R251, PT ;  /* 0x000000fb0300720c */ /* 0x040fe20003f64070 */
[----:B------:R-:W-:Y:S01]  /*d680*/  @!P0 IMAD.MOV R247, RZ, RZ, -R247 ;  /* 0x000000fffff78224 */ /* 0x000fe200078e0af7 */
[C---:B------:R-:W-:Y:S01]  /*d690*/  ISETP.GT.U32.AND P0, PT, R3.reuse, R6, PT ;  /* 0x000000060300720c */ /* 0x040fe20003f04070 */
[----:B------:R-:W-:Y:S01]  /*d6a0*/  @!P1 IMAD.MOV R248, RZ, RZ, -R248 ;  /* 0x000000fffff89224 */ /* 0x000fe200078e0af8 */
[----:B------:R-:W-:Y:S01]  /*d6b0*/  ISETP.GT.U32.AND P1, PT, R3, R5, PT ;  /* 0x000000050300720c */ /* 0x000fe20003f24070 */
[----:B------:R-:W4:Y:S01]  /*d6c0*/  LDL.LU R19, [R1+0x108c] ;  /* 0x00108c0001137983 */ /* 0x000f220000300800 */
[----:B------:R-:W-:-:S03]  /*d6d0*/  ISETP.GE.AND P6, PT, R14, RZ, PT ;  /* 0x000000ff0e00720c */ /* 0x000fc60003fc6270 */
[----:B------:R-:W2:Y:S04]  /*d6e0*/  LDL.LU R18, [R1+0x1088] ;  /* 0x0010880001127983 */ /* 0x000ea80000300800 */
[----:B------:R-:W3:Y:S04]  /*d6f0*/  LDL.LU R17, [R1+0x1084] ;  /* 0x0010840001117983 */ /* 0x000ee80000300800 */
[----:B------:R-:W4:Y:S01]  /*d700*/  LDL.LU R16, [R1+0x1080] ;  /* 0x0010800001107983 */ /* 0x000f220000300800 */
[----:B------:R-:W-:-:S03]  /*d710*/  @!P2 IMAD.MOV R250, RZ, RZ, -R250 ;  /* 0x000000fffffaa224 */ /* 0x000fc600078e0afa */
[----:B------:R-:W2:Y:S01]  /*d720*/  LDL.LU R15, [R1+0x107c] ;  /* 0x00107c00010f7983 */ /* 0x000ea20000300800 */
[----:B------:R-:W-:-:S03]  /*d730*/  @!P5 IMAD.MOV R249, RZ, RZ, -R249 ;  /* 0x000000fffff9d224 */ /* 0x000fc600078e0af9 */
[----:B------:R-:W3:Y:S01]  /*d740*/  LDL.LU R14, [R1+0x1078] ;  /* 0x00107800010e7983 */ /* 0x000ee20000300800 */
[----:B------:R-:W-:-:S03]  /*d750*/  ISETP.GE.AND P2, PT, R9, RZ, PT ;  /* 0x000000ff0900720c */ /* 0x000fc60003f46270 */
[----:B------:R-:W4:Y:S01]  /*d760*/  LDL.LU R13, [R1+0x1074] ;  /* 0x00107400010d7983 */ /* 0x000f220000300800 */
[----:B------:R-:W-:Y:S01]  /*d770*/  ISETP.GE.AND P5, PT, R252, RZ, PT ;  /* 0x000000fffc00720c */ /* 0x000fe20003fa6270 */
[--C-:B------:R-:W-:Y:S01]  /*d780*/  @!P4 IMAD.IADD R7, R7, 0x1, -R3.reuse ;  /* 0x000000010707c824 */ /* 0x100fe200078e0a03 */
[----:B------:R-:W-:Y:S01]  /*d790*/  ISETP.GE.AND P4, PT, R0, RZ, PT ;  /* 0x000000ff0000720c */ /* 0x000fe20003f86270 */
[----:B------:R-:W2:Y:S01]  /*d7a0*/  LDL.LU R11, [R1+0x20] ;  /* 0x00002000010b7983 */ /* 0x000ea20000300800 */
[--C-:B------:R-:W-:Y:S01]  /*d7b0*/  @!P3 IMAD.IADD R251, R251, 0x1, -R3.reuse ;  /* 0x00000001fbfbb824 */ /* 0x100fe200078e0a03 */
[----:B------:R-:W-:Y:S01]  /*d7c0*/  ISETP.GE.AND P3, PT, R4, RZ, PT ;  /* 0x000000ff0400720c */ /* 0x000fe20003f66270 */
[--C-:B------:R-:W-:Y:S01]  /*d7d0*/  @!P0 IMAD.IADD R6, R6, 0x1, -R3.reuse ;  /* 0x0000000106068824 */ /* 0x100fe200078e0a03 */
[----:B------:R-:W3:Y:S01]  /*d7e0*/  LDL.LU R10, [R1+0x1c] ;  /* 0x00001c00010a7983 */ /* 0x000ee20000300800 */
[----:B------:R-:W-:Y:S01]  /*d7f0*/  ISETP.GE.AND P0, PT, R12, RZ, PT ;  /* 0x000000ff0c00720c */ /* 0x000fe20003f06270 */
[----:B------:R-:W-:-:S02]  /*d800*/  @!P1 IMAD.IADD R5, R5, 0x1, -R3 ;  /* 0x0000000105059824 */ /* 0x000fc400078e0a03 */
[----:B------:R-:W4:Y:S01]  /*d810*/  LDL.LU R9, [R1+0x18] ;  /* 0x0000180001097983 */ /* 0x000f220000300800 */
[----:B------:R-:W-:Y:S01]  /*d820*/  ISETP.GE.AND P1, PT, R125, RZ, PT ;  /* 0x000000ff7d00720c */ /* 0x000fe20003f26270 */
[----:B------:R-:W-:Y:S01]  /*d830*/  @!P6 IMAD.MOV R246, RZ, RZ, -R246 ;  /* 0x000000fffff6e224 */ /* 0x000fe200078e0af6 */
[----:B------:R-:W-:Y:S01]  /*d840*/  ISETP.GT.U32.AND P6, PT, R3, R2, PT ;  /* 0x000000020300720c */ /* 0x000fe20003fc4070 */
[----:B------:R-:W4:Y:S04]  /*d850*/  LDL.LU R252, [R1+0x14] ;  /* 0x0000140001fc7983 */ /* 0x000f280000300800 */
[----:B------:R-:W4:Y:S04]  /*d860*/  LDL.LU R0, [R1+0x10] ;  /* 0x0000100001007983 */ /* 0x000f280000300800 */
[----:B------:R-:W4:Y:S04]  /*d870*/  LDL.LU R4, [R1+0xc] ;  /* 0x00000c0001047983 */ /* 0x000f280000300800 */
[----:B------:R-:W4:Y:S04]  /*d880*/  LDL.LU R12, [R1+0x1070] ;  /* 0x00107000010c7983 */ /* 0x000f280000300800 */
[----:B------:R-:W2:Y:S01]  /*d890*/  LDL.LU R125, [R1+0x106c] ;  /* 0x00106c00017d7983 */ /* 0x000ea20000300800 */
[----:B------:R-:W-:Y:S01]  /*d8a0*/  LOP3.LUT R232, R232, 0x3f, RZ, 0xc0, !PT ;  /* 0x0000003fe8e87812 */ /* 0x000fe200078ec0ff */
[----:B------:R-:W-:-:S04]  /*d8b0*/  @!P2 IMAD.MOV R251, RZ, RZ, -R251 ;  /* 0x000000fffffba224 */ /* 0x000fc800078e0afb */
[----:B------:R-:W-:Y:S02]  /*d8c0*/  IMAD R232, R232, UR34, RZ ;  /* 0x00000022e8e87c24 */ /* 0x000fe4000f8e02ff */
[----:B------:R-:W-:-:S03]  /*d8d0*/  @!P6 IMAD.IADD R2, R2, 0x1, -R3 ;  /* 0x000000010202e824 */ /* 0x000fc600078e0a03 */
[----:B------:R-:W-:Y:S02]  /*d8e0*/  IADD3 R3, P6, R232, UR6, RZ ;  /* 0x00000006e8037c10 */ /* 0x000fe4000ffde0ff */
[----:B--2---:R-:W-:Y:S01]  /*d8f0*/  ISETP.NE.AND P2, PT, R125, RZ, PT ;  /* 0x000000ff7d00720c */ /* 0x004fe20003f45270 */
[----:B------:R-:W-:Y:S01]  /*d900*/  @!P1 IMAD.MOV R2, RZ, RZ, -R2 ;  /* 0x000000ffff029224 */ /* 0x000fe200078e0a02 */
[----:B------:R-:W-:Y:S01]  /*d910*/  LOP3.LUT R125, RZ, R125, RZ, 0x33, !PT ;  /* 0x0000007dff7d7212 */ /* 0x000fe200078e33ff */
[----:B------:R0:W-:Y:S01]  /*d920*/  STL [R1+0x1038], R3 ;  /* 0x0010380301007387 */ /* 0x0001e20000100800 */
[----:B------:R-:W-:Y:S02]  /*d930*/  ULDC UR6, c[0x0][0x240] ;  /* 0x0000900000067ab9 */ /* 0x000fe40000000800 */
[C---:B------:R-:W-:Y:S02]  /*d940*/  SEL R11, R125.reuse, R11, !P2 ;  /* 0x0000000b7d0b7207 */ /* 0x040fe40005000000 */
[----:B---3--:R-:W-:-:S02]  /*d950*/  SEL R10, R125, R10, !P2 ;  /* 0x0000000a7d0a7207 */ /* 0x008fc40005000000 */
[C---:B----4-:R-:W-:Y:S01]  /*d960*/  SEL R9, R125.reuse, R9, !P2 ;  /* 0x000000097d097207 */ /* 0x050fe20005000000 */
[----:B0-----:R-:W2:Y:S01]  /*d970*/  LDL.LU R3, [R1+0x8] ;  /* 0x0000080001037983 */ /* 0x001ea20000300800 */
[----:B------:R-:W-:-:S03]  /*d980*/  SEL R252, R125, R252, !P2 ;  /* 0x000000fc7dfc7207 */ /* 0x000fc60005000000 */
[----:B------:R0:W-:Y:S01]  /*d990*/  STL [R1+0xd0], R11 ;  /* 0x0000d00b01007387 */ /* 0x0001e20000100800 */
[C---:B------:R-:W-:Y:S02]  /*d9a0*/  SEL R0, R125.reuse, R0, !P2 ;  /* 0x000000007d007207 */ /* 0x040fe40005000000 */
[C---:B------:R-:W-:Y:S01]  /*d9b0*/  SEL R4, R125.reuse, R4, !P2 ;  /* 0x000000047d047207 */ /* 0x040fe20005000000 */
[----:B0-----:R-:W3:Y:S04]  /*d9c0*/  LDL.LU R11, [R1+0x1068] ;  /* 0x00106800010b7983 */ /* 0x001ee80000300800 */
[----:B------:R0:W-:Y:S04]  /*d9d0*/  STL [R1+0xcc], R10 ;  /* 0x0000cc0a01007387 */ /* 0x0001e80000100800 */
[----:B0-----:R-:W4:Y:S04]  /*d9e0*/  LDL.LU R10, [R1+0x1064] ;  /* 0x00106400010a7983 */ /* 0x001f280000300800 */
[----:B------:R0:W-:Y:S04]  /*d9f0*/  STL [R1+0xc8], R9 ;  /* 0x0000c80901007387 */ /* 0x0001e80000100800 */
[----:B0-----:R-:W3:Y:S04]  /*da00*/  LDL.LU R9, [R1+0x1060] ;  /* 0x0010600001097983 */ /* 0x001ee80000300800 */
[----:B------:R0:W-:Y:S04]  /*da10*/  STL [R1+0xc4], R252 ;  /* 0x0000c4fc01007387 */ /* 0x0001e80000100800 */
[----:B0-----:R-:W4:Y:S04]  /*da20*/  LDL.LU R252, [R1+0x105c] ;  /* 0x00105c0001fc7983 */ /* 0x001f280000300800 */
[----:B------:R0:W-:Y:S04]  /*da30*/  STL [R1+0xc0], R0 ;  /* 0x0000c00001007387 */ /* 0x0001e80000100800 */
[----:B0-----:R-:W4:Y:S04]  /*da40*/  LDL.LU R0, [R1+0x1058] ;  /* 0x0010580001007983 */ /* 0x001f280000300800 */
[----:B------:R0:W-:Y:S04]  /*da50*/  STL [R1+0xbc], R4 ;  /* 0x0000bc0401007387 */ /* 0x0001e80000100800 */
[----:B0-----:R-:W4:Y:S01]  /*da60*/  LDL.LU R4, [R1+0x1054] ;  /* 0x0010540001047983 */ /* 0x001f220000300800 */
[----:B--2---:R-:W-:-:S05]  /*da70*/  SEL R3, R125, R3, !P2 ;  /* 0x000000037d037207 */ /* 0x004fca0005000000 */
[----:B------:R4:W-:Y:S01]  /*da80*/  STL [R1+0xb8], R3 ;  /* 0x0000b80301007387 */ /* 0x0009e20000100800 */
[C---:B---3--:R-:W-:Y:S02]  /*da90*/  SEL R9, R125.reuse, R9, !P2 ;  /* 0x000000097d097207 */ /* 0x048fe40005000000 */
[C---:B----4-:R-:W-:Y:S02]  /*daa0*/  SEL R3, R125.reuse, R4, !P2 ;  /* 0x000000047d037207 */ /* 0x050fe40005000000 */
[----:B------:R-:W2:Y:S04]  /*dab0*/  LDL.LU R4, [R1+0x1050] ;  /* 0x0010500001047983 */ /* 0x000ea80000300800 */
[----:B------:R0:W-:Y:S02]  /*dac0*/  STL [R1+0xb4], R3 ;  /* 0x0000b40301007387 */ /* 0x0001e40000100800 */
[----:B0-----:R-:W-:-:S02]  /*dad0*/  SEL R3, R125, R0, !P2 ;  /* 0x000000007d037207 */ /* 0x001fc40005000000 */
[----:B------:R-:W-:-:S03]  /*dae0*/  SEL R0, R125, R252, !P2 ;  /* 0x000000fc7d007207 */ /* 0x000fc60005000000 */
[----:B------:R0:W-:Y:S04]  /*daf0*/  STL [R1+0xb0], R3 ;  /* 0x0000b00301007387 */ /* 0x0001e80000100800 */
[----:B------:R1:W-:Y:S01]  /*db00*/  STL [R1+0xac], R0 ;  /* 0x0000ac0001007387 */ /* 0x0003e20000100800 */
[----:B0-----:R-:W-:-:S03]  /*db10*/  SEL R3, R125, R10, !P2 ;  /* 0x0000000a7d037207 */ /* 0x001fc60005000000 */
[----:B------:R0:W-:Y:S01]  /*db20*/  STL [R1+0xa8], R9 ;  /* 0x0000a80901007387 */ /* 0x0001e20000100800 */
[----:B-1----:R-:W-:-:S03]  /*db30*/  SEL R0, R125, R11, !P2 ;  /* 0x0000000b7d007207 */ /* 0x002fc60005000000 */
[----:B------:R1:W-:Y:S04]  /*db40*/  STL [R1+0xa4], R3 ;  /* 0x0000a40301007387 */ /* 0x0003e80000100800 */
[----:B------:R3:W-:Y:S01]  /*db50*/  STL [R1+0xa0], R0 ;  /* 0x0000a00001007387 */ /* 0x0007e20000100800 */
[C---:B0-----:R-:W-:Y:S02]  /*db60*/  SEL R9, R125.reuse, R12, !P2 ;  /* 0x0000000c7d097207 */ /* 0x041fe40005000000 */
[----:B-1----:R-:W-:-:S03]  /*db70*/  SEL R3, R125, R13, !P2 ;  /* 0x0000000d7d037207 */ /* 0x002fc60005000000 */
[----:B------:R0:W-:Y:S01]  /*db80*/  STL [R1+0x9c], R9 ;  /* 0x00009c0901007387 */ /* 0x0001e20000100800 */
[----:B---3--:R-:W-:-:S03]  /*db90*/  SEL R0, R125, R14, !P2 ;  /* 0x0000000e7d007207 */ /* 0x008fc60005000000 */
        /* <DEDUP_REMOVED lines=46> */
[----:B------:R-:W-:Y:S01]  /*de80*/  STL [R1+0x3c], R9 ;  /* 0x00003c0901007387 */ /* 0x000fe20000100800 */
[----:B---3--:R-:W-:-:S03]  /*de90*/  SEL R0, R125, R38, !P2 ;  /* 0x000000267d007207 */ /* 0x008fc60005000000 */
[----:B------:R0:W-:Y:S01]  /*dea0*/  STL [R1+0x38], R3 ;  /* 0x0000380301007387 */ /* 0x0001e20000100800 */
[----:B------:R-:W-:-:S03]  /*deb0*/  SEL R38, R125, R40, !P2 ;  /* 0x000000287d267207 */ /* 0x000fc60005000000 */
[----:B------:R1:W-:Y:S01]  /*dec0*/  STL [R1+0x34], R0 ;  /* 0x0000340001007387 */ /* 0x0003e20000100800 */
[C---:B------:R-:W-:Y:S02]  /*ded0*/  SEL R40, R125.reuse, R72, !P2 ;  /* 0x000000487d287207 */ /* 0x040fe40005000000 */
[C---:B0-----:R-:W-:Y:S02]  /*dee0*/  SEL R3, R125.reuse, R70, !P2 ;  /* 0x000000467d037207 */ /* 0x041fe40005000000 */
[----:B-1----:R-:W-:-:S03]  /*def0*/  SEL R0, R125, R71, !P2 ;  /* 0x000000477d007207 */ /* 0x002fc60005000000 */
[----:B------:R0:W-:Y:S04]  /*df00*/  STL [R1+0x30], R3 ;  /* 0x0000300301007387 */ /* 0x0001e80000100800 */
[----:B------:R1:W-:Y:S01]  /*df10*/  STL [R1+0x2c], R0 ;  /* 0x00002c0001007387 */ /* 0x0003e20000100800 */
[----:B0-----:R-:W-:-:S03]  /*df20*/  SEL R3, R125, R73, !P2 ;  /* 0x000000497d037207 */ /* 0x001fc60005000000 */
[----:B------:R0:W-:Y:S01]  /*df30*/  STL [R1+0x28], R40 ;  /* 0x0000282801007387 */ /* 0x0001e20000100800 */
[----:B-1----:R-:W-:-:S03]  /*df40*/  SEL R0, R125, R74, !P2 ;  /* 0x0000004a7d007207 */ /* 0x002fc60005000000 */
[----:B------:R1:W-:Y:S01]  /*df50*/  STL [R1+0x24], R3 ;  /* 0x0000240301007387 */ /* 0x0003e20000100800 */
[----:B0-----:R-:W-:-:S03]  /*df60*/  SEL R40, R125, R75, !P2 ;  /* 0x0000004b7d287207 */ /* 0x001fc60005000000 */
[----:B------:R0:W-:Y:S01]  /*df70*/  STL [R1+0x20], R0 ;  /* 0x0000200001007387 */ /* 0x0001e20000100800 */
[----:B-1----:R-:W-:-:S03]  /*df80*/  SEL R3, R125, R76, !P2 ;  /* 0x0000004c7d037207 */ /* 0x002fc60005000000 */
[----:B------:R1:W-:Y:S01]  /*df90*/  STL [R1], R40 ;  /* 0x0000002801007387 */ /* 0x0003e20000100800 */
[----:B0-----:R-:W-:-:S03]  /*dfa0*/  SEL R0, R125, R77, !P2 ;  /* 0x0000004d7d007207 */ /* 0x001fc60005000000 */
[----:B------:R0:W-:Y:S01]  /*dfb0*/  STL [R1+0xc], R3 ;  /* 0x00000c0301007387 */ /* 0x0001e20000100800 */
[----:B-1----:R-:W-:-:S03]  /*dfc0*/  SEL R40, R125, R78, !P2 ;  /* 0x0000004e7d287207 */ /* 0x002fc60005000000 */
[----:B------:R1:W-:Y:S01]  /*dfd0*/  STL [R1+0x18], R0 ;  /* 0x0000180001007387 */ /* 0x0003e20000100800 */
[C---:B------:R-:W-:Y:S02]  /*dfe0*/  SEL R30, R125.reuse, R48, !P2 ;  /* 0x000000307d1e7207 */ /* 0x040fe40005000000 */
[C---:B0-----:R-:W-:Y:S01]  /*dff0*/  SEL R3, R125.reuse, R79, !P2 ;  /* 0x0000004f7d037207 */ /* 0x041fe20005000000 */
[----:B------:R0:W-:Y:S01]  /*e000*/  STL [R1+0x1c], R40 ;  /* 0x00001c2801007387 */ /* 0x0001e20000100800 */
[----:B-1----:R-:W-:-:S03]  /*e010*/  SEL R0, R125, R80, !P2 ;  /* 0x000000507d007207 */ /* 0x002fc60005000000 */
[----:B------:R-:W3:Y:S01]  /*e020*/  LDL.LU R48, [R1+0xd0] ;  /* 0x0000d00001307983 */ /* 0x000ee20000300800 */
[----:B------:R-:W-:-:S03]  /*e030*/  SEL R31, R125, R47, !P2 ;  /* 0x0000002f7d1f7207 */ /* 0x000fc60005000000 */
[----:B------:R1:W-:Y:S01]  /*e040*/  STL [R1+0x14], R3 ;  /* 0x0000140301007387 */ /* 0x0003e20000100800 */
[----:B------:R-:W-:-:S03]  /*e050*/  SEL R32, R125, R46, !P2 ;  /* 0x0000002e7d207207 */ /* 0x000fc60005000000 */
[----:B------:R-:W4:Y:S01]  /*e060*/  LDL.LU R47, [R1+0xcc] ;  /* 0x0000cc00012f7983 */ /* 0x000f220000300800 */
[----:B------:R-:W-:-:S03]  /*e070*/  SEL R33, R125, R45, !P2 ;  /* 0x0000002d7d217207 */ /* 0x000fc60005000000 */
[----:B------:R1:W-:Y:S01]  /*e080*/  STL [R1+0x10], R0 ;  /* 0x0000100001007387 */ /* 0x0003e20000100800 */
[----:B------:R-:W-:-:S03]  /*e090*/  SEL R34, R125, R44, !P2 ;  /* 0x0000002c7d227207 */ /* 0x000fc60005000000 */
[----:B------:R-:W4:Y:S01]  /*e0a0*/  LDL.LU R46, [R1+0xc8] ;  /* 0x0000c800012e7983 */ /* 0x000f220000300800 */
[----:B------:R-:W-:-:S03]  /*e0b0*/  SEL R35, R125, R43, !P2 ;  /* 0x0000002b7d237207 */ /* 0x000fc60005000000 */
[----:B------:R-:W4:Y:S01]  /*e0c0*/  LDL.LU R45, [R1+0xc4] ;  /* 0x0000c400012d7983 */ /* 0x000f220000300800 */
[----:B------:R-:W-:-:S03]  /*e0d0*/  SEL R36, R125, R42, !P2 ;  /* 0x0000002a7d247207 */ /* 0x000fc60005000000 */
[----:B------:R-:W4:Y:S01]  /*e0e0*/  LDL.LU R44, [R1+0xc0] ;  /* 0x0000c000012c7983 */ /* 0x000f220000300800 */
[----:B------:R-:W-:-:S03]  /*e0f0*/  SEL R37, R125, R41, !P2 ;  /* 0x000000297d257207 */ /* 0x000fc60005000000 */
[----:B------:R-:W4:Y:S04]  /*e100*/  LDL.LU R43, [R1+0xbc] ;  /* 0x0000bc00012b7983 */ /* 0x000f280000300800 */
[----:B------:R-:W4:Y:S04]  /*e110*/  LDL.LU R42, [R1+0xb8] ;  /* 0x0000b800012a7983 */ /* 0x000f280000300800 */
[----:B------:R-:W4:Y:S04]  /*e120*/  LDL.LU R41, [R1+0xb4] ;  /* 0x0000b40001297983 */ /* 0x000f280000300800 */
[----:B0-----:R-:W4:Y:S01]  /*e130*/  LDL.LU R40, [R1+0xb0] ;  /* 0x0000b00001287983 */ /* 0x001f220000300800 */
[----:B-1----:R-:W-:-:S02]  /*e140*/  SEL R3, R125, R81, !P2 ;  /* 0x000000517d037207 */ /* 0x002fc40005000000 */
[C---:B------:R-:W-:Y:S02]  /*e150*/  SEL R0, R125.reuse, R82, !P2 ;  /* 0x000000527d007207 */ /* 0x040fe40005000000 */
[C---:B------:R-:W-:Y:S02]  /*e160*/  SEL R252, R125.reuse, R83, !P2 ;  /* 0x000000537dfc7207 */ /* 0x040fe40005000000 */
[C---:B------:R-:W-:Y:S02]  /*e170*/  SEL R84, R125.reuse, R84, !P2 ;  /* 0x000000547d547207 */ /* 0x040fe40005000000 */
[C---:B------:R-:W-:Y:S01]  /*e180*/  SEL R83, R125.reuse, R2, !P2 ;  /* 0x000000027d537207 */ /* 0x040fe20005000000 */
[----:B------:R-:W-:Y:S01]  /*e190*/  STL [R1+0x103c], R3 ;  /* 0x00103c0301007387 */ /* 0x000fe20000100800 */
[C---:B------:R-:W-:Y:S02]  /*e1a0*/  SEL R85, R125.reuse, R85, !P2 ;  /* 0x000000557d557207 */ /* 0x040fe40005000000 */
[----:B------:R-:W-:Y:S01]  /*e1b0*/  LEA.HI.X.SX32 R2, R232, UR7, 0x1, P6 ;  /* 0x00000007e8027c11 */ /* 0x000fe2000b0f0eff */
[----:B------:R-:W-:Y:S04]  /*e1c0*/  STL [R1+0x1040], R0 ;  /* 0x0010400001007387 */ /* 0x000fe80000100800 */
[----:B------:R-:W-:Y:S01]  /*e1d0*/  STL [R1+0x1044], R252 ;  /* 0x001044fc01007387 */ /* 0x000fe20000100800 */
[----:B------:R-:W-:-:S03]  /*e1e0*/  SEL R9, R125, R69, !P2 ;  /* 0x000000457d097207 */ /* 0x000fc60005000000 */
[----:B------:R-:W-:Y:S01]  /*e1f0*/  STL [R1+0x1048], R84 ;  /* 0x0010485401007387 */ /* 0x000fe20000100800 */
[----:B--2---:R-:W-:-:S03]  /*e200*/  IMAD R232, R4, UR5, RZ ;  /* 0x0000000504e87c24 */ /* 0x004fc6000f8e02ff */
[----:B------:R0:W-:Y:S01]  /*e210*/  STL [R1+0x104c], R85 ;  /* 0x00104c5501007387 */ /* 0x0001e20000100800 */
[----:B------:R-:W-:-:S03]  /*e220*/  SEL R10, R125, R68, !P2 ;  /* 0x000000447d0a7207 */ /* 0x000fc60005000000 */
[----:B------:R1:W-:Y:S01]  /*e230*/  STL [R1+0x1034], R232 ;  /* 0x001034e801007387 */ /* 0x0003e20000100800 */
[----:B------:R-:W-:-:S03]  /*e240*/  SEL R11, R125, R67, !P2 ;  /* 0x000000437d0b7207 */ /* 0x000fc60005000000 */
[----:B------:R-:W2:Y:S01]  /*e250*/  LDL.LU R70, [R1+0xac] ;  /* 0x0000ac0001467983 */ /* 0x000ea20000300800 */
        /* <DEDUP_REMOVED lines=35> */
[----:B------:R-:W2:Y:S04]  /*e490*/  LDL.LU R52, [R1+0x64] ;  /* 0x0000640001347983 */ /* 0x000ea80000300800 */
[----:B------:R-:W2:Y:S04]  /*e4a0*/  LDL.LU R51, [R1+0x60] ;  /* 0x0000600001337983 */ /* 0x000ea80000300800 */
[----:B------:R-:W2:Y:S01]  /*e4b0*/  LDL.LU R50, [R1+0x5c] ;  /* 0x00005c0001327983 */ /* 0x000ea20000300800 */
[----:B------:R-:W-:-:S03]  /*e4c0*/  @!P3 IMAD.MOV R7, RZ, RZ, -R7 ;  /* 0x000000ffff07b224 */ /* 0x000fc600078e0a07 */
[----:B------:R-:W2:Y:S01]  /*e4d0*/  LDL.LU R49, [R1+0x58] ;  /* 0x0000580001317983 */ /* 0x000ea20000300800 */
[----:B------:R-:W-:Y:S01]  /*e4e0*/  @!P4 IMAD.MOV R6, RZ, RZ, -R6 ;  /* 0x000000ffff06c224 */ /* 0x000fe200078e0a06 */
[C---:B------:R-:W-:Y:S01]  /*e4f0*/  SEL R72, R125.reuse, R245, !P2 ;  /* 0x000000f57d487207 */ /* 0x040fe20005000000 */
[----:B------:R-:W-:Y:S01]  /*e500*/  @!P0 IMAD.MOV R5, RZ, RZ, -R5 ;  /* 0x000000ffff058224 */ /* 0x000fe200078e0a05 */
[C---:B------:R-:W-:Y:S01]  /*e510*/  SEL R74, R125.reuse, R247, !P2 ;  /* 0x000000f77d4a7207 */ /* 0x040fe20005000000 */
[----:B------:R-:W-:Y:S01]  /*e520*/  @!P5 IMAD.MOV R8, RZ, RZ, -R8 ;  /* 0x000000ffff08d224 */ /* 0x000fe200078e0a08 */
[C---:B------:R-:W-:Y:S02]  /*e530*/  SEL R76, R125.reuse, R249, !P2 ;  /* 0x000000f97d4c7207 */ /* 0x040fe40005000000 */
[C---:B------:R-:W-:Y:S02]  /*e540*/  SEL R78, R125.reuse, R251, !P2 ;  /* 0x000000fb7d4e7207 */ /* 0x040fe40005000000 */
[----:B------:R-:W-:-:S02]  /*e550*/  SEL R39, R125, R39, !P2 ;  /* 0x000000277d277207 */ /* 0x000fc40005000000 */
[C---:B------:R-:W-:Y:S02]  /*e560*/  SEL R86, R125.reuse, R86, !P2 ;  /* 0x000000567d567207 */ /* 0x040fe40005000000 */
[C---:B------:R-:W-:Y:S02]  /*e570*/  SEL R87, R125.reuse, R87, !P2 ;  /* 0x000000577d577207 */ /* 0x040fe40005000000 */
[C---:B------:R-:W-:Y:S02]  /*e580*/  SEL R88, R125.reuse, R88, !P2 ;  /* 0x000000587d587207 */ /* 0x040fe40005000000 */
        /* <DEDUP_REMOVED lines=56> */
[----:B------:R-:W-:Y:S01]  /*e910*/  SEL R146, R125, R146, !P2 ;  /* 0x000000927d927207 */ /* 0x000fe20005000000 */
[----:B---3--:R-:W-:-:S02]  /*e920*/  IMAD R79, R48, UR6, RZ ;  /* 0x00000006304f7c24 */ /* 0x008fc4000f8e02ff */
[----:B------:R-:W3:Y:S01]  /*e930*/  LDL.LU R48, [R1+0x54] ;  /* 0x0000540001307983 */ /* 0x000ee20000300800 */
[----:B----4-:R-:W-:-:S03]  /*e940*/  IMAD R77, R47, UR6, RZ ;  /* 0x000000062f4d7c24 */ /* 0x010fc6000f8e02ff */
[----:B------:R-:W4:Y:S01]  /*e950*/  LDL.LU R47, [R1+0x50] ;  /* 0x00005000012f7983 */ /* 0x000f220000300800 */
[----:B------:R-:W-:-:S03]  /*e960*/  IMAD R75, R46, UR6, RZ ;  /* 0x000000062e4b7c24 */ /* 0x000fc6000f8e02ff */
[----:B------:R-:W4:Y:S01]  /*e970*/  LDL.LU R46, [R1+0x4c] ;  /* 0x00004c00012e7983 */ /* 0x000f220000300800 */
[----:B------:R-:W-:-:S03]  /*e980*/  IMAD R73, R45, UR6, RZ ;  /* 0x000000062d497c24 */ /* 0x000fc6000f8e02ff */
[----:B------:R-:W4:Y:S01]  /*e990*/  LDL.LU R45, [R1+0x48] ;  /* 0x00004800012d7983 */ /* 0x000f220000300800 */
[----:B------:R-:W-:-:S03]  /*e9a0*/  IMAD R71, R44, UR6, RZ ;  /* 0x000000062c477c24 */ /* 0x000fc6000f8e02ff */
[----:B------:R-:W4:Y:S01]  /*e9b0*/  LDL.LU R44, [R1+0x44] ;  /* 0x00004400012c7983 */ /* 0x000f220000300800 */
[----:B------:R-:W-:-:S03]  /*e9c0*/  IMAD R245, R43, UR6, RZ ;  /* 0x000000062bf57c24 */ /* 0x000fc6000f8e02ff */
[----:B------:R-:W4:Y:S01]  /*e9d0*/  LDL.LU R43, [R1+0x40] ;  /* 0x00004000012b7983 */ /* 0x000f220000300800 */
[----:B------:R-:W-:Y:S01]  /*e9e0*/  IMAD R247, R42, UR6, RZ ;  /* 0x000000062af77c24 */ /* 0x000fe2000f8e02ff */
[C---:B------:R-:W-:Y:S02]  /*e9f0*/  SEL R147, R125.reuse, R147, !P2 ;  /* 0x000000937d937207 */ /* 0x040fe40005000000 */
[----:B------:R-:W4:Y:S01]  /*ea00*/  LDL.LU R42, [R1+0x3c] ;  /* 0x00003c00012a7983 */ /* 0x000f220000300800 */
[----:B------:R-:W-:Y:S01]  /*ea10*/  SEL R148, R125, R148, !P2 ;  /* 0x000000947d947207 */ /* 0x000fe20005000000 */
[----:B------:R-:W-:Y:S01]  /*ea20*/  IMAD R249, R41, UR6, RZ ;  /* 0x0000000629f97c24 */ /* 0x000fe2000f8e02ff */
[C---:B------:R-:W-:Y:S01]  /*ea30*/  SEL R149, R125.reuse, R149, !P2 ;  /* 0x000000957d957207 */ /* 0x040fe20005000000 */
[----:B------:R-:W4:Y:S01]  /*ea40*/  LDL.LU R41, [R1+0x38] ;  /* 0x0000380001297983 */ /* 0x000f220000300800 */
[C---:B------:R-:W-:Y:S01]  /*ea50*/  SEL R150, R125.reuse, R150, !P2 ;  /* 0x000000967d967207 */ /* 0x040fe20005000000 */
[----:B------:R-:W-:Y:S01]  /*ea60*/  IMAD R251, R40, UR6, RZ ;  /* 0x0000000628fb7c24 */ /* 0x000fe2000f8e02ff */
[C---:B------:R-:W-:Y:S01]  /*ea70*/  SEL R151, R125.reuse, R151, !P2 ;  /* 0x000000977d977207 */ /* 0x040fe20005000000 */
[----:B------:R-:W4:Y:S01]  /*ea80*/  LDL.LU R40, [R1+0x34] ;  /* 0x0000340001287983 */ /* 0x000f220000300800 */
        /* <DEDUP_REMOVED lines=98> */
[----:B------:R-:W-:Y:S02]  /*f0b0*/  SEL R125, R125, R8, !P2 ;  /* 0x000000087d7d7207 */ /* 0x000fe40005000000 */
[----:B------:R-:W4:Y:S04]  /*f0c0*/  LDL.LU R8, [R1+0x30] ;  /* 0x0000300001087983 */ /* 0x000f280000300800 */
[----:B------:R-:W4:Y:S04]  /*f0d0*/  LDL.LU R7, [R1+0x2c] ;  /* 0x00002c0001077983 */ /* 0x000f280000300800 */
[----:B------:R-:W4:Y:S04]  /*f0e0*/  LDL.LU R6, [R1+0x28] ;  /* 0x0000280001067983 */ /* 0x000f280000300800 */
[----:B------:R-:W4:Y:S04]  /*f0f0*/  LDL.LU R5, [R1+0x24] ;  /* 0x0000240001057983 */ /* 0x000f280000300800 */
[----:B------:R-:W4:Y:S04]  /*f100*/  LDL.LU R4, [R1+0x20] ;  /* 0x0000200001047983 */ /* 0x000f280000300800 */
[----:B0-----:R-:W2:Y:S04]  /*f110*/  LDL.LU R85, [R1] ;  /* 0x0000000001557983 */ /* 0x001ea80000300800 */
[----:B------:R-:W3:Y:S04]  /*f120*/  LDL.LU R84, [R1+0xc] ;  /* 0x00000c0001547983 */ /* 0x000ee80000300800 */
[----:B------:R-:W4:Y:S04]  /*f130*/  LDL.LU R252, [R1+0x18] ;  /* 0x0000180001fc7983 */ /* 0x000f280000300800 */
[----:B------:R-:W4:Y:S04]  /*f140*/  LDL.LU R0, [R1+0x1c] ;  /* 0x00001c0001007983 */ /* 0x000f280000300800 */
[----:B------:R-:W4:Y:S04]  /*f150*/  LDL.LU R3, [R1+0x14] ;  /* 0x0000140001037983 */ /* 0x000f280000300800 */
[----:B-1----:R-:W4:Y:S01]  /*f160*/  LDL.LU R232, [R1+0x10] ;  /* 0x0000100001e87983 */ /* 0x002f220000300800 */
[----:B--2---:R-:W-:-:S02]  /*f170*/  IMAD R85, R85, UR6, RZ ;  /* 0x0000000655557c24 */ /* 0x004fc4000f8e02ff */
[----:B---3--:R-:W-:-:S03]  /*f180*/  IMAD R84, R84, UR6, RZ ;  /* 0x0000000654547c24 */ /* 0x008fc6000f8e02ff */
[----:B------:R0:W-:Y:S01]  /*f190*/  STL [R1], R85 ;  /* 0x0000005501007387 */ /* 0x0001e20000100800 */
[----:B----4-:R-:W-:Y:S02]  /*f1a0*/  IMAD R252, R252, UR6, RZ ;  /* 0x00000006fcfc7c24 */ /* 0x010fe4000f8e02ff */
[----:B------:R-:W-:Y:S01]  /*f1b0*/  IMAD R0, R0, UR6, RZ ;  /* 0x0000000600007c24 */ /* 0x000fe2000f8e02ff */
[----:B0-----:R-:W2:Y:S01]  /*f1c0*/  LDL.LU R85, [R1+0x104c] ;  /* 0x00104c0001557983 */ /* 0x001ea20000300800 */
[----:B------:R-:W-:-:S03]  /*f1d0*/  IMAD R3, R3, UR6, RZ ;  /* 0x0000000603037c24 */ /* 0x000fc6000f8e02ff */
[----:B------:R0:W-:Y:S04]  /*f1e0*/  STL [R1+0xc], R84 ;  /* 0x00000c5401007387 */ /* 0x0001e80000100800 */
[----:B0-----:R-:W3:Y:S04]  /*f1f0*/  LDL.LU R84, [R1+0x1048] ;  /* 0x0010480001547983 */ /* 0x001ee80000300800 */
[----:B------:R0:W-:Y:S04]  /*f200*/  STL [R1+0x18], R252 ;  /* 0x000018fc01007387 */ /* 0x0001e80000100800 */
[----:B0-----:R-:W4:Y:S04]  /*f210*/  LDL.LU R252, [R1+0x1044] ;  /* 0x0010440001fc7983 */ /* 0x001f280000300800 */
[----:B------:R0:W-:Y:S04]  /*f220*/  STL [R1+0x1c], R0 ;  /* 0x00001c0001007387 */ /* 0x0001e80000100800 */
[----:B0-----:R-:W2:Y:S04]  /*f230*/  LDL.LU R0, [R1+0x1040] ;  /* 0x0010400001007983 */ /* 0x001ea80000300800 */
[----:B------:R0:W-:Y:S04]  /*f240*/  STL [R1+0x14], R3 ;  /* 0x0000140301007387 */ /* 0x0001e80000100800 */
[----:B0-----:R-:W3:Y:S01]  /*f250*/  LDL.LU R3, [R1+0x103c] ;  /* 0x00103c0001037983 */ /* 0x001ee20000300800 */
[----:B------:R-:W-:-:S05]  /*f260*/  IMAD R232, R232, UR6, RZ ;  /* 0x00000006e8e87c24 */ /* 0x000fca000f8e02ff */
[----:B------:R3:W-:Y:S02]  /*f270*/  STL [R1+0x10], R232 ;  /* 0x000010e801007387 */ /* 0x0007e40000100800 */
[----:B---3--:R-:W-:Y:S02]  /*f280*/  IMAD R232, R3, UR6, RZ ;  /* 0x0000000603e87c24 */ /* 0x008fe4000f8e02ff */
[----:B------:R-:W3:Y:S04]  /*f290*/  LDL.LU R3, [R1+0x1038] ;  /* 0x0010380001037983 */ /* 0x000ee80000300800 */
[----:B------:R2:W-:Y:S02]  /*f2a0*/  STL [R1+0x8], R232 ;  /* 0x000008e801007387 */ /* 0x0005e40000100800 */
[----:B--2---:R-:W-:-:S02]  /*f2b0*/  IMAD R232, R0, UR6, RZ ;  /* 0x0000000600e87c24 */ /* 0x004fc4000f8e02ff */
[----:B----4-:R-:W-:-:S03]  /*f2c0*/  IMAD R0, R252, UR6, RZ ;  /* 0x00000006fc007c24 */ /* 0x010fc6000f8e02ff */
[----:B------:R0:W-:Y:S04]  /*f2d0*/  STL [R1+0x4], R232 ;  /* 0x000004e801007387 */ /* 0x0001e80000100800 */
[----:B------:R1:W-:Y:S01]  /*f2e0*/  STL [R1+0x20], R0 ;  /* 0x0000200001007387 */ /* 0x0003e20000100800 */
[----:B0-----:R-:W-:Y:S02]  /*f2f0*/  IMAD R232, R237, UR6, RZ ;  /* 0x00000006ede87c24 */ /* 0x001fe4000f8e02ff */
[----:B-1----:R-:W-:Y:S02]  /*f300*/  IMAD R0, R235, UR6, RZ ;  /* 0x00000006eb007c24 */ /* 0x002fe4000f8e02ff */
[----:B------:R-:W-:-:S03]  /*f310*/  IMAD R235, R236, UR6, RZ ;  /* 0x00000006eceb7c24 */ /* 0x000fc6000f8e02ff */
[----:B------:R0:W-:Y:S04]  /*f320*/  STL [R1+0x24], R0 ;  /* 0x0000240001007387 */ /* 0x0001e80000100800 */
[----:B------:R1:W-:Y:S04]  /*f330*/  STL [R1+0x28], R235 ;  /* 0x000028eb01007387 */ /* 0x0003e80000100800 */
[----:B------:R2:W-:Y:S01]  /*f340*/  STL [R1+0x2c], R232 ;  /* 0x00002ce801007387 */ /* 0x0005e20000100800 */
[----:B0-----:R-:W-:Y:S02]  /*f350*/  IMAD R0, R238, UR6, RZ ;  /* 0x00000006ee007c24 */ /* 0x001fe4000f8e02ff */
[----:B-1----:R-:W-:-:S03]  /*f360*/  IMAD R235, R239, UR6, RZ ;  /* 0x00000006efeb7c24 */ /* 0x002fc6000f8e02ff */
[----:B------:R0:W-:Y:S01]  /*f370*/  STL [R1+0x30], R0 ;  /* 0x0000300001007387 */ /* 0x0001e20000100800 */
[----:B--2---:R-:W-:-:S03]  /*f380*/  IMAD R232, R240, UR6, RZ ;  /* 0x00000006f0e87c24 */ /* 0x004fc6000f8e02ff */
[----:B------:R1:W-:Y:S04]  /*f390*/  STL [R1+0x34], R235 ;  /* 0x000034eb01007387 */ /* 0x0003e80000100800 */
[----:B------:R2:W-:Y:S01]  /*f3a0*/  STL [R1+0x38], R232 ;  /* 0x000038e801007387 */ /* 0x0005e20000100800 */
[----:B0-----:R-:W-:Y:S02]  /*f3b0*/  IMAD R0, R241, UR6, RZ ;  /* 0x00000006f1007c24 */ /* 0x001fe4000f8e02ff */
[----:B-1----:R-:W-:-:S03]  /*f3c0*/  IMAD R235, R242, UR6, RZ ;  /* 0x00000006f2eb7c24 */ /* 0x002fc6000f8e02ff */
[----:B------:R0:W-:Y:S01]  /*f3d0*/  STL [R1+0x3c], R0 ;  /* 0x00003c0001007387 */ /* 0x0001e20000100800 */
[----:B--2---:R-:W-:-:S03]  /*f3e0*/  IMAD R232, R243, UR6, RZ ;  /* 0x00000006f3e87c24 */ /* 0x004fc6000f8e02ff */
[----:B------:R1:W-:Y:S01]  /*f3f0*/  STL [R1+0x40], R235 ;  /* 0x000040eb01007387 */ /* 0x0003e20000100800 */
[----:B------:R-:W-:Y:S02]  /*f400*/  IMAD R70, R70, UR6, RZ ;  /* 0x0000000646467c24 */ /* 0x000fe4000f8e02ff */
[----:B------:R-:W-:Y:S01]  /*f410*/  IMAD R69, R69, UR6, RZ ;  /* 0x0000000645457c24 */ /* 0x000fe2000f8e02ff */
[----:B------:R2:W-:Y:S01]  /*f420*/  STL [R1+0x44], R232 ;  /* 0x000044e801007387 */ /* 0x0005e20000100800 */
[----:B------:R-:W-:Y:S02]  /*f430*/  IMAD R68, R68, UR6, RZ ;  /* 0x0000000644447c24 */ /* 0x000fe4000f8e02ff */
[----:B0-----:R-:W-:Y:S02]  /*f440*/  IMAD R0, R244, UR6, RZ ;  /* 0x00000006f4007c24 */ /* 0x001fe4000f8e02ff */
[----:B------:R-:W-:Y:S02]  /*f450*/  IMAD R67, R67, UR6, RZ ;  /* 0x0000000643437c24 */ /* 0x000fe4000f8e02ff */
[----:B-1----:R-:W-:-:S02]  /*f460*/  IMAD R235, R248, UR6, RZ ;  /* 0x00000006f8eb7c24 */ /* 0x002fc4000f8e02ff */
[----:B--2---:R-:W-:Y:S01]  /*f470*/  IMAD R232, R246, UR6, RZ ;  /* 0x00000006f6e87c24 */ /* 0x004fe2000f8e02ff */
[----:B------:R0:W-:Y:S01]  /*f480*/  STL [R1+0x48], R0 ;  /* 0x0000480001007387 */ /* 0x0001e20000100800 */
[----:B------:R-:W-:-:S03]  /*f490*/  IMAD R66, R66, UR6, RZ ;  /* 0x0000000642427c24 */ /* 0x000fc6000f8e02ff */
[----:B------:R1:W-:Y:S01]  /*f4a0*/  STL [R1+0x50], R235 ;  /* 0x000050eb01007387 */ /* 0x0003e20000100800 */
[----:B------:R-:W-:Y:S02]  /*f4b0*/  IMAD R65, R65, UR6, RZ ;  /* 0x0000000641417c24 */ /* 0x000fe4000f8e02ff */
[----:B0-----:R-:W-:Y:S02]  /*f4c0*/  IMAD R0, R250, UR6, RZ ;  /* 0x00000006fa007c24 */ /* 0x001fe4000f8e02ff */
[----:B------:R-:W-:Y:S02]  /*f4d0*/  IMAD R64, R64, UR6, RZ ;  /* 0x0000000640407c24 */ /* 0x000fe4000f8e02ff */
[----:B------:R-:W-:Y:S02]  /*f4e0*/  IMAD R63, R63, UR6, RZ ;  /* 0x000000063f3f7c24 */ /* 0x000fe4000f8e02ff */
[----:B------:R-:W-:Y:S02]  /*f4f0*/  IMAD R62, R62, UR6, RZ ;  /* 0x000000063e3e7c24 */ /* 0x000fe4000f8e02ff */
[----:B------:R-:W-:-:S02]  /*f500*/  IMAD R61, R61, UR6, RZ ;  /* 0x000000063d3d7c24 */ /* 0x000fc4000f8e02ff */
[----:B------:R-:W-:Y:S02]  /*f510*/  IMAD R60, R60, UR6, RZ ;  /* 0x000000063c3c7c24 */ /* 0x000fe4000f8e02ff */
[----:B------:R-:W-:Y:S02]  /*f520*/  IMAD R59, R59, UR6, RZ ;  /* 0x000000063b3b7c24 */ /* 0x000fe4000f8e02ff */
        /* <DEDUP_REMOVED lines=32> */
[----:B------:R-:W-:Y:S01]  /*f730*/  IMAD R26, R26, UR6, RZ ;  /* 0x000000061a1a7c24 */ /* 0x000fe2000f8e02ff */
[-C--:B---3--:R-:W-:Y:S02]  /*f740*/  IADD3 R238, P3, R77, R3.reuse, RZ ;  /* 0x000000034dee7210 */ /* 0x088fe40007f7e0ff */
[----:B------:R-:W-:-:S02]  /*f750*/  IADD3 R240, P2, R75, R3, RZ ;  /* 0x000000034bf07210 */ /* 0x000fc40007f5e0ff */
[-C--:B------:R-:W-:Y:S02]  /*f760*/  IADD3 R242, P1, R73, R3.reuse, RZ ;  /* 0x0000000349f27210 */ /* 0x080fe40007f3e0ff */
[-C--:B------:R-:W-:Y:S02]  /*f770*/  IADD3 R244, P0, R71, R3.reuse, RZ ;  /* 0x0000000347f47210 */ /* 0x080fe40007f1e0ff */
[-C--:B------:R-:W-:Y:S02]  /*f780*/  IADD3 R246, P4, R245, R3.reuse, RZ ;  /* 0x00000003f5f67210 */ /* 0x080fe40007f9e0ff */
[----:B------:R-:W-:Y:S02]  /*f790*/  IADD3 R236, P5, R79, R3, RZ ;  /* 0x000000034fec7210 */ /* 0x000fe40007fbe0ff */
[-C--:B------:R-:W-:Y:S02]  /*f7a0*/  LEA.HI.X.SX32 R237, R77, R2.reuse, 0x1, P3 ;  /* 0x000000024ded7211 */ /* 0x080fe400018f0eff */
[----:B------:R-:W-:-:S02]  /*f7b0*/  LEA.HI.X.SX32 R239, R75, R2, 0x1, P2 ;  /* 0x000000024bef7211 */ /* 0x000fc400010f0eff */
[-C--:B------:R-:W-:Y:S02]  /*f7c0*/  IADD3 R77, P2, R70, R3.reuse, RZ ;  /* 0x00000003464d7210 */ /* 0x080fe40007f5e0ff */
[-C--:B------:R-:W-:Y:S02]  /*f7d0*/  LEA.HI.X.SX32 R241, R73, R2.reuse, 0x1, P1 ;  /* 0x0000000249f17211 */ /* 0x080fe400008f0eff */
[-C--:B------:R-:W-:Y:S02]  /*f7e0*/  IADD3 R75, P1, R69, R3.reuse, RZ ;  /* 0x00000003454b7210 */ /* 0x080fe40007f3e0ff */
[-C--:B------:R-:W-:Y:S02]  /*f7f0*/  LEA.HI.X.SX32 R243, R71, R2.reuse, 0x1, P0 ;  /* 0x0000000247f37211 */ /* 0x080fe400000f0eff */
[----:B------:R-:W-:Y:S02]  /*f800*/  IADD3 R73, P0, R68, R3, RZ ;  /* 0x0000000344497210 */ /* 0x000fe40007f1e0ff */
[----:B------:R-:W-:-:S02]  /*f810*/  LEA.HI.X.SX32 R245, R245, R2, 0x1, P4 ;  /* 0x00000002f5f57211 */ /* 0x000fc400020f0eff */
[-C--:B------:R-:W-:Y:S02]  /*f820*/  IADD3 R248, P6, R247, R3.reuse, RZ ;  /* 0x00000003f7f87210 */ /* 0x080fe40007fde0ff */
[-C--:B-1----:R-:W-:Y:S02]  /*f830*/  LEA.HI.X.SX32 R235, R79, R2.reuse, 0x1, P5 ;  /* 0x000000024feb7211 */ /* 0x082fe400028f0eff */
[-C--:B------:R-:W-:Y:S01]  /*f840*/  IADD3 R71, P4, R67, R3.reuse, RZ ;  /* 0x0000000343477210 */ /* 0x080fe20007f9e0ff */
[----:B------:R-:W-:Y:S01]  /*f850*/  STL [R1+0x604], R77 ;  /* 0x0006044d01007387 */ /* 0x000fe20000100800 */
[-C--:B------:R-:W-:Y:S02]  /*f860*/  IADD3 R250, P5, R249, R3.reuse, RZ ;  /* 0x00000003f9fa7210 */ /* 0x080fe40007fbe0ff */
[----:B------:R-:W-:Y:S01]  /*f870*/  LEA.HI.X.SX32 R247, R247, R2, 0x1, P6 ;  /* 0x00000002f7f77211 */ /* 0x000fe200030f0eff */
[----:B------:R-:W-:Y:S01]  /*f880*/  STL [R1+0x60c], R75 ;  /* 0x00060c4b01007387 */ /* 0x000fe20000100800 */
[----:B------:R-:W-:-:S02]  /*f890*/  IADD3 R252, P3, R251, R3, RZ ;  /* 0x00000003fbfc7210 */ /* 0x000fc40007f7e0ff */
[-C--:B------:R-:W-:Y:S01]  /*f8a0*/  LEA.HI.X.SX32 R249, R249, R2.reuse, 0x1, P5 ;  /* 0x00000002f9f97211 */ /* 0x080fe200028f0eff */
[----:B------:R0:W-:Y:S04]  /*f8b0*/  STL [R1+0x614], R73 ;  /* 0x0006144901007387 */ /* 0x0001e80000100800 */
[----:B------:R1:W-:Y:S01]  /*f8c0*/  STL [R1+0x61c], R71 ;  /* 0x00061c4701007387 */ /* 0x0003e20000100800 */
[----:B------:R-:W-:Y:S02]  /*f8d0*/  LEA.HI.X.SX32 R251, R251, R2, 0x1, P3 ;  /* 0x00000002fbfb7211 */ /* 0x000fe400018f0eff */
[-C--:B0-----:R-:W-:Y:S02]  /*f8e0*/  IADD3 R73, P6, R66, R3.reuse, RZ ;  /* 0x0000000342497210 */ /* 0x081fe40007fde0ff */
[----:B-1----:R-:W-:-:S03]  /*f8f0*/  IADD3 R71, P5, R65, R3, RZ ;  /* 0x0000000341477210 */ /* 0x002fc60007fbe0ff */
[----:B------:R0:W-:Y:S01]  /*f900*/  STL [R1+0x624], R73 ;  /* 0x0006244901007387 */ /* 0x0001e20000100800 */
[----:B------:R-:W-:-:S03]  /*f910*/  IADD3 R75, P3, R64, R3, RZ ;  /* 0x00000003404b7210 */ /* 0x000fc60007f7e0ff */
[----:B------:R1:W-:Y:S01]  /*f920*/  STL [R1+0x62c], R71 ;  /* 0x00062c4701007387 */ /* 0x0003e20000100800 */
[-C--:B------:R-:W-:Y:S02]  /*f930*/  LEA.HI.X.SX32 R68, R68, R2.reuse, 0x1, P0 ;  /* 0x0000000244447211 */ /* 0x080fe400000f0eff */
[-C--:B0-----:R-:W-:Y:S02]  /*f940*/  LEA.HI.X.SX32 R73, R70, R2.reuse, 0x1, P2 ;  /* 0x0000000246497211 */ /* 0x081fe400010f0eff */
[----:B------:R-:W-:Y:S02]  /*f950*/  LEA.HI.X.SX32 R70, R69, R2, 0x1, P1 ;  /* 0x0000000245467211 */ /* 0x000fe400008f0eff */
[-C--:B-1----:R-:W-:Y:S01]  /*f960*/  IADD3 R71, P2, R63, R3.reuse, RZ ;  /* 0x000000033f477210 */ /* 0x082fe20007f5e0ff */
[----:B------:R-:W-:Y:S01]  /*f970*/  STL [R1+0x634], R75 ;  /* 0x0006344b01007387 */ /* 0x000fe20000100800 */
[----:B------:R-:W-:-:S03]  /*f980*/  IADD3 R69, P1, R62, R3, RZ ;  /* 0x000000033e457210 */ /* 0x000fc60007f3e0ff */
[----:B------:R-:W-:Y:S04]  /*f990*/  STL [R1+0x600], R73 ;  /* 0x0006004901007387 */ /* 0x000fe80000100800 */
[----:B------:R-:W-:Y:S04]  /*f9a0*/  STL [R1+0x63c], R71 ;  /* 0x00063c4701007387 */ /* 0x000fe80000100800 */
[----:B------:R0:W-:Y:S04]  /*f9b0*/  STL [R1+0x608], R70 ;  /* 0x0006084601007387 */ /* 0x0001e80000100800 */
[----:B------:R1:W-:Y:S04]  /*f9c0*/  STL [R1+0x644], R69 ;  /* 0x0006444501007387 */ /* 0x0003e80000100800 */
[----:B------:R2:W-:Y:S01]  /*f9d0*/  STL [R1+0x610], R68 ;  /* 0x0006104401007387 */ /* 0x0005e20000100800 */
[----:B0-----:R-:W-:-:S02]  /*f9e0*/  IADD3 R70, P0, R61, R3, RZ ;  /* 0x000000033d467210 */ /* 0x001fc40007f1e0ff */
[-C--:B-1----:R-:W-:Y:S02]  /*f9f0*/  LEA.HI.X.SX32 R69, R67, R2.reuse, 0x1, P4 ;  /* 0x0000000243457211 */ /* 0x082fe400020f0eff */
[-C--:B------:R-:W-:Y:S02]  /*fa00*/  LEA.HI.X.SX32 R67, R66, R2.reuse, 0x1, P6 ;  /* 0x0000000242437211 */ /* 0x080fe400030f0eff */
[-C--:B--2---:R-:W-:Y:S01]  /*fa10*/  IADD3 R68, P4, R60, R3.reuse, RZ ;  /* 0x000000033c447210 */ /* 0x084fe20007f9e0ff */
[----:B------:R-:W-:Y:S01]  /*fa20*/  STL [R1+0x64c], R70 ;  /* 0x00064c4601007387 */ /* 0x000fe20000100800 */
[-C--:B------:R-:W-:Y:S02]  /*fa30*/  IADD3 R66, P6, R59, R3.reuse, RZ ;  /* 0x000000033b427210 */ /* 0x080fe40007fde0ff */
[----:B------:R-:W-:Y:S01]  /*fa40*/  LEA.HI.X.SX32 R65, R65, R2, 0x1, P5 ;  /* 0x0000000241417211 */ /* 0x000fe200028f0eff */
        /* <DEDUP_REMOVED lines=118> */
[----:B------:R-:W-:Y:S02]  /*101b0*/  IADD3 R36, P3, R29, R3, RZ ;  /* 0x000000031d247210 */ /* 0x000fe40007f7e0ff */
[----:B------:R-:W-:Y:S01]  /*101c0*/  LEA.HI.X.SX32 R35, R35, R2, 0x1, P2 ;  /* 0x0000000223237211 */ /* 0x000fe200010f0eff */
[----:B------:R-:W-:Y:S04]  /*101d0*/  STL [R1+0x708], R39 ;  /* 0x0007082701007387 */ /* 0x000fe80000100800 */
[----:B------:R-:W-:Y:S04]  /*101e0*/  STL [R1+0x744], R38 ;  /* 0x0007442601007387 */ /* 0x000fe80000100800 */
[----:B------:R0:W-:Y:S04]  /*101f0*/  STL [R1+0x710], R37 ;  /* 0x0007102501007387 */ /* 0x0001e80000100800 */
[----:B------:R1:W-:Y:S01]  /*10200*/  STL [R1+0x74c], R36 ;  /* 0x00074c2401007387 */ /* 0x0003e20000100800 */
[----:B------:R-:W-:-:S03]  /*10210*/  IMAD R25, R25, UR6, RZ ;  /* 0x0000000619197c24 */ /* 0x000fc6000f8e02ff */
[----:B------:R2:W-:Y:S01]  /*10220*/  STL [R1+0x718], R35 ;  /* 0x0007182301007387 */ /* 0x0005e20000100800 */
[-C--:B0-----:R-:W-:Y:S02]  /*10230*/  IADD3 R37, P2, R28, R3.reuse, RZ ;  /* 0x000000031c257210 */ /* 0x081fe40007f5e0ff */
[-C--:B-1----:R-:W-:Y:S02]  /*10240*/  LEA.HI.X.SX32 R36, R34, R2.reuse, 0x1, P1 ;  /* 0x0000000222247211 */ /* 0x082fe400008f0eff */
[-C--:B------:R-:W-:Y:S02]  /*10250*/  LEA.HI.X.SX32 R34, R33, R2.reuse, 0x1, P0 ;  /* 0x0000000221227211 */ /* 0x080fe400000f0eff */
[-C--:B--2---:R-:W-:Y:S01]  /*10260*/  IADD3 R35, P1, R27, R3.reuse, RZ ;  /* 0x000000031b237210 */ /* 0x084fe20007f3e0ff */
[----:B------:R-:W-:Y:S01]  /*10270*/  STL [R1+0x754], R37 ;  /* 0x0007542501007387 */ /* 0x000fe20000100800 */
[----:B------:R-:W-:Y:S01]  /*10280*/  IADD3 R33, P0, R26, R3, RZ ;  /* 0x000000031a217210 */ /* 0x000fe20007f1e0ff */
[----:B------:R-:W-:Y:S01]  /*10290*/  IMAD R24, R24, UR6, RZ ;  /* 0x0000000618187c24 */ /* 0x000fe2000f8e02ff */
[----:B------:R-:W-:Y:S01]  /*102a0*/  LEA.HI.X.SX32 R32, R32, R2, 0x1, P4 ;  /* 0x0000000220207211 */ /* 0x000fe200020f0eff */
[----:B------:R-:W-:Y:S01]  /*102b0*/  STL [R1+0x720], R36 ;  /* 0x0007202401007387 */ /* 0x000fe20000100800 */
[----:B------:R-:W-:-:S03]  /*102c0*/  IMAD R23, R23, UR6, RZ ;  /* 0x0000000617177c24 */ /* 0x000fc6000f8e02ff */
        /* <DEDUP_REMOVED lines=43> */
[----:B------:R-:W-:Y:S04]  /*10580*/  STL [R1+0x768], R27 ;  /* 0x0007681b01007387 */ /* 0x000fe80000100800 */
[----:B------:R-:W-:Y:S04]  /*10590*/  STL [R1+0x7a4], R26 ;  /* 0x0007a41a01007387 */ /* 0x000fe80000100800 */
[----:B------:R0:W-:Y:S01]  /*105a0*/  STL [R1+0x770], R25 ;  /* 0x0007701901007387 */ /* 0x0001e20000100800 */
[----:B------:R-:W-:-:S03]  /*105b0*/  IMAD R14, R14, UR6, RZ ;  /* 0x000000060e0e7c24 */ /* 0x000fc6000f8e02ff */
[----:B------:R1:W-:Y:S04]  /*105c0*/  STL [R1+0x7ac], R24 ;  /* 0x0007ac1801007387 */ /* 0x0003e80000100800 */
[----:B------:R2:W-:Y:S01]  /*105d0*/  STL [R1+0x778], R23 ;  /* 0x0007781701007387 */ /* 0x0005e20000100800 */
[----:B0-----:R-:W-:Y:S02]  /*105e0*/  IADD3 R25, P5, R16, R3, RZ ;  /* 0x0000000310197210 */ /* 0x001fe40007fbe0ff */
[----:B-1----:R-:W-:-:S03]  /*105f0*/  LEA.HI.X.SX32 R24, R22, R2, 0x1, P3 ;  /* 0x0000000216187211 */ /* 0x002fc600018f0eff */
[----:B------:R-:W-:Y:S01]  /*10600*/  STL [R1+0x7b4], R25 ;  /* 0x0007b41901007387 */ /* 0x000fe20000100800 */
[----:B------:R-:W-:Y:S02]  /*10610*/  LEA.HI.X.SX32 R22, R21, R2, 0x1, P2 ;  /* 0x0000000215167211 */ /* 0x000fe400010f0eff */
[-C--:B--2---:R-:W-:Y:S01]  /*10620*/  IADD3 R23, P3, R15, R3.reuse, RZ ;  /* 0x000000030f177210 */ /* 0x084fe20007f7e0ff */
[----:B------:R-:W-:Y:S01]  /*10630*/  STL [R1+0x780], R24 ;  /* 0x0007801801007387 */ /* 0x000fe20000100800 */
[----:B------:R-:W-:-:S03]  /*10640*/  IADD3 R21, P2, R14, R3, RZ ;  /* 0x000000030e157210 */ /* 0x000fc60007f5e0ff */
[----:B------:R-:W2:Y:S01]  /*10650*/  LDL.LU R67, [R1] ;  /* 0x0000000001437983 */ /* 0x000ea20000300800 */
[----:B------:R-:W-:-:S03]  /*10660*/  IMAD R13, R13, UR6, RZ ;  /* 0x000000060d0d7c24 */ /* 0x000fc6000f8e02ff */
[----:B------:R-:W-:Y:S01]  /*10670*/  STL [R1+0x7bc], R23 ;  /* 0x0007bc1701007387 */ /* 0x000fe20000100800 */
[----:B------:R-:W-:-:S03]  /*10680*/  LEA.HI.X.SX32 R20, R20, R2, 0x1, P1 ;  /* 0x0000000214147211 */ /* 0x000fc600008f0eff */
[----:B------:R-:W-:Y:S04]  /*10690*/  STL [R1+0x788], R22 ;  /* 0x0007881601007387 */ /* 0x000fe80000100800 */
[----:B------:R-:W3:Y:S04]  /*106a0*/  LDL.LU R68, [R1+0xc] ;  /* 0x00000c0001447983 */ /* 0x000ee80000300800 */
[----:B------:R0:W-:Y:S04]  /*106b0*/  STL [R1+0x7c4], R21 ;  /* 0x0007c41501007387 */ /* 0x0001e80000100800 */
[----:B------:R-:W4:Y:S01]  /*106c0*/  LDL.LU R69, [R1+0x18] ;  /* 0x0000180001457983 */ /* 0x000f220000300800 */
[----:B------:R-:W-:-:S03]  /*106d0*/  IMAD R12, R12, UR6, RZ ;  /* 0x000000060c0c7c24 */ /* 0x000fc6000f8e02ff */
[----:B------:R1:W-:Y:S01]  /*106e0*/  STL [R1+0x790], R20 ;  /* 0x0007901401007387 */ /* 0x0003e20000100800 */
[----:B0-----:R-:W-:-:S03]  /*106f0*/  IADD3 R21, P1, R13, R3, RZ ;  /* 0x000000030d157210 */ /* 0x001fc60007f3e0ff */
[----:B------:R-:W4:Y:S04]  /*10700*/  LDL.LU R70, [R1+0x1c] ;  /* 0x00001c0001467983 */ /* 0x000f280000300800 */
[----:B------:R-:W-:Y:S01]  /*10710*/  STL [R1+0x7cc], R21 ;  /* 0x0007cc1501007387 */ /* 0x000fe20000100800 */
[----:B-1----:R-:W-:-:S03]  /*10720*/  LEA.HI.X.SX32 R20, R19, R2, 0x1, P0 ;  /* 0x0000000213147211 */ /* 0x002fc600000f0eff */
[----:B------:R-:W4:Y:S01]  /*10730*/  LDL.LU R71, [R1+0x14] ;  /* 0x0000140001477983 */ /* 0x000f220000300800 */
[----:B------:R-:W-:Y:S01]  /*10740*/  IADD3 R19, P0, R12, R3, RZ ;  /* 0x000000030c137210 */ /* 0x000fe20007f1e0ff */
[----:B------:R-:W-:Y:S02]  /*10750*/  IMAD R11, R11, UR6, RZ ;  /* 0x000000060b0b7c24 */ /* 0x000fe4000f8e02ff */
[----:B------:R-:W-:Y:S01]  /*10760*/  STL [R1+0x798], R20 ;  /* 0x0007981401007387 */ /* 0x000fe20000100800 */
[----:B------:R-:W-:-:S03]  /*10770*/  LEA.HI.X.SX32 R18, R18, R2, 0x1, P4 ;  /* 0x0000000212127211 */ /* 0x000fc600020f0eff */
[----:B------:R-:W4:Y:S04]  /*10780*/  LDL.LU R73, [R1+0x10] ;  /* 0x0000100001497983 */ /* 0x000f280000300800 */
[----:B------:R0:W-:Y:S04]  /*10790*/  STL [R1+0x7d4], R19 ;  /* 0x0007d41301007387 */ /* 0x0001e80000100800 */
[----:B------:R-:W4:Y:S04]  /*107a0*/  LDL.LU R75, [R1+0x8] ;  /* 0x00000800014b7983 */ /* 0x000f280000300800 */
[----:B------:R1:W-:Y:S01]  /*107b0*/  STL [R1+0x7a0], R18 ;  /* 0x0007a01201007387 */ /* 0x0003e20000100800 */
[----:B0-----:R-:W-:-:S03]  /*107c0*/  IADD3 R19, P4, R11, R3, RZ ;  /* 0x000000030b137210 */ /* 0x001fc60007f9e0ff */
[----:B------:R-:W4:Y:S04]  /*107d0*/  LDL.LU R77, [R1+0x4] ;  /* 0x00000400014d7983 */ /* 0x000f280000300800 */
[----:B------:R-:W-:Y:S04]  /*107e0*/  STL [R1+0x7dc], R19 ;  /* 0x0007dc1301007387 */ /* 0x000fe80000100800 */
[----:B------:R-:W4:Y:S01]  /*107f0*/  LDL.LU R79, [R1+0x20] ;  /* 0x00002000014f7983 */ /* 0x000f220000300800 */
[----:B------:R-:W-:Y:S01]  /*10800*/  IMAD R10, R10, UR6, RZ ;  /* 0x000000060a0a7c24 */ /* 0x000fe2000f8e02ff */
[----:B-1----:R-:W-:Y:S01]  /*10810*/  LEA.HI.X.SX32 R18, R17, R2, 0x1, P6 ;  /* 0x0000000211127211 */ /* 0x002fe200030f0eff */
[----:B------:R-:W-:-:S03]  /*10820*/  IMAD R9, R9, UR6, RZ ;  /* 0x0000000609097c24 */ /* 0x000fc6000f8e02ff */
[----:B------:R-:W-:Y:S01]  /*10830*/  IADD3 R17, P6, R10, R3, RZ ;  /* 0x000000030a117210 */ /* 0x000fe20007fde0ff */
[----:B------:R-:W-:Y:S01]  /*10840*/  IMAD R8, R8, UR6, RZ ;  /* 0x0000000608087c24 */ /* 0x000fe2000f8e02ff */
[----:B------:R0:W-:Y:S01]  /*10850*/  STL [R1+0x7a8], R18 ;  /* 0x0007a81201007387 */ /* 0x0001e20000100800 */
[----:B------:R-:W-:-:S03]  /*10860*/  IMAD R7, R7, UR6, RZ ;  /* 0x0000000607077c24 */ /* 0x000fc6000f8e02ff */
[----:B------:R1:W-:Y:S01]  /*10870*/  STL [R1+0x7e4], R17 ;  /* 0x0007e41101007387 */ /* 0x0003e20000100800 */
[-C--:B0-----:R-:W-:Y:S02]  /*10880*/  LEA.HI.X.SX32 R18, R16, R2.reuse, 0x1, P5 ;  /* 0x0000000210127211 */ /* 0x081fe400028f0eff */
[-C--:B------:R-:W-:Y:S02]  /*10890*/  IADD3 R16, P5, R9, R3.reuse, RZ ;  /* 0x0000000309107210 */ /* 0x080fe40007fbe0ff */
[----:B-1----:R-:W-:Y:S01]  /*108a0*/  LEA.HI.X.SX32 R17, R15, R2, 0x1, P3 ;  /* 0x000000020f117211 */ /* 0x002fe200018f0eff */
[----:B------:R-:W-:Y:S01]  /*108b0*/  STL [R1+0x7b0], R18 ;  /* 0x0007b01201007387 */ /* 0x000fe20000100800 */
[----:B------:R-:W-:Y:S01]  /*108c0*/  IADD3 R15, P3, R8, R3, RZ ;  /* 0x00000003080f7210 */ /* 0x000fe20007f7e0ff */
[----:B------:R-:W-:Y:S02]  /*108d0*/  IMAD R6, R6, UR6, RZ ;  /* 0x0000000606067c24 */ /* 0x000fe4000f8e02ff */
[----:B------:R0:W-:Y:S01]  /*108e0*/  STL [R1+0x7ec], R16 ;  /* 0x0007ec1001007387 */ /* 0x0001e20000100800 */
[----:B------:R-:W-:-:S03]  /*108f0*/  IMAD R5, R5, UR6, RZ ;  /* 0x0000000605057c24 */ /* 0x000fc6000f8e02ff */
[----:B------:R-:W-:Y:S04]  /*10900*/  STL [R1+0x7b8], R17 ;  /* 0x0007b81101007387 */ /* 0x000fe80000100800 */
[----:B------:R1:W-:Y:S01]  /*10910*/  STL [R1+0x7f4], R15 ;  /* 0x0007f40f01007387 */ /* 0x0003e20000100800 */
[-C--:B0-----:R-:W-:Y:S02]  /*10920*/  LEA.HI.X.SX32 R16, R14, R2.reuse, 0x1, P2 ;  /* 0x000000020e107211 */ /* 0x081fe400010f0eff */
[----:B------:R-:W-:Y:S01]  /*10930*/  IADD3 R14, P2, R7, R3, RZ ;  /* 0x00000003070e7210 */ /* 0x000fe20007f5e0ff */
[----:B------:R-:W-:Y:S02]  /*10940*/  IMAD R4, R4, UR6, RZ ;  /* 0x0000000604047c24 */ /* 0x000fe4000f8e02ff */
[----:B------:R-:W-:Y:S01]  /*10950*/  STL [R1+0x7c0], R16 ;  /* 0x0007c01001007387 */ /* 0x000fe20000100800 */
[----:B-1----:R-:W-:-:S02]  /*10960*/  LEA.HI.X.SX32 R15, R13, R2, 0x1, P1 ;  /* 0x000000020d0f7211 */ /* 0x002fc400008f0eff */
[----:B------:R-:W-:Y:S01]  /*10970*/  IADD3 R13, P1, R6, R3, RZ ;  /* 0x00000003060d7210 */ /* 0x000fe20007f3e0ff */
[----:B------:R0:W-:Y:S04]  /*10980*/  STL [R1+0x7fc], R14 ;  /* 0x0007fc0e01007387 */ /* 0x0001e80000100800 */
[----:B------:R-:W-:Y:S04]  /*10990*/  STL [R1+0x7c8], R15 ;  /* 0x0007c80f01007387 */ /* 0x000fe80000100800 */
[----:B------:R1:W-:Y:S01]  /*109a0*/  STL [R1+0x804], R13 ;  /* 0x0008040d01007387 */ /* 0x0003e20000100800 */
[----:B0-----:R-:W-:-:S02]  /*109b0*/  LEA.HI.X.SX32 R14, R12, R2, 0x1, P0 ;  /* 0x000000020c0e7211 */ /* 0x001fc400000f0eff */
[----:B------:R-:W-:-:S03]  /*109c0*/  IADD3 R12, P0, R5, R3, RZ ;  /* 0x00000003050c7210 */ /* 0x000fc60007f1e0ff */
[----:B------:R-:W-:Y:S01]  /*109d0*/  STL [R1+0x7d0], R14 ;  /* 0x0007d00e01007387 */ /* 0x000fe20000100800 */
[-C--:B-1----:R-:W-:Y:S02]  /*109e0*/  LEA.HI.X.SX32 R13, R11, R2.reuse, 0x1, P4 ;  /* 0x000000020b0d7211 */ /* 0x082fe400020f0eff */
[----:B------:R-:W-:Y:S01]  /*109f0*/  IADD3 R11, P4, R4, R3, RZ ;  /* 0x00000003040b7210 */ /* 0x000fe20007f9e0ff */
[----:B------:R0:W-:Y:S04]  /*10a00*/  STL [R1+0x80c], R12 ;  /* 0x00080c0c01007387 */ /* 0x0001e80000100800 */
[----:B------:R-:W-:Y:S04]  /*10a10*/  STL [R1+0x7d8], R13 ;  /* 0x0007d80d01007387 */ /* 0x000fe80000100800 */
[----:B------:R1:W-:Y:S01]  /*10a20*/  STL [R1+0x814], R11 ;  /* 0x0008140b01007387 */ /* 0x0003e20000100800 */
[----:B0-----:R-:W-:-:S05]  /*10a30*/  LEA.HI.X.SX32 R12, R10, R2, 0x1, P6 ;  /* 0x000000020a0c7211 */ /* 0x001fca00030f0eff */
[----:B------:R-:W-:Y:S01]  /*10a40*/  STL [R1+0x7e0], R12 ;  /* 0x0007e00c01007387 */ /* 0x000fe20000100800 */
[----:B-1----:R-:W-:Y:S01]  /*10a50*/  LEA.HI.X.SX32 R11, R9, R2, 0x1, P5 ;  /* 0x00000002090b7211 */ /* 0x002fe200028f0eff */
        /* <DEDUP_REMOVED lines=19> */
[----:B------:R-:W-:Y:S01]  /*10b90*/  IMAD R103, R103, UR6, RZ ;  /* 0x0000000667677c24 */ /* 0x000fe2000f8e02ff */
[----:B--2---:R-:W-:-:S05]  /*10ba0*/  IADD3 R10, P6, R67, R3, RZ ;  /* 0x00000003430a7210 */ /* 0x004fca0007fde0ff */
[----:B------:R0:W-:Y:S01]  /*10bb0*/  STL [R1+0x81c], R10 ;  /* 0x00081c0a01007387 */ /* 0x0001e20000100800 */
[----:B---3--:R-:W-:-:S03]  /*10bc0*/  IADD3 R9, P5, R68, R3, RZ ;  /* 0x0000000344097210 */ /* 0x008fc60007fbe0ff */
[----:B------:R-:W-:Y:S01]  /*10bd0*/  STL [R1+0x7e8], R11 ;  /* 0x0007e80b01007387 */ /* 0x000fe20000100800 */
[----:B0-----:R-:W-:-:S03]  /*10be0*/  LEA.HI.X.SX32 R10, R8, R2, 0x1, P3 ;  /* 0x00000002080a7211 */ /* 0x001fc600018f0eff */
[----:B------:R0:W-:Y:S01]  /*10bf0*/  STL [R1+0x824], R9 ;  /* 0x0008240901007387 */ /* 0x0001e20000100800 */
[----:B----4-:R-:W-:-:S03]  /*10c00*/  IADD3 R8, P3, R69, R3, RZ ;  /* 0x0000000345087210 */ /* 0x010fc60007f7e0ff */
[----:B------:R-:W-:Y:S01]  /*10c10*/  STL [R1+0x7f0], R10 ;  /* 0x0007f00a01007387 */ /* 0x000fe20000100800 */
[-C--:B0-----:R-:W-:Y:S02]  /*10c20*/  LEA.HI.X.SX32 R9, R7, R2.reuse, 0x1, P2 ;  /* 0x0000000207097211 */ /* 0x081fe400010f0eff */
        /* <DEDUP_REMOVED lines=12> */
[----:B0-----:R-:W-:-:S02]  /*10cf0*/  LEA.HI.X.SX32 R6, R4, R2, 0x1, P4 ;  /* 0x0000000204067211 */ /* 0x001fc400020f0eff */
[----:B------:R-:W-:-:S03]  /*10d00*/  IADD3 R4, P4, R75, R3, RZ ;  /* 0x000000034b047210 */ /* 0x000fc60007f9e0ff */
[----:B------:R0:W-:Y:S01]  /*10d10*/  STL [R1+0x810], R6 ;  /* 0x0008100601007387 */ /* 0x0001e20000100800 */
[----:B-1----:R-:W-:-:S03]  /*10d20*/  LEA.HI.X.SX32 R5, R67, R2, 0x1, P6 ;  /* 0x0000000243057211 */ /* 0x002fc600030f0eff */
[----:B------:R1:W-:Y:S04]  /*10d30*/  STL [R1+0x84c], R4 ;  /* 0x00084c0401007387 */ /* 0x0003e80000100800 */
[----:B------:R2:W-:Y:S01]  /*10d40*/  STL [R1+0x818], R5 ;  /* 0x0008180501007387 */ /* 0x0005e20000100800 */
[----:B0-----:R-:W-:Y:S02]  /*10d50*/  IADD3 R6, P6, R77, R3, RZ ;  /* 0x000000034d067210 */ /* 0x001fe40007fde0ff */
[----:B-1----:R-:W-:-:S03]  /*10d60*/  LEA.HI.X.SX32 R4, R68, R2, 0x1, P5 ;  /* 0x0000000244047211 */ /* 0x002fc600028f0eff */
[----:B------:R0:W-:Y:S01]  /*10d70*/  STL [R1+0x854], R6 ;  /* 0x0008540601007387 */ /* 0x0001e20000100800 */
[----:B--2---:R-:W-:-:S03]  /*10d80*/  IADD3 R5, P5, R79, R3, RZ ;  /* 0x000000034f057210 */ /* 0x004fc60007fbe0ff */
[----:B------:R1:W-:Y:S04]  /*10d90*/  STL [R1+0x820], R4 ;  /* 0x0008200401007387 */ /* 0x0003e80000100800 */
[----:B------:R2:W-:Y:S01]  /*10da0*/  STL [R1+0x85c], R5 ;  /* 0x00085c0501007387 */ /* 0x0005e20000100800 */
[----:B0-----:R-:W-:Y:S02]  /*10db0*/  LEA.HI.X.SX32 R6, R69, R2, 0x1, P3 ;  /* 0x0000000245067211 */ /* 0x001fe400018f0eff */
[----:B-1----:R-:W-:-:S03]  /*10dc0*/  IADD3 R4, P3, R84, R3, RZ ;  /* 0x0000000354047210 */ /* 0x002fc60007f7e0ff */
[----:B------:R0:W-:Y:S01]  /*10dd0*/  STL [R1+0x828], R6 ;  /* 0x0008280601007387 */ /* 0x0001e20000100800 */
[----:B--2---:R-:W-:-:S03]  /*10de0*/  LEA.HI.X.SX32 R5, R70, R2, 0x1, P2 ;  /* 0x0000000246057211 */ /* 0x004fc600010f0eff */
        /* <DEDUP_REMOVED lines=66> */
[----:B------:R1:W-:Y:S01]  /*11210*/  STL [R1+0x8b0], R4 ;  /* 0x0008b00401007387 */ /* 0x0003e20000100800 */
[----:B------:R-:W-:-:S03]  /*11220*/  IMAD R104, R104, UR6, RZ ;  /* 0x0000000668687c24 */ /* 0x000fc6000f8e02ff */
[----:B------:R2:W-:Y:S01]  /*11230*/  STL [R1+0x8ec], R5 ;  /* 0x0008ec0501007387 */ /* 0x0005e20000100800 */
[----:B0-----:R-:W-:Y:S02]  /*11240*/  LEA.HI.X.SX32 R6, R95, R2, 0x1, P4 ;  /* 0x000000025f067211 */ /* 0x001fe400020f0eff */
[----:B-1----:R-:W-:-:S03]  /*11250*/  IADD3 R4, P4, R102, R3, RZ ;  /* 0x0000000366047210 */ /* 0x002fc60007f9e0ff */
[----:B------:R0:W-:Y:S01]  /*11260*/  STL [R1+0x8b8], R6 ;  /* 0x0008b80601007387 */ /* 0x0001e20000100800 */
[----:B--2---:R-:W-:-:S03]  /*11270*/  LEA.HI.X.SX32 R5, R96, R2, 0x1, P6 ;  /* 0x0000000260057211 */ /* 0x004fc600030f0eff */
[----:B------:R1:W-:Y:S01]  /*11280*/  STL [R1+0x8f4], R4 ;  /* 0x0008f40401007387 */ /* 0x0003e20000100800 */
[----:B------:R-:W-:-:S03]  /*11290*/  IMAD R105, R105, UR6, RZ ;  /* 0x0000000669697c24 */ /* 0x000fc6000f8e02ff */
[----:B------:R2:W-:Y:S01]  /*112a0*/  STL [R1+0x8c0], R5 ;  /* 0x0008c00501007387 */ /* 0x0005e20000100800 */
[----:B0-----:R-:W-:Y:S02]  /*112b0*/  IADD3 R6, P6, R103, R3, RZ ;  /* 0x0000000367067210 */ /* 0x001fe40007fde0ff */
[----:B-1----:R-:W-:-:S03]  /*112c0*/  LEA.HI.X.SX32 R4, R97, R2, 0x1, P5 ;  /* 0x0000000261047211 */ /* 0x002fc600028f0eff */
[----:B------:R0:W-:Y:S01]  /*112d0*/  STL [R1+0x8fc], R6 ;  /* 0x0008fc0601007387 */ /* 0x0001e20000100800 */
[-C--:B--2---:R-:W-:Y:S01]  /*112e0*/  IADD3 R5, P5, R104, R3.reuse, RZ ;  /* 0x0000000368057210 */ /* 0x084fe20007fbe0ff */
[----:B------:R-:W-:Y:S02]  /*112f0*/  IMAD R106, R106, UR6, RZ ;  /* 0x000000066a6a7c24 */ /* 0x000fe4000f8e02ff */
[----:B------:R1:W-:Y:S01]  /*11300*/  STL [R1+0x8c8], R4 ;  /* 0x0008c80401007387 */ /* 0x0003e20000100800 */
[----:B------:R-:W-:Y:S01]  /*11310*/  IMAD R107, R107, UR6, RZ ;  /* 0x000000066b6b7c24 */ /* 0x000fe2000f8e02ff */
[----:B0-----:R-:W-:Y:S02]  /*11320*/  LEA.HI.X.SX32 R6, R98, R2, 0x1, P3 ;  /* 0x0000000262067211 */ /* 0x001fe400018f0eff */
[----:B------:R0:W-:Y:S01]  /*11330*/  STL [R1+0x904], R5 ;  /* 0x0009040501007387 */ /* 0x0001e20000100800 */
[----:B-1----:R-:W-:-:S03]  /*11340*/  IADD3 R4, P3, R105, R3, RZ ;  /* 0x0000000369047210 */ /* 0x002fc60007f7e0ff */
[----:B------:R1:W-:Y:S01]  /*11350*/  STL [R1+0x8d0], R6 ;  /* 0x0008d00601007387 */ /* 0x0003e20000100800 */
[----:B0-----:R-:W-:-:S03]  /*11360*/  LEA.HI.X.SX32 R5, R99, R2, 0x1, P2 ;  /* 0x0000000263057211 */ /* 0x001fc600010f0eff */
[----:B------:R0:W-:Y:S01]  /*11370*/  STL [R1+0x90c], R4 ;  /* 0x00090c0401007387 */ /* 0x0001e20000100800 */
[----:B------:R-:W-:Y:S01]  /*11380*/  IMAD R108, R108, UR6, RZ ;  /* 0x000000066c6c7c24 */ /* 0x000fe2000f8e02ff */
[----:B-1----:R-:W-:Y:S02]  /*11390*/  IADD3 R6, P2, R106, R3, RZ ;  /* 0x000000036a067210 */ /* 0x002fe40007f5e0ff */
[----:B------:R1:W-:Y:S01]  /*113a0*/  STL [R1+0x8d8], R5 ;  /* 0x0008d80501007387 */ /* 0x0003e20000100800 */
[----:B0-----:R-:W-:-:S03]  /*113b0*/  LEA.HI.X.SX32 R4, R100, R2, 0x1, P1 ;  /* 0x0000000264047211 */ /* 0x001fc600008f0eff */
[----:B------:R0:W-:Y:S01]  /*113c0*/  STL [R1+0x914], R6 ;  /* 0x0009140601007387 */ /* 0x0001e20000100800 */
[----:B-1----:R-:W-:Y:S01]  /*113d0*/  IADD3 R5, P1, R107, R3, RZ ;  /* 0x000000036b057210 */ /* 0x002fe20007f3e0ff */
[----:B------:R-:W-:Y:S02]  /*113e0*/  IMAD R109, R109, UR6, RZ ;  /* 0x000000066d6d7c24 */ /* 0x000fe4000f8e02ff */
        /* <DEDUP_REMOVED lines=568> */
[----:B-1----:R-:W-:-:S03]  /*13770*/  IADD3 R5, P4, R222, R3, RZ ;  /* 0x00000003de057210 */ /* 0x002fc60007f9e0ff */
[----:B------:R1:W-:Y:S01]  /*13780*/  STL [R1+0xe88], R4 ;  /* 0x000e880401007387 */ /* 0x0003e20000100800 */
[----:B------:R-:W-:Y:S01]  /*13790*/  IMAD R224, R224, UR6, RZ ;  /* 0x00000006e0e07c24 */ /* 0x000fe2000f8e02ff */
[----:B0-----:R-:W-:Y:S02]  /*137a0*/  LEA.HI.X.SX32 R6, R216, R2, 0x1, P6 ;  /* 0x00000002d8067211 */ /* 0x001fe400030f0eff */
[----:B------:R0:W-:Y:S01]  /*137b0*/  STL [R1+0xec4], R5 ;  /* 0x000ec40501007387 */ /* 0x0001e20000100800 */
[----:B-1----:R-:W-:-:S03]  /*137c0*/  IADD3 R4, P6, R223, R3, RZ ;  /* 0x00000003df047210 */ /* 0x002fc60007fde0ff */
[----:B------:R-:W-:Y:S01]  /*137d0*/  STL [R1+0xe90], R6 ;  /* 0x000e900601007387 */ /* 0x000fe20000100800 */
[----:B0-----:R-:W-:-:S03]  /*137e0*/  LEA.HI.X.SX32 R5, R217, R2, 0x1, P5 ;  /* 0x00000002d9057211 */ /* 0x001fc600028f0eff */
[----:B------:R-:W2:Y:S04]  /*137f0*/  LDL.LU R65, [R1+0x24] ;  /* 0x0000240001417983 */ /* 0x000ea80000300800 */
[----:B------:R0:W-:Y:S04]  /*13800*/  STL [R1+0xecc], R4 ;  /* 0x000ecc0401007387 */ /* 0x0001e80000100800 */
[----:B------:R1:W-:Y:S04]  /*13810*/  STL [R1+0xe98], R5 ;  /* 0x000e980501007387 */ /* 0x0003e80000100800 */
[----:B------:R-:W3:Y:S01]  /*13820*/  LDL.LU R66, [R1+0x28] ;  /* 0x0000280001427983 */ /* 0x000ee20000300800 */
[----:B0-----:R-:W-:Y:S01]  /*13830*/  IADD3 R4, P5, R224, R3, RZ ;  /* 0x00000003e0047210 */ /* 0x001fe20007fbe0ff */
[----:B------:R-:W-:Y:S01]  /*13840*/  IMAD R225, R225, UR6, RZ ;  /* 0x00000006e1e17c24 */ /* 0x000fe2000f8e02ff */
[----:B-1----:R-:W-:-:S03]  /*13850*/  LEA.HI.X.SX32 R5, R218, R2, 0x1, P3 ;  /* 0x00000002da057211 */ /* 0x002fc600018f0eff */
[----:B------:R0:W-:Y:S01]  /*13860*/  STL [R1+0xed4], R4 ;  /* 0x000ed40401007387 */ /* 0x0001e20000100800 */
[----:B------:R-:W-:-:S03]  /*13870*/  IMAD R226, R226, UR6, RZ ;  /* 0x00000006e2e27c24 */ /* 0x000fc6000f8e02ff */
[----:B------:R-:W4:Y:S01]  /*13880*/  LDL.LU R67, [R1+0x2c] ;  /* 0x00002c0001437983 */ /* 0x000f220000300800 */
[----:B------:R-:W-:-:S03]  /*13890*/  LEA.HI.X.SX32 R6, R219, R2, 0x1, P2 ;  /* 0x00000002db067211 */ /* 0x000fc600010f0eff */
[----:B------:R1:W-:Y:S01]  /*138a0*/  STL [R1+0xea0], R5 ;  /* 0x000ea00501007387 */ /* 0x0003e20000100800 */
[----:B0-----:R-:W-:-:S03]  /*138b0*/  IADD3 R4, P3, R225, R3, RZ ;  /* 0x00000003e1047210 */ /* 0x001fc60007f7e0ff */
[----:B------:R-:W4:Y:S01]  /*138c0*/  LDL.LU R68, [R1+0x30] ;  /* 0x0000300001447983 */ /* 0x000f220000300800 */
[----:B------:R-:W-:-:S03]  /*138d0*/  IMAD R227, R227, UR6, RZ ;  /* 0x00000006e3e37c24 */ /* 0x000fc6000f8e02ff */
[----:B------:R0:W-:Y:S01]  /*138e0*/  STL [R1+0xedc], R4 ;  /* 0x000edc0401007387 */ /* 0x0001e20000100800 */
[----:B-1----:R-:W-:-:S03]  /*138f0*/  IADD3 R5, P2, R226, R3, RZ ;  /* 0x00000003e2057210 */ /* 0x002fc60007f5e0ff */
[----:B------:R-:W-:Y:S04]  /*13900*/  STL [R1+0xea8], R6 ;  /* 0x000ea80601007387 */ /* 0x000fe80000100800 */
[----:B------:R-:W4:Y:S01]  /*13910*/  LDL.LU R69, [R1+0x34] ;  /* 0x0000340001457983 */ /* 0x000f220000300800 */
[----:B0-----:R-:W-:-:S03]  /*13920*/  LEA.HI.X.SX32 R4, R220, R2, 0x1, P1 ;  /* 0x00000002dc047211 */ /* 0x001fc600008f0eff */
[----:B------:R0:W-:Y:S01]  /*13930*/  STL [R1+0xee4], R5 ;  /* 0x000ee40501007387 */ /* 0x0001e20000100800 */
[----:B------:R-:W-:-:S03]  /*13940*/  IMAD R228, R228, UR6, RZ ;  /* 0x00000006e4e47c24 */ /* 0x000fc6000f8e02ff */
[----:B------:R1:W-:Y:S04]  /*13950*/  STL [R1+0xeb0], R4 ;  /* 0x000eb00401007387 */ /* 0x0003e80000100800 */
[----:B------:R-:W4:Y:S01]  /*13960*/  LDL.LU R70, [R1+0x38] ;  /* 0x0000380001467983 */ /* 0x000f220000300800 */
[----:B0-----:R-:W-:Y:S02]  /*13970*/  IADD3 R5, P1, R227, R3, RZ ;  /* 0x00000003e3057210 */ /* 0x001fe40007f3e0ff */
[----:B-1----:R-:W-:-:S03]  /*13980*/  LEA.HI.X.SX32 R4, R221, R2, 0x1, P0 ;  /* 0x00000002dd047211 */ /* 0x002fc600000f0eff */
[----:B------:R0:W-:Y:S04]  /*13990*/  STL [R1+0xeec], R5 ;  /* 0x000eec0501007387 */ /* 0x0001e80000100800 */
[----:B------:R-:W4:Y:S04]  /*139a0*/  LDL.LU R71, [R1+0x3c] ;  /* 0x00003c0001477983 */ /* 0x000f280000300800 */
[----:B------:R1:W-:Y:S01]  /*139b0*/  STL [R1+0xeb8], R4 ;  /* 0x000eb80401007387 */ /* 0x0003e20000100800 */
[----:B0-----:R-:W-:-:S03]  /*139c0*/  IADD3 R5, P0, R228, R3, RZ ;  /* 0x00000003e4057210 */ /* 0x001fc60007f1e0ff */
[----:B------:R-:W4:Y:S01]  /*139d0*/  LDL.LU R73, [R1+0x40] ;  /* 0x0000400001497983 */ /* 0x000f220000300800 */
[----:B------:R-:W-:Y:S01]  /*139e0*/  IMAD R229, R229, UR6, RZ ;  /* 0x00000006e5e57c24 */ /* 0x000fe2000f8e02ff */
[----:B-1----:R-:W-:Y:S02]  /*139f0*/  LEA.HI.X.SX32 R4, R222, R2, 0x1, P4 ;  /* 0x00000002de047211 */ /* 0x002fe400020f0eff */
[----:B------:R0:W-:Y:S01]  /*13a00*/  STL [R1+0xef4], R5 ;  /* 0x000ef40501007387 */ /* 0x0001e20000100800 */
[----:B------:R-:W-:-:S03]  /*13a10*/  IMAD R230, R230, UR6, RZ ;  /* 0x00000006e6e67c24 */ /* 0x000fc6000f8e02ff */
[----:B------:R-:W4:Y:S04]  /*13a20*/  LDL.LU R75, [R1+0x44] ;  /* 0x00004400014b7983 */ /* 0x000f280000300800 */
[----:B------:R1:W-:Y:S04]  /*13a30*/  STL [R1+0xec0], R4 ;  /* 0x000ec00401007387 */ /* 0x0003e80000100800 */
[----:B------:R-:W4:Y:S01]  /*13a40*/  LDL.LU R77, [R1+0x48] ;  /* 0x00004800014d7983 */ /* 0x000f220000300800 */
[----:B0-----:R-:W-:Y:S01]  /*13a50*/  IADD3 R5, P4, R229, R3, RZ ;  /* 0x00000003e5057210 */ /* 0x001fe20007f9e0ff */
[----:B------:R-:W-:Y:S01]  /*13a60*/  IMAD R231, R231, UR6, RZ ;  /* 0x00000006e7e77c24 */ /* 0x000fe2000f8e02ff */
[----:B-1----:R-:W-:-:S02]  /*13a70*/  LEA.HI.X.SX32 R4, R223, R2, 0x1, P6 ;  /* 0x00000002df047211 */ /* 0x002fc400030f0eff */
[----:B------:R-:W-:Y:S01]  /*13a80*/  IADD3 R6, P6, R230, R3, RZ ;  /* 0x00000003e6067210 */ /* 0x000fe20007fde0ff */
[----:B------:R0:W-:Y:S04]  /*13a90*/  STL [R1+0xefc], R5 ;  /* 0x000efc0501007387 */ /* 0x0001e80000100800 */
[----:B------:R1:W-:Y:S04]  /*13aa0*/  STL [R1+0xec8], R4 ;  /* 0x000ec80401007387 */ /* 0x0003e80000100800 */
[----:B------:R1:W-:Y:S01]  /*13ab0*/  STL [R1+0xf04], R6 ;  /* 0x000f040601007387 */ /* 0x0003e20000100800 */
[----:B0-----:R-:W-:-:S02]  /*13ac0*/  LEA.HI.X.SX32 R5, R224, R2, 0x1, P5 ;  /* 0x00000002e0057211 */ /* 0x001fc400028f0eff */
[----:B-1----:R-:W-:-:S03]  /*13ad0*/  IADD3 R4, P5, R231, R3, RZ ;  /* 0x00000003e7047210 */ /* 0x002fc60007fbe0ff */
[----:B------:R0:W-:Y:S01]  /*13ae0*/  STL [R1+0xed0], R5 ;  /* 0x000ed00501007387 */ /* 0x0001e20000100800 */
[----:B------:R-:W-:-:S03]  /*13af0*/  LEA.HI.X.SX32 R6, R225, R2, 0x1, P3 ;  /* 0x00000002e1067211 */ /* 0x000fc600018f0eff */
[----:B------:R1:W-:Y:S04]  /*13b00*/  STL [R1+0xf0c], R4 ;  /* 0x000f0c0401007387 */ /* 0x0003e80000100800 */
[----:B------:R1:W-:Y:S04]  /*13b10*/  STL [R1+0xed8], R6 ;  /* 0x000ed80601007387 */ /* 0x0003e80000100800 */
[----:B------:R-:W4:Y:S01]  /*13b20*/  LDL.LU R79, [R1+0x50] ;  /* 0x00005000014f7983 */ /* 0x000f220000300800 */
[----:B------:R-:W-:Y:S02]  /*13b30*/  IMAD R233, R233, UR6, RZ ;  /* 0x00000006e9e97c24 */ /* 0x000fe4000f8e02ff */
[----:B------:R-:W-:-:S03]  /*13b40*/  IMAD R234, R234, UR6, RZ ;  /* 0x00000006eaea7c24 */ /* 0x000fc6000f8e02ff */
[-C--:B0-----:R-:W-:Y:S02]  /*13b50*/  IADD3 R5, P3, R233, R3.reuse, RZ ;  /* 0x00000003e9057210 */ /* 0x081fe40007f7e0ff */
[-C--:B-1----:R-:W-:Y:S02]  /*13b60*/  LEA.HI.X.SX32 R4, R226, R2.reuse, 0x1, P2 ;  /* 0x00000002e2047211 */ /* 0x082fe400010f0eff */
[----:B------:R-:W-:Y:S01]  /*13b70*/  IADD3 R6, P2, R234, R3, RZ ;  /* 0x00000003ea067210 */ /* 0x000fe20007f5e0ff */
[----:B------:R0:W-:Y:S04]  /*13b80*/  STL [R1+0xf14], R5 ;  /* 0x000f140501007387 */ /* 0x0001e80000100800 */
[----:B------:R-:W-:Y:S01]  /*13b90*/  STL [R1+0xee0], R4 ;  /* 0x000ee00401007387 */ /* 0x000fe20000100800 */
[----:B0-----:R-:W-:-:S03]  /*13ba0*/  LEA.HI.X.SX32 R5, R227, R2, 0x1, P1 ;  /* 0x00000002e3057211 */ /* 0x001fc600008f0eff */
[----:B------:R0:W-:Y:S04]  /*13bb0*/  STL [R1+0xf1c], R6 ;  /* 0x000f1c0601007387 */ /* 0x0001e80000100800 */
[----:B------:R3:W-:Y:S01]  /*13bc0*/  STL [R1+0xee8], R5 ;  /* 0x000ee80501007387 */ /* 0x0007e20000100800 */
[----:B0-----:R-:W-:Y:S01]  /*13bd0*/  LEA.HI.X.SX32 R6, R228, R2, 0x1, P0 ;  /* 0x00000002e4067211 */ /* 0x001fe200000f0eff */
        /* <DEDUP_REMOVED lines=8> */
[----:B------:R-:W-:Y:S01]  /*13c60*/  IMAD R83, R83, UR6, RZ ;  /* 0x0000000653537c24 */ /* 0x000fe2000f8e02ff */
[----:B--2---:R-:W-:-:S05]  /*13c70*/  IADD3 R4, P1, R65, R3, RZ ;  /* 0x0000000341047210 */ /* 0x004fca0007f3e0ff */
[----:B------:R0:W-:Y:S01]  /*13c80*/  STL [R1+0xf24], R4 ;  /* 0x000f240401007387 */ /* 0x0001e20000100800 */
[----:B---3--:R-:W-:-:S03]  /*13c90*/  IADD3 R5, P0, R66, R3, RZ ;  /* 0x0000000342057210 */ /* 0x008fc60007f1e0ff */
[----:B------:R4:W-:Y:S01]  /*13ca0*/  STL [R1+0xef0], R6 ;  /* 0x000ef00601007387 */ /* 0x0009e20000100800 */
[----:B0-----:R-:W-:-:S03]  /*13cb0*/  LEA.HI.X.SX32 R4, R229, R2, 0x1, P4 ;  /* 0x00000002e5047211 */ /* 0x001fc600020f0eff */
[----:B------:R0:W-:Y:S01]  /*13cc0*/  STL [R1+0xf2c], R5 ;  /* 0x000f2c0501007387 */ /* 0x0001e20000100800 */
[----:B----4-:R-:W-:-:S03]  /*13cd0*/  IADD3 R6, P4, R67, R3, RZ ;  /* 0x0000000343067210 */ /* 0x010fc60007f9e0ff */
[----:B------:R1:W-:Y:S01]  /*13ce0*/  STL [R1+0xef8], R4 ;  /* 0x000ef80401007387 */ /* 0x0003e20000100800 */
[----:B0-----:R-:W-:-:S03]  /*13cf0*/  LEA.HI.X.SX32 R5, R230, R2, 0x1, P6 ;  /* 0x00000002e6057211 */ /* 0x001fc600030f0eff */
[----:B------:R0:W-:Y:S04]  /*13d00*/  STL [R1+0xf34], R6 ;  /* 0x000f340601007387 */ /* 0x0001e80000100800 */
[----:B------:R2:W-:Y:S01]  /*13d10*/  STL [R1+0xf00], R5 ;  /* 0x000f000501007387 */ /* 0x0005e20000100800 */
[----:B-1----:R-:W-:Y:S02]  /*13d20*/  IADD3 R4, P6, R68, R3, RZ ;  /* 0x0000000344047210 */ /* 0x002fe40007fde0ff */
[----:B0-----:R-:W-:-:S03]  /*13d30*/  LEA.HI.X.SX32 R6, R231, R2, 0x1, P5 ;  /* 0x00000002e7067211 */ /* 0x001fc600028f0eff */
        /* <DEDUP_REMOVED lines=58> */
[-C--:B0-----:R-:W-:Y:S02]  /*140e0*/  IADD3 R4, P5, R80, R3.reuse, RZ ;  /* 0x0000000350047210 */ /* 0x081fe40007fbe0ff */
[----:B-1----:R-:W-:Y:S02]  /*140f0*/  LEA.HI.X.SX32 R6, R232, R2, 0x1, P3 ;  /* 0x00000002e8067211 */ /* 0x002fe400018f0eff */
[----:B------:R-:W3:Y:S01]  /*14100*/  LDL.LU R232, [R1+0x1034] ;  /* 0x0010340001e87983 */ /* 0x000ee20000300800 */
[----:B--2---:R-:W-:-:S03]  /*14110*/  IADD3 R5, P3, R81, R3, RZ ;  /* 0x0000000351057210 */ /* 0x004fc60007f7e0ff */
[----:B------:R0:W-:Y:S04]  /*14120*/  STL [R1+0xf9c], R4 ;  /* 0x000f9c0401007387 */ /* 0x0001e80000100800 */
[----:B------:R-:W-:Y:S04]  /*14130*/  STL [R1+0xf78], R6 ;  /* 0x000f780601007387 */ /* 0x000fe80000100800 */
[----:B------:R1:W-:Y:S01]  /*14140*/  STL [R1+0xfa0], R5 ;  /* 0x000fa00501007387 */ /* 0x0003e20000100800 */
[-C--:B0-----:R-:W-:Y:S02]  /*14150*/  LEA.HI.X.SX32 R4, R74, R2.reuse, 0x1, P2 ;  /* 0x000000024a047211 */ /* 0x081fe400010f0eff */
[----:B-1----:R-:W-:-:S02]  /*14160*/  LEA.HI.X.SX32 R5, R79, R2, 0x1, P1 ;  /* 0x000000024f057211 */ /* 0x002fc400008f0eff */
[----:B------:R-:W0:Y:S01]  /*14170*/  S2R R79, SR_TID.X ;  /* 0x00000000004f7919 */ /* 0x000e220000002100 */
[-C--:B------:R-:W-:Y:S01]  /*14180*/  IADD3 R6, P2, R82, R3.reuse, RZ ;  /* 0x0000000352067210 */ /* 0x080fe20007f5e0ff */
[----:B------:R1:W-:Y:S04]  /*14190*/  STL [R1+0xf80], R4 ;  /* 0x000f800401007387 */ /* 0x0003e80000100800 */
[----:B------:R-:W-:Y:S01]  /*141a0*/  STL [R1+0xfa4], R6 ;  /* 0x000fa40601007387 */ /* 0x000fe20000100800 */
[----:B-1----:R-:W-:Y:S02]  /*141b0*/  IADD3 R4, P1, R83, R3, RZ ;  /* 0x0000000353047210 */ /* 0x002fe40007f3e0ff */
[-C--:B------:R-:W-:Y:S01]  /*141c0*/  LEA.HI.X.SX32 R3, R76, R2.reuse, 0x1, P0 ;  /* 0x000000024c037211 */ /* 0x080fe200000f0eff */
[----:B------:R-:W-:Y:S04]  /*141d0*/  STL [R1+0xf88], R5 ;  /* 0x000f880501007387 */ /* 0x000fe80000100800 */
[----:B------:R1:W-:Y:S04]  /*141e0*/  STL [R1+0xbac], R4 ;  /* 0x000bac0401007387 */ /* 0x0003e80000100800 */
[----:B------:R2:W-:Y:S01]  /*141f0*/  STL [R1+0xb94], R3 ;  /* 0x000b940301007387 */ /* 0x0005e20000100800 */
[----:B-1----:R-:W-:-:S03]  /*14200*/  LEA.HI.X.SX32 R4, R0, R2, 0x1, P4 ;  /* 0x0000000200047211 */ /* 0x002fc600020f0eff */
[----:B------:R1:W5:Y:S01]  /*14210*/  LDL.LU R0, [R1+0x1030] ;  /* 0x0010300001007983 */ /* 0x0003620000300800 */
[-C--:B--2---:R-:W-:Y:S02]  /*14220*/  LEA.HI.X.SX32 R3, R78, R2.reuse, 0x1, P6 ;  /* 0x000000024e037211 */ /* 0x084fe400030f0eff */
[-C--:B------:R-:W-:Y:S01]  /*14230*/  LEA.HI.X.SX32 R5, R80, R2.reuse, 0x1, P5 ;  /* 0x0000000250057211 */ /* 0x080fe200028f0eff */
[----:B------:R2:W-:Y:S04]  /*14240*/  STL [R1+0xb98], R4 ;  /* 0x000b980401007387 */ /* 0x0005e80000100800 */
[----:B------:R4:W-:Y:S01]  /*14250*/  STL [R1+0xb9c], R3 ;  /* 0x000b9c0301007387 */ /* 0x0009e20000100800 */
[----:B--2---:R-:W-:-:S03]  /*14260*/  LEA.HI.X.SX32 R4, R81, R2, 0x1, P3 ;  /* 0x0000000251047211 */ /* 0x004fc600018f0eff */
[----:B------:R-:W-:Y:S01]  /*14270*/  STL [R1+0xba0], R5 ;  /* 0x000ba00501007387 */ /* 0x000fe20000100800 */
[-C--:B----4-:R-:W-:Y:S02]  /*14280*/  LEA.HI.X.SX32 R3, R82, R2.reuse, 0x1, P2 ;  /* 0x0000000252037211 */ /* 0x090fe400010f0eff */
[----:B------:R-:W-:Y:S01]  /*14290*/  LEA.HI.X.SX32 R2, R83, R2, 0x1, P1 ;  /* 0x0000000253027211 */ /* 0x000fe200008f0eff */
[----:B------:R-:W-:Y:S04]  /*142a0*/  STL [R1+0xba4], R4 ;  /* 0x000ba40401007387 */ /* 0x000fe80000100800 */
[----:B------:R2:W-:Y:S04]  /*142b0*/  STL [R1+0xba8], R3 ;  /* 0x000ba80301007387 */ /* 0x0005e80000100800 */
[----:B------:R0:W-:Y:S01]  /*142c0*/  STL [R1+0x998], R2 ;  /* 0x0009980201007387 */ /* 0x0001e20000100800 */
[----:B--2---:R-:W2:Y:S01]  /*142d0*/  LDC R3, c[0x0][0x238] ;  /* 0x00008e00ff037b82 */ /* 0x004ea20000000800 */
[----:B0-----:R-:W-:-:S05]  /*142e0*/  IMAD.SHL.U32 R2, R79, 0x8, RZ ;  /* 0x000000084f027824 */ /* 0x001fca00078e00ff */
[----:B------:R0:W-:Y:S04]  /*142f0*/  STL [R1+0x1028], R2 ;  /* 0x0010280201007387 */ /* 0x0001e80000100800 */
[----:B------:R-:W-:Y:S04]  /*14300*/  STL [R1+0x400], RZ ;  /* 0x000400ff01007387 */ /* 0x000fe80000100800 */
        /* <DEDUP_REMOVED lines=255> */
[----:B------:R-:W-:Y:S04]  /*15300*/  STL [R1], RZ ;  /* 0x000000ff01007387 */ /* 0x000fe80000100800 */
        /* <DEDUP_REMOVED lines=101> */
[----:B------:R-:W-:Y:S01]  /*15960*/  STL [R1+0x198], RZ ;  /* 0x000198ff01007387 */ /* 0x000fe20000100800 */
[----:B---3--:R-:W-:-:S03]  /*15970*/  IADD3 R9, P0, R232, UR8, RZ ;  /* 0x00000008e8097c10 */ /* 0x008fc6000ff1e0ff */
[----:B------:R-:W-:Y:S04]  /*15980*/  STL [R1+0x19c], RZ ;  /* 0x00019cff01007387 */ /* 0x000fe80000100800 */
[----:B------:R-:W-:Y:S04]  /*15990*/  STL [R1+0x1a0], RZ ;  /* 0x0001a0ff01007387 */ /* 0x000fe80000100800 */
[----:B------:R-:W-:Y:S04]  /*159a0*/  STL [R1+0x1a4], RZ ;  /* 0x0001a4ff01007387 */ /* 0x000fe80000100800 */
[----:B------:R-:W-:Y:S01]  /*159b0*/  STL [R1+0x1a8], RZ ;  /* 0x0001a8ff01007387 */ /* 0x000fe20000100800 */
[----:B------:R-:W-:-:S03]  /*159c0*/  LEA.HI.X.SX32 R8, R232, UR9, 0x1, P0 ;  /* 0x00000009e8087c11 */ /* 0x000fc600080f0eff */
[----:B------:R-:W-:Y:S04]  /*159d0*/  STL [R1+0x1ac], RZ ;  /* 0x0001acff01007387 */ /* 0x000fe80000100800 */
[----:B------:R-:W-:Y:S04]  /*159e0*/  STL [R1+0x1b0], RZ ;  /* 0x0001b0ff01007387 */ /* 0x000fe80000100800 */
[----:B------:R-:W-:Y:S04]  /*159f0*/  STL [R1+0x1b4], RZ ;  /* 0x0001b4ff01007387 */ /* 0x000fe80000100800 */
[----:B------:R-:W-:Y:S01]  /*15a00*/  STL [R1+0x1b8], RZ ;  /* 0x0001b8ff01007387 */ /* 0x000fe20000100800 */
[----:B------:R-:W3:Y:S03]  /*15a10*/  S2R R232, SR_TID.X ;  /* 0x0000000000e87919 */ /* 0x000ee60000002100 */
        /* <DEDUP_REMOVED lines=17> */
[----:B---3--:R-:W-:Y:S01]  /*15b30*/  LOP3.LUT R232, R232, 0x7f, RZ, 0xc0, !PT ;  /* 0x0000007fe8e87812 */ /* 0x008fe200078ec0ff */
[----:B------:R-:W-:Y:S01]  /*15b40*/  UIADD3 UR7, UR4, 0x8000, URZ ;  /* 0x0000800004077890 */ /* 0x000fe2000fffe03f */
[----:B------:R-:W-:Y:S01]  /*15b50*/  IMAD.MOV.U32 R234, RZ, RZ, RZ ;  /* 0x000000ffffea7224 */ /* 0x000fe200078e00ff */
[----:B------:R-:W-:-:S02]  /*15b60*/  CS2R R24, SRZ ;  /* 0x0000000000187805 */ /* 0x000fc4000001ff00 */
[C---:B------:R-:W-:Y:S02]  /*15b70*/  LOP3.LUT R155, R232.reuse, 0x10, RZ, 0x3c, !PT ;  /* 0x00000010e89b7812 */ /* 0x040fe400078e3cff */
[----:B------:R-:W-:Y:S02]  /*15b80*/  CS2R R26, SRZ ;  /* 0x00000000001a7805 */ /* 0x000fe4000001ff00 */
[C---:B------:R-:W-:Y:S02]  /*15b90*/  LOP3.LUT R154, R232.reuse, 0x20, RZ, 0x3c, !PT ;  /* 0x00000020e89a7812 */ /* 0x040fe400078e3cff */
[----:B------:R-:W-:Y:S02]  /*15ba0*/  CS2R R28, SRZ ;  /* 0x00000000001c7805 */ /* 0x000fe4000001ff00 */
[----:B------:R-:W-:Y:S02]  /*15bb0*/  LOP3.LUT R153, R232, 0x30, RZ, 0x3c, !PT ;  /* 0x00000030e8997812 */ /* 0x000fe400078e3cff */
[----:B------:R-:W-:-:S02]  /*15bc0*/  CS2R R30, SRZ ;  /* 0x00000000001e7805 */ /* 0x000fc4000001ff00 */
[----:B------:R-:W-:Y:S02]  /*15bd0*/  CS2R R32, SRZ ;  /* 0x0000000000207805 */ /* 0x000fe4000001ff00 */
[----:B------:R-:W-:Y:S02]  /*15be0*/  CS2R R34, SRZ ;  /* 0x0000000000227805 */ /* 0x000fe4000001ff00 */
[----:B------:R-:W-:Y:S02]  /*15bf0*/  CS2R R36, SRZ ;  /* 0x0000000000247805 */ /* 0x000fe4000001ff00 */
[----:B------:R-:W-:Y:S02]  /*15c00*/  CS2R R38, SRZ ;  /* 0x0000000000267805 */ /* 0x000fe4000001ff00 */
[----:B------:R-:W-:Y:S02]  /*15c10*/  CS2R R40, SRZ ;  /* 0x0000000000287805 */ /* 0x000fe4000001ff00 */
        /* <DEDUP_REMOVED lines=22> */
[----:B------:R-:W-:Y:S01]  /*15d80*/  CS2R R86, SRZ ;  /* 0x0000000000567805 */ /* 0x000fe2000001ff00 */
[----:B------:R-:W-:Y:S01]  /*15d90*/  IMAD.MOV.U32 R88, RZ, RZ, RZ ;  /* 0x000000ffff587224 */ /* 0x000fe200078e00ff */
[----:B------:R-:W-:Y:S01]  /*15da0*/  USHF.R.U32.HI UR22, URZ, 0x4, UR4 ;  /* 0x000000043f167899 */ /* 0x000fe20008011604 */
[----:B------:R-:W-:Y:S01]  /*15db0*/  UMOV UR5, URZ ;  /* 0x0000003f00057c82 */ /* 0x000fe20008000000 */
[----:B------:R-:W-:Y:S01]  /*15dc0*/  UMOV UR6, URZ ;  /* 0x0000003f00067c82 */ /* 0x000fe20008000000 */
[----:B------:R-:W-:-:S02]  /*15dd0*/  USHF.L.U32 UR34, UR34, 0x6, URZ ;  /* 0x0000000622227899 */ /* 0x000fc4000800063f */
[----:B------:R-:W-:Y:S01]  /*15de0*/  USHF.R.U32.HI UR7, URZ, 0x4, UR7 ;  /* 0x000000043f077899 */ /* 0x000fe20008011607 */
[----:B------:R-:W3:Y:S01]  /*15df0*/  LDL.LU R133, [R1+0x99c] ;  /* 0x00099c0001857983 */ /* 0x000ee20000300800 */
[----:B0-----:R-:W-:Y:S01]  /*15e00*/  LOP3.LUT R2, R2, 0x30, RZ, 0xc0, !PT ;  /* 0x0000003002027812 */ /* 0x001fe200078ec0ff */
[C---:B--2---:R-:W-:Y:S01]  /*15e10*/  IMAD R4, R3.reuse, 0x3f, RZ ;  /* 0x0000003f03047824 */ /* 0x044fe200078e02ff */
[----:B------:R-:W-:Y:S01]  /*15e20*/  USGXT.U32 UR22, UR22, 0xe ;  /* 0x0000000e1616789a */ /* 0x000fe20008000000 */
[C---:B------:R-:W-:Y:S02]  /*15e30*/  IMAD R5, R3.reuse, 0x3e, RZ ;  /* 0x0000003e03057824 */ /* 0x040fe400078e02ff */
[----:B------:R-:W-:Y:S02]  /*15e40*/  IMAD R2, R232, 0x40, R2 ;  /* 0x00000040e8027824 */ /* 0x000fe400078e0202 */
[----:B------:R-:W-:Y:S01]  /*15e50*/  IMAD R6, R3, 0x3d, RZ ;  /* 0x0000003d03067824 */ /* 0x000fe200078e02ff */
[----:B------:R-:W-:Y:S01]  /*15e60*/  IADD3 R134, P1, R5, R9, RZ ;  /* 0x0000000905867210 */ /* 0x000fe20007f3e0ff */
[----:B------:R-:W-:-:S02]  /*15e70*/  IMAD R7, R3, 0x3c, RZ ;  /* 0x0000003c03077824 */ /* 0x000fc400078e02ff */
[C---:B------:R-:W-:Y:S02]  /*15e80*/  IMAD R10, R3.reuse, 0x3b, RZ ;  /* 0x0000003b030a7824 */ /* 0x040fe400078e02ff */
[C---:B------:R-:W-:Y:S02]  /*15e90*/  IMAD R11, R3.reuse, 0x3a, RZ ;  /* 0x0000003a030b7824 */ /* 0x040fe400078e02ff */
[C---:B------:R-:W-:Y:S01]  /*15ea0*/  IMAD R12, R3.reuse, 0x39, RZ ;  /* 0x00000039030c7824 */ /* 0x040fe200078e02ff */
[----:B------:R-:W-:Y:S01]  /*15eb0*/  IADD3 R135, P4, R10, R9, RZ ;  /* 0x000000090a877210 */ /* 0x000fe20007f9e0ff */
[C---:B------:R-:W-:Y:S02]  /*15ec0*/  IMAD R13, R3.reuse, 0x38, RZ ;  /* 0x00000038030d7824 */ /* 0x040fe400078e02ff */
[----:B------:R-:W-:Y:S01]  /*15ed0*/  IMAD R14, R3, 0x37, RZ ;  /* 0x00000037030e7824 */ /* 0x000fe200078e02ff */
[----:B------:R-:W-:Y:S01]  /*15ee0*/  LEA.HI.X.SX32 R5, R5, R8, 0x1, P1 ;  /* 0x0000000805057211 */ /* 0x000fe200008f0eff */
[----:B------:R-:W-:-:S02]  /*15ef0*/  IMAD R15, R3, 0x36, RZ ;  /* 0x00000036030f7824 */ /* 0x000fc400078e02ff */
[C---:B------:R-:W-:Y:S02]  /*15f00*/  IMAD R16, R3.reuse, 0x35, RZ ;  /* 0x0000003503107824 */ /* 0x040fe400078e02ff */
[C---:B------:R-:W-:Y:S02]  /*15f10*/  IMAD R17, R3.reuse, 0x34, RZ ;  /* 0x0000003403117824 */ /* 0x040fe400078e02ff */
[C---:B------:R-:W-:Y:S02]  /*15f20*/  IMAD R18, R3.reuse, 0x33, RZ ;  /* 0x0000003303127824 */ /* 0x040fe400078e02ff */
[C---:B------:R-:W-:Y:S02]  /*15f30*/  IMAD R19, R3.reuse, 0x32, RZ ;  /* 0x0000003203137824 */ /* 0x040fe400078e02ff */
[C---:B------:R-:W-:Y:S02]  /*15f40*/  IMAD R20, R3.reuse, 0x31, RZ ;  /* 0x0000003103147824 */ /* 0x040fe400078e02ff */
        /* <DEDUP_REMOVED lines=16> */
[C---:B------:R-:W-:Y:S02]  /*16050*/  IMAD.SHL.U32 R102, R3.reuse, 0x20, RZ ;  /* 0x0000002003667824 */ /* 0x040fe400078e00ff */
        /* <DEDUP_REMOVED lines=15> */
[C---:B------:R-:W-:Y:S02]  /*16150*/  IMAD.SHL.U32 R118, R3.reuse, 0x10, RZ ;  /* 0x0000001003767824 */ /* 0x040fe400078e00ff */
[C---:B------:R-:W-:Y:S02]  /*16160*/  IMAD R119, R3.reuse, 0xf, RZ ;  /* 0x0000000f03777824 */ /* 0x040fe400078e02ff */
[C---:B------:R-:W-:Y:S02]  /*16170*/  IMAD R120, R3.reuse, 0xe, RZ ;  /* 0x0000000e03787824 */ /* 0x040fe400078e02ff */
[C---:B------:R-:W-:Y:S02]  /*16180*/  IMAD R121, R3.reuse, 0xd, RZ ;  /* 0x0000000d03797824 */ /* 0x040fe400078e02ff */
[----:B------:R-:W-:Y:S01]  /*16190*/  IMAD R122, R3, 0xc, RZ ;  /* 0x0000000c037a7824 */ /* 0x000fe200078e02ff */
[----:B---3--:R-:W-:-:S05]  /*161a0*/  SHF.R.S32.HI R133, RZ, 0x6, R133 ;  /* 0x00000006ff857819 */ /* 0x008fca0000011485 */
[----:B------:R0:W-:Y:S04]  /*161b0*/  STL [R1+0xfb4], R133 ;  /* 0x000fb48501007387 */ /* 0x0001e80000100800 */
[----:B------:R-:W-:Y:S01]  /*161c0*/  STL [R1+0xfb0], R2 ;  /* 0x000fb00201007387 */ /* 0x000fe20000100800 */
[----:B0-----:R-:W-:-:S05]  /*161d0*/  IADD3 R133, P0, R4, R9, RZ ;  /* 0x0000000904857210 */ /* 0x001fca0007f1e0ff */
[----:B------:R0:W-:Y:S04]  /*161e0*/  STL [R1+0x9a0], R133 ;  /* 0x0009a08501007387 */ /* 0x0001e80000100800 */
[----:B------:R2:W-:Y:S01]  /*161f0*/  STL [R1+0x9a8], R134 ;  /* 0x0009a88601007387 */ /* 0x0005e20000100800 */
[-C--:B0-----:R-:W-:Y:S02]  /*16200*/  IADD3 R133, P2, R6, R9.reuse, RZ ;  /* 0x0000000906857210 */ /* 0x081fe40007f5e0ff */
[----:B--2---:R-:W-:-:S03]  /*16210*/  IADD3 R134, P3, R7, R9, RZ ;  /* 0x0000000907867210 */ /* 0x004fc60007f7e0ff */
[----:B------:R0:W-:Y:S01]  /*16220*/  STL [R1+0x9b0], R133 ;  /* 0x0009b08501007387 */ /* 0x0001e20000100800 */
[----:B------:R-:W-:-:S03]  /*16230*/  LEA.HI.X.SX32 R4, R4, R8, 0x1, P0 ;  /* 0x0000000804047211 */ /* 0x000fc600000f0eff */
[----:B------:R2:W-:Y:S01]  /*16240*/  STL [R1+0x9b8], R134 ;  /* 0x0009b88601007387 */ /* 0x0005e20000100800 */
[----:B0-----:R-:W-:-:S03]  /*16250*/  IADD3 R133, P5, R11, R9, RZ ;  /* 0x000000090b857210 */ /* 0x001fc60007fbe0ff */
[----:B------:R-:W-:Y:S01]  /*16260*/  STL [R1+0x9c0], R135 ;  /* 0x0009c08701007387 */ /* 0x000fe20000100800 */
[----:B--2---:R-:W-:-:S03]  /*16270*/  IADD3 R134, P6, R12, R9, RZ ;  /* 0x000000090c867210 */ /* 0x004fc60007fde0ff */
[----:B------:R0:W-:Y:S04]  /*16280*/  STL [R1+0x9c8], R133 ;  /* 0x0009c88501007387 */ /* 0x0001e80000100800 */
[----:B------:R-:W-:Y:S04]  /*16290*/  STL [R1+0x9d0], R134 ;  /* 0x0009d08601007387 */ /* 0x000fe80000100800 */
[----:B------:R2:W-:Y:S01]  /*162a0*/  STL [R1+0x99c], R4 ;  /* 0x00099c0401007387 */ /* 0x0005e20000100800 */
[----:B0-----:R-:W-:Y:S02]  /*162b0*/  IADD3 R133, P0, R13, R9, RZ ;  /* 0x000000090d857210 */ /* 0x001fe40007f1e0ff */
[----:B------:R-:W-:-:S03]  /*162c0*/  LEA.HI.X.SX32 R6, R6, R8, 0x1, P2 ;  /* 0x0000000806067211 */ /* 0x000fc600010f0eff */
[----:B------:R-:W-:Y:S01]  /*162d0*/  STL [R1+0x9d8], R133 ;  /* 0x0009d88501007387 */ /* 0x000fe20000100800 */
[----:B--2---:R-:W-:-:S03]  /*162e0*/  IADD3 R4, P1, R14, R9, RZ ;  /* 0x000000090e047210 */ /* 0x004fc60007f3e0ff */
[----:B------:R0:W-:Y:S04]  /*162f0*/  STL [R1+0x9a4], R5 ;  /* 0x0009a40501007387 */ /* 0x0001e80000100800 */
[----:B------:R2:W-:Y:S01]  /*16300*/  STL [R1+0x9e0], R4 ;  /* 0x0009e00401007387 */ /* 0x0005e20000100800 */
[----:B0-----:R-:W-:-:S03]  /*16310*/  IADD3 R5, P2, R15, R9, RZ ;  /* 0x000000090f057210 */ /* 0x001fc60007f5e0ff */
[----:B------:R0:W-:Y:S01]  /*16320*/  STL [R1+0x9ac], R6 ;  /* 0x0009ac0601007387 */ /* 0x0001e20000100800 */
[----:B--2---:R-:W-:-:S03]  /*16330*/  LEA.HI.X.SX32 R4, R7, R8, 0x1, P3 ;  /* 0x0000000807047211 */ /* 0x004fc600018f0eff */
[----:B------:R2:W-:Y:S04]  /*16340*/  STL [R1+0x9e8], R5 ;  /* 0x0009e80501007387 */ /* 0x0005e80000100800 */
[----:B------:R3:W-:Y:S01]  /*16350*/  STL [R1+0x9b4], R4 ;  /* 0x0009b40401007387 */ /* 0x0007e20000100800 */
[----:B0-----:R-:W-:Y:S02]  /*16360*/  IADD3 R6, P3, R16, R9, RZ ;  /* 0x0000000910067210 */ /* 0x001fe40007f7e0ff */
[----:B--2---:R-:W-:-:S03]  /*16370*/  LEA.HI.X.SX32 R5, R10, R8, 0x1, P4 ;  /* 0x000000080a057211 */ /* 0x004fc600020f0eff */
[----:B------:R0:W-:Y:S01]  /*16380*/  STL [R1+0x9f0], R6 ;  /* 0x0009f00601007387 */ /* 0x0001e20000100800 */
[----:B---3--:R-:W-:-:S03]  /*16390*/  IADD3 R4, P4, R17, R9, RZ ;  /* 0x0000000911047210 */ /* 0x008fc60007f9e0ff */
[----:B------:R2:W-:Y:S04]  /*163a0*/  STL [R1+0x9bc], R5 ;  /* 0x0009bc0501007387 */ /* 0x0005e80000100800 */
[----:B------:R3:W-:Y:S01]  /*163b0*/  STL [R1+0x9f8], R4 ;  /* 0x0009f80401007387 */ /* 0x0007e20000100800 */
[----:B0-----:R-:W-:Y:S02]  /*163c0*/  LEA.HI.X.SX32 R6, R11, R8, 0x1, P5 ;  /* 0x000000080b067211 */ /* 0x001fe400028f0eff */
[----:B--2---:R-:W-:-:S03]  /*163d0*/  IADD3 R5, P5, R18, R9, RZ ;  /* 0x0000000912057210 */ /* 0x004fc60007fbe0ff */
[----:B------:R0:W-:Y:S01]  /*163e0*/  STL [R1+0x9c4], R6 ;  /* 0x0009c40601007387 */ /* 0x0001e20000100800 */
[----:B---3--:R-:W-:-:S03]  /*163f0*/  LEA.HI.X.SX32 R4, R12, R8, 0x1, P6 ;  /* 0x000000080c047211 */ /* 0x008fc600030f0eff */
        /* <DEDUP_REMOVED lines=150> */
[----:B------:R2:W-:Y:S01]  /*16d60*/  STL [R1+0xaf4], R5 ;  /* 0x000af40501007387 */ /* 0x0005e20000100800 */
[----:B------:R-:W-:-:S03]  /*16d70*/  IMAD R123, R3, 0xb, RZ ;  /* 0x0000000b037b7824 */ /* 0x000fc600078e02ff */
[----:B------:R3:W-:Y:S01]  /*16d80*/  STL [R1+0xb30], R4 ;  /* 0x000b300401007387 */ /* 0x0007e20000100800 */
[----:B0-----:R-:W-:Y:S01]  /*16d90*/  LEA.HI.X.SX32 R6, R115, R8, 0x1, P2 ;  /* 0x0000000873067211 */ /* 0x001fe200010f0eff */
[----:B------:R-:W-:Y:S01]  /*16da0*/  IMAD R124, R3, 0xa, RZ ;  /* 0x0000000a037c7824 */ /* 0x000fe200078e02ff */
[----:B--2---:R-:W-:-:S03]  /*16db0*/  IADD3 R5, P2, R122, R9, RZ ;  /* 0x000000097a057210 */ /* 0x004fc60007f5e0ff */
[----:B------:R0:W-:Y:S01]  /*16dc0*/  STL [R1+0xafc], R6 ;  /* 0x000afc0601007387 */ /* 0x0001e20000100800 */
[----:B---3--:R-:W-:-:S03]  /*16dd0*/  LEA.HI.X.SX32 R4, R116, R8, 0x1, P3 ;  /* 0x0000000874047211 */ /* 0x008fc600018f0eff */
[----:B------:R2:W-:Y:S01]  /*16de0*/  STL [R1+0xb38], R5 ;  /* 0x000b380501007387 */ /* 0x0005e20000100800 */
[----:B------:R-:W-:-:S03]  /*16df0*/  IMAD R125, R3, 0x9, RZ ;  /* 0x00000009037d7824 */ /* 0x000fc600078e02ff */
[----:B------:R3:W-:Y:S01]  /*16e00*/  STL [R1+0xb04], R4 ;  /* 0x000b040401007387 */ /* 0x0007e20000100800 */
[----:B0-----:R-:W-:Y:S02]  /*16e10*/  IADD3 R6, P3, R123, R9, RZ ;  /* 0x000000097b067210 */ /* 0x001fe40007f7e0ff */
[----:B--2---:R-:W-:-:S03]  /*16e20*/  LEA.HI.X.SX32 R5, R117, R8, 0x1, P4 ;  /* 0x0000000875057211 */ /* 0x004fc600020f0eff */
[----:B------:R0:W-:Y:S01]  /*16e30*/  STL [R1+0xb40], R6 ;  /* 0x000b400601007387 */ /* 0x0001e20000100800 */
[----:B---3--:R-:W-:-:S03]  /*16e40*/  IADD3 R4, P4, R124, R9, RZ ;  /* 0x000000097c047210 */ /* 0x008fc60007f9e0ff */
[----:B------:R2:W-:Y:S01]  /*16e50*/  STL [R1+0xb0c], R5 ;  /* 0x000b0c0501007387 */ /* 0x0005e20000100800 */
[----:B------:R-:W-:-:S03]  /*16e60*/  IMAD.SHL.U32 R126, R3, 0x8, RZ ;  /* 0x00000008037e7824 */ /* 0x000fc600078e00ff */
        /* <DEDUP_REMOVED lines=17> */
[----:B------:R-:W-:Y:S01]  /*16f80*/  IMAD.SHL.U32 R130, R3, 0x4, RZ ;  /* 0x0000000403827824 */ /* 0x000fe200078e00ff */
        /* <DEDUP_REMOVED lines=25> */
[-C--:B0-----:R-:W-:Y:S02]  /*17120*/  LEA.HI.X.SX32 R6, R127, R8.reuse, 0x1, P0 ;  /* 0x000000087f067211 */ /* 0x081fe400000f0eff */
[----:B--2---:R-:W-:-:S03]  /*17130*/  LEA.HI.X.SX32 R5, R128, R8, 0x1, P1 ;  /* 0x0000000880057211 */ /* 0x004fc600008f0eff */
[----:B------:R0:W-:Y:S01]  /*17140*/  STL [R1+0xb5c], R6 ;  /* 0x000b5c0601007387 */ /* 0x0001e20000100800 */
[----:B---3--:R-:W-:-:S03]  /*17150*/  LEA.HI.X.SX32 R4, R129, R8, 0x1, P2 ;  /* 0x0000000881047211 */ /* 0x008fc600010f0eff */
[----:B------:R2:W-:Y:S01]  /*17160*/  STL [R1+0xb64], R5 ;  /* 0x000b640501007387 */ /* 0x0005e20000100800 */
[C---:B------:R-:W-:Y:S01]  /*17170*/  IMAD.SHL.U32 R233, R3.reuse, 0x40, RZ ;  /* 0x0000004003e97824 */ /* 0x040fe200078e00ff */
[-C--:B------:R-:W-:Y:S02]  /*17180*/  LEA.HI.X.SX32 R3, R3, R8.reuse, 0x1, P6 ;  /* 0x0000000803037211 */ /* 0x080fe400030f0eff */
[----:B------:R3:W-:Y:S01]  /*17190*/  STL [R1+0xb6c], R4 ;  /* 0x000b6c0401007387 */ /* 0x0007e20000100800 */
[-C--:B0-----:R-:W-:Y:S02]  /*171a0*/  LEA.HI.X.SX32 R6, R130, R8.reuse, 0x1, P3 ;  /* 0x0000000882067211 */ /* 0x081fe400018f0eff */
[----:B--2---:R-:W-:-:S03]  /*171b0*/  LEA.HI.X.SX32 R5, R131, R8, 0x1, P4 ;  /* 0x0000000883057211 */ /* 0x004fc600020f0eff */
[----:B------:R-:W-:Y:S01]  /*171c0*/  STL [R1+0xb74], R6 ;  /* 0x000b740601007387 */ /* 0x000fe20000100800 */
[----:B---3--:R-:W-:-:S03]  /*171d0*/  LEA.HI.X.SX32 R4, R132, R8, 0x1, P5 ;  /* 0x0000000884047211 */ /* 0x008fc600028f0eff */
[----:B------:R-:W-:Y:S04]  /*171e0*/  STL [R1+0xb7c], R5 ;  /* 0x000b7c0501007387 */ /* 0x000fe80000100800 */
[----:B------:R0:W-:Y:S04]  /*171f0*/  STL [R1+0xb84], R4 ;  /* 0x000b840401007387 */ /* 0x0001e80000100800 */
[----:B------:R2:W-:Y:S01]  /*17200*/  STL [R1+0xb8c], R3 ;  /* 0x000b8c0301007387 */ /* 0x0005e20000100800 */
[C---:B0-----:R-:W-:Y:S02]  /*17210*/  LOP3.LUT R4, R2.reuse, 0x10, RZ, 0x3c, !PT ;  /* 0x0000001002047812 */ /* 0x041fe400078e3cff */
[----:B--2---:R-:W-:-:S02]  /*17220*/  LOP3.LUT R3, R2, 0x20, RZ, 0x3c, !PT ;  /* 0x0000002002037812 */ /* 0x004fc400078e3cff */
[----:B------:R-:W-:Y:S01]  /*17230*/  LOP3.LUT R2, R2, 0x30, RZ, 0x3c, !PT ;  /* 0x0000003002027812 */ /* 0x000fe200078e3cff */
[----:B------:R1:W-:Y:S04]  /*17240*/  STL [R1+0xfc0], R4 ;  /* 0x000fc00401007387 */ /* 0x0003e80000100800 */
[----:B------:R1:W-:Y:S04]  /*17250*/  STL [R1+0xfbc], R3 ;  /* 0x000fbc0301007387 */ /* 0x0003e80000100800 */
[----:B------:R1:W-:Y:S01]  /*17260*/  STL [R1+0xfb8], R2 ;  /* 0x000fb80201007387 */ /* 0x0003e20000100800 */
[----:B------:R-:W-:-:S02]  /*17270*/  USGXT.U32 UR20, UR7, 0xe ;  /* 0x0000000e0714789a */ /* 0x000fc40008000000 */
[----:B------:R-:W-:Y:S02]  /*17280*/  UIADD3 UR14, UP1, UR22, 0x2, URZ ;  /* 0x00000002160e7890 */ /* 0x000fe4000ff3e03f */
[----:B------:R-:W-:Y:S01]  /*17290*/  UIADD3 UR12, UP0, UR20, 0x2, URZ ;  /* 0x00000002140c7890 */ /* 0x000fe2000ff1e03f */
[----:B------:R-:W-:Y:S01]  /*172a0*/  IMAD.MOV.U32 R89, RZ, RZ, RZ ;  /* 0x000000ffff597224 */ /* 0x000fe200078e00ff */
[----:B------:R-:W-:Y:S01]  /*172b0*/  UIADD3.X UR15, UR6, -0x7fffffe0, URZ, UP1, !UPT ;  /* 0x80000020060f7890 */ /* 0x000fe20008ffe43f */
[----:B------:R-:W-:Y:S01]  /*172c0*/  CS2R R90, SRZ ;  /* 0x00000000005a7805 */ /* 0x000fe2000001ff00 */
[----:B------:R-:W-:Y:S01]  /*172d0*/  UIADD3.X UR13, UR5, -0x7fffffe0, URZ, UP0, !UPT ;  /* 0x80000020050d7890 */ /* 0x000fe200087fe43f */
        /* <DEDUP_REMOVED lines=30> */
[----:B------:R-:W-:Y:S01]  /*174c0*/  SHF.R.S32.HI R152, RZ, 0x1f, R233 ;  /* 0x0000001fff987819 */ /* 0x000fe200000114e9 */
[----:B------:R-:W-:Y:S02]  /*174d0*/  USHF.R.S32.HI UR5, URZ, 0x1f, UR34 ;  /* 0x0000001f3f057899 */ /* 0x000fe40008011422 */
[----:B------:R-:W-:Y:S02]  /*174e0*/  UIADD3.64 UR18, UR14, 0x3fe, URZ ;  /* 0x000003fe0e127897 */ /* 0x000fe4000fffe03f */
[----:B------:R-:W-:-:S02]  /*174f0*/  UIADD3.64 UR10, UR14, 0x400, URZ ;  /* 0x000004000e0a7897 */ /* 0x000fc4000fffe03f */
[----:B------:R-:W-:Y:S02]  /*17500*/  UIADD3.64 UR24, UR12, 0xfe, URZ ;  /* 0x000000fe0c187897 */ /* 0x000fe4000fffe03f */
[----:B------:R-:W-:Y:S01]  /*17510*/  UIADD3.64 UR28, UR12, 0x100, URZ ;  /* 0x000001000c1c7897 */ /* 0x000fe2000fffe03f */
[----:B------:R-:W-:Y:S01]  /*17520*/  UMOV UR23, 0x80000020 ;  /* 0x8000002000177882 */ /* 0x000fe20000000000 */
[----:B-1----:R-:W-:-:S10]  /*17530*/  UMOV UR21, 0x80000020 ;  /* 0x8000002000157882 */ /* 0x002fd40000000000 */
.L_x_2:
[----:B------:R-:W2:Y:S01]  /*17540*/  LDL R152, [R1+0xb90] ;  /* 0x000b900001987983 */ /* 0x000ea20000100800 */
[----:B------:R-:W0:Y:S03]  /*17550*/  LDC R2, c[0x0][0x230] ;  /* 0x00008c00ff027b82 */ /* 0x000e260000000800 */
[----:B------:R-:W3:Y:S04]  /*17560*/  LDL R233, [R1+0xb80] ;  /* 0x000b800001e97983 */ /* 0x000ee80000100800 */
[----:B------:R-:W4:Y:S04]  /*17570*/  LDL R154, [R1+0xb74] ;  /* 0x000b7400019a7983 */ /* 0x000f280000100800 */
[----:B------:R-:W4:Y:S04]  /*17580*/  LDL R153, [R1+0xb6c] ;  /* 0x000b6c0001997983 */ /* 0x000f280000100800 */
[----:B------:R1:W-:Y:S04]  /*17590*/  STL [R1+0x13b0], R37 ;  /* 0x0013b02501007387 */ /* 0x0003e80000100800 */
[----:B-1----:R-:W4:Y:S04]  /*175a0*/  LDL R37, [R1+0xb7c] ;  /* 0x000b7c0001257983 */ /* 0x002f280000100800 */
[----:B------:R1:W-:Y:S04]  /*175b0*/  STL [R1+0x13ac], R34 ;  /* 0x0013ac2201007387 */ /* 0x0003e80000100800 */
[----:B-1----:R-:W3:Y:S04]  /*175c0*/  LDL R34, [R1+0xb88] ;  /* 0x000b880001227983 */ /* 0x002ee80000100800 */
[----:B------:R1:W-:Y:S04]  /*175d0*/  STL [R1+0x13a8], R35 ;  /* 0x0013a82301007387 */ /* 0x0003e80000100800 */
[----:B-1----:R-:W4:Y:S04]  /*175e0*/  LDL R35, [R1+0xb84] ;  /* 0x000b840001237983 */ /* 0x002f280000100800 */
[----:B------:R1:W-:Y:S04]  /*175f0*/  STL [R1+0x13a4], R32 ;  /* 0x0013a42001007387 */ /* 0x0003e80000100800 */
[----:B-1----:R-:W3:Y:S01]  /*17600*/  LDL R32, [R1+0xb8c] ;  /* 0x000b8c0001207983 */ /* 0x002ee20000100800 */
[----:B0-----:R-:W-:Y:S01]  /*17610*/  IMAD R2, R234, -0x40, R2 ;  /* 0xffffffc0ea027824 */ /* 0x001fe200078e0202 */
[----:B------:R-:W-:-:S02]  /*17620*/  PRMT R201, RZ, 0x7610, R201 ;  /* 0x00007610ffc97816 */ /* 0x000fc400000000c9 */
[----:B------:R-:W-:Y:S02]  /*17630*/  STL [R1+0x13a0], R33 ;  /* 0x0013a02101007387 */ /* 0x000fe40000100800 */
[C---:B------:R-:W-:Y:S02]  /*17640*/  ISETP.GT.AND P0, PT, R2.reuse, RZ, PT ;  /* 0x000000ff0200720c */ /* 0x040fe40003f04270 */
[----:B------:R-:W-:Y:S01]  /*17650*/  STL [R1+0x139c], R30 ;  /* 0x00139c1e01007387 */ /* 0x000fe20000100800 */
[----:B------:R-:W-:-:S03]  /*17660*/  ISETP.GT.AND P1, PT, R2, 0x1, PT ;  /* 0x000000010200780c */ /* 0x000fc60003f24270 */
[----:B------:R-:W-:Y:S04]  /*17670*/  STL [R1+0x1398], R31 ;  /* 0x0013981f01007387 */ /* 0x000fe80000100800 */
[----:B------:R-:W-:Y:S03]  /*17680*/  STL [R1+0x1394], R28 ;  /* 0x0013941c01007387 */ /* 0x000fe60000100800 */
[----:B------:R-:W-:Y:S01]  /*17690*/  @P0 IMAD.MOV.U32 R4, RZ, RZ, R9 ;  /* 0x000000ffff040224 */ /* 0x000fe200078e0009 */
[----:B------:R-:W-:Y:S01]  /*176a0*/  STL [R1+0x1390], R29 ;  /* 0x0013901d01007387 */ /* 0x000fe20000100800 */
[----:B------:R-:W-:-:S03]  /*176b0*/  @P0 IMAD.MOV.U32 R5, RZ, RZ, R8 ;  /* 0x000000ffff050224 */ /* 0x000fc600078e0008 */
[----:B------:R-:W-:Y:S04]  /*176c0*/  STL [R1+0x138c], R26 ;  /* 0x00138c1a01007387 */ /* 0x000fe80000100800 */
        /* <DEDUP_REMOVED lines=36> */
[----:B-----5:R-:W-:Y:S04]  /*17910*/  STL [R1+0x1030], R0 ;  /* 0x0010300001007387 */ /* 0x020fe80000100800 */
[----:B------:R-:W-:Y:S04]  /*17920*/  STL [R1+0x1334], R234 ;  /* 0x001334ea01007387 */ /* 0x000fe80000100800 */
[----:B------:R0:W-:Y:S04]  /*17930*/  STL [R1+0x1330], R8 ;  /* 0x0013300801007387 */ /* 0x0001e80000100800 */
[----:B------:R2:W4:Y:S04]  /*17940*/  @P0 LDG.E.U8 R201, desc[UR32][R4.64] ;  /* 0x0000002004c90981 */ /* 0x000528000c1e1100 */
[----:B0-----:R-:W4:Y:S04]  /*17950*/  LDL.LU R8, [R1+0xb78] ;  /* 0x000b780001087983 */ /* 0x001f280000300800 */
[----:B------:R-:W4:Y:S04]  /*17960*/  LDL R33, [R1+0xb64] ;  /* 0x000b640001217983 */ /* 0x000f280000100800 */
[----:B------:R-:W4:Y:S04]  /*17970*/  LDL R26, [R1+0xb5c] ;  /* 0x000b5c00011a7983 */ /* 0x000f280000100800 */
[----:B------:R-:W4:Y:S01]  /*17980*/  LDL R24, [R1+0xb60] ;  /* 0x000b600001187983 */ /* 0x000f220000100800 */
[----:B--2---:R-:W-:-:S02]  /*17990*/  @P1 IMAD.MOV.U32 R4, RZ, RZ, R152 ;  /* 0x000000ffff041224 */ /* 0x004fc400078e0098 */
[----:B---3--:R-:W-:Y:S02]  /*179a0*/  @P1 IMAD.MOV.U32 R5, RZ, RZ, R32 ;  /* 0x000000ffff051224 */ /* 0x008fe400078e0020 */
[----:B------:R-:W2:Y:S04]  /*179b0*/  LDL R32, [R1+0xb68] ;  /* 0x000b680001207983 */ /* 0x000ea80000100800 */
[----:B------:R-:W3:Y:S01]  /*179c0*/  LDL.LU R152, [R1+0xb70] ;  /* 0x000b700001987983 */ /* 0x000ee20000300800 */
[----:B------:R-:W-:Y:S02]  /*179d0*/  ISETP.GT.AND P0, PT, R2, 0x2, PT ;  /* 0x000000020200780c */ /* 0x000fe40003f04270 */
[----:B------:R-:W-:Y:S01]  /*179e0*/  PRMT R3, RZ, 0x7610, R3 ;  /* 0x00007610ff037816 */ /* 0x000fe20000000003 */
[----:B------:R-:W2:Y:S04]  /*179f0*/  LDL R31, [R1+0xb58] ;  /* 0x000b5800011f7983 */ /* 0x000ea80000100800 */
[----:B------:R-:W2:Y:S04]  /*17a00*/  LDL R25, [R1+0xb4c] ;  /* 0x000b4c0001197983 */ /* 0x000ea80000100800 */
[----:B------:R0:W2:Y:S04]  /*17a10*/  @P1 LDG.E.U8 R3, desc[UR32][R4.64] ;  /* 0x0000002004031981 */ /* 0x0000a8000c1e1100 */
[----:B------:R-:W2:Y:S04]  /*17a20*/  LDL R0, [R1+0xb50] ;  /* 0x000b500001007983 */ /* 0x000ea80000100800 */
[----:B------:R-:W2:Y:S01]  /*17a30*/  LDL R30, [R1+0xb44] ;  /* 0x000b4400011e7983 */ /* 0x000ea20000100800 */
[----:B0-----:R-:W-:-:S03]  /*17a40*/  @P0 IMAD.MOV.U32 R4, RZ, RZ, R34 ;  /* 0x000000ffff040224 */ /* 0x001fc600078e0022 */
[----:B------:R-:W2:Y:S04]  /*17a50*/  LDL R34, [R1+0xb54] ;  /* 0x000b540001227983 */ /* 0x000ea80000100800 */
[----:B------:R-:W2:Y:S01]  /*17a60*/  LDL R29, [R1+0xb48] ;  /* 0x000b4800011d7983 */ /* 0x000ea20000100800 */
[C---:B------:R-:W-:Y:S01]  /*17a70*/  ISETP.GT.AND P1, PT, R2.reuse, 0x3, PT ;  /* 0x000000030200780c */ /* 0x040fe20003f24270 */
[----:B----4-:R-:W-:Y:S01]  /*17a80*/  @P0 IMAD.MOV.U32 R5, RZ, RZ, R35 ;  /* 0x000000ffff050224 */ /* 0x010fe200078e0023 */
[----:B------:R-:W-:Y:S01]  /*17a90*/  PRMT R200, RZ, 0x7610, R200 ;  /* 0x00007610ffc87816 */ /* 0x000fe200000000c8 */
[----:B------:R-:W4:Y:S01]  /*17aa0*/  LDL R28, [R1+0xb3c] ;  /* 0x000b3c00011c7983 */ /* 0x000f220000100800 */
[----:B------:R-:W-:Y:S02]  /*17ab0*/  PRMT R199, RZ, 0x7610, R199 ;  /* 0x00007610ffc77816 */ /* 0x000fe400000000c7 */
[----:B------:R-:W-:Y:S01]  /*17ac0*/  PRMT R198, RZ, 0x7610, R198 ;  /* 0x00007610ffc67816 */ /* 0x000fe200000000c6 */
[----:B------:R-:W4:Y:S04]  /*17ad0*/  LDL R27, [R1+0xb40] ;  /* 0x000b4000011b7983 */ /* 0x000f280000100800 */
[----:B------:R0:W4:Y:S01]  /*17ae0*/  @P0 LDG.E.U8 R200, desc[UR32][R4.64] ;  /* 0x0000002004c80981 */ /* 0x000122000c1e1100 */
[----:B------:R-:W-:Y:S01]  /*17af0*/  ISETP.GT.AND P0, PT, R2, 0x4, PT ;  /* 0x000000040200780c */ /* 0x000fe20003f04270 */
[----:B0-----:R-:W-:-:S02]  /*17b00*/  @P1 IMAD.MOV.U32 R4, RZ, RZ, R233 ;  /* 0x000000ffff041224 */ /* 0x001fc400078e00e9 */
[----:B------:R-:W-:-:S05]  /*17b10*/  @P1 IMAD.MOV.U32 R5, RZ, RZ, R37 ;  /* 0x000000ffff051224 */ /* 0x000fca00078e0025 */
[----:B------:R0:W4:Y:S01]  /*17b20*/  @P1 LDG.E.U8 R199, desc[UR32][R4.64] ;  /* 0x0000002004c71981 */ /* 0x000122000c1e1100 */
[----:B------:R-:W-:Y:S02]  /*17b30*/  ISETP.GT.AND P1, PT, R2, 0x5, PT ;  /* 0x000000050200780c */ /* 0x000fe40003f24270 */
[----:B------:R-:W-:Y:S02]  /*17b40*/  PRMT R197, RZ, 0x7610, R197 ;  /* 0x00007610ffc57816 */ /* 0x000fe400000000c5 */
[----:B0-----:R-:W-:Y:S01]  /*17b50*/  @P0 IMAD.MOV.U32 R5, RZ, RZ, R154 ;  /* 0x000000ffff050224 */ /* 0x001fe200078e009a */
[----:B------:R-:W-:Y:S01]  /*17b60*/  PRMT R196, RZ, 0x7610, R196 ;  /* 0x00007610ffc47816 */ /* 0x000fe200000000c4 */
[----:B------:R-:W-:-:S05]  /*17b70*/  @P0 IMAD.MOV.U32 R4, RZ, RZ, R8 ;  /* 0x000000ffff040224 */ /* 0x000fca00078e0008 */
[----:B------:R0:W4:Y:S01]  /*17b80*/  @P0 LDG.E.U8 R198, desc[UR32][R4.64] ;  /* 0x0000002004c60981 */ /* 0x000122000c1e1100 */
[----:B------:R-:W-:Y:S01]  /*17b90*/  ISETP.GT.AND P0, PT, R2, 0x6, PT ;  /* 0x000000060200780c */ /* 0x000fe20003f04270 */
[----:B0-----:R-:W-:Y:S02]  /*17ba0*/  @P1 IMAD.MOV.U32 R5, RZ, RZ, R153 ;  /* 0x000000ffff051224 */ /* 0x001fe400078e0099 */
[----:B---3--:R-:W-:-:S05]  /*17bb0*/  @P1 IMAD.MOV.U32 R4, RZ, RZ, R152 ;  /* 0x000000ffff041224 */ /* 0x008fca00078e0098 */
[----:B------:R2:W3:Y:S01]  /*17bc0*/  @P1 LDG.E.U8 R197, desc[UR32][R4.64] ;  /* 0x0000002004c51981 */ /* 0x0004e2000c1e1100 */
[----:B------:R-:W-:-:S04]  /*17bd0*/  ISETP.GT.AND P1, PT, R2, 0x7, PT ;  /* 0x000000070200780c */ /* 0x000fc80003f24270 */
[----:B--2---:R-:W-:Y:S02]  /*17be0*/  @P0 IMAD.MOV.U32 R4, RZ, RZ, R32 ;  /* 0x000000ffff040224 */ /* 0x004fe400078e0020 */
[----:B------:R-:W-:Y:S01]  /*17bf0*/  @P0 IMAD.MOV.U32 R5, RZ, RZ, R33 ;  /* 0x000000ffff050224 */ /* 0x000fe200078e0021 */
[----:B------:R-:W2:Y:S04]  /*17c00*/  LDL R32, [R1+0xb38] ;  /* 0x000b380001207983 */ /* 0x000ea80000100800 */
[----:B------:R-:W3:Y:S04]  /*17c10*/  LDL R33, [R1+0xb34] ;  /* 0x000b340001217983 */ /* 0x000ee80000100800 */
[----:B------:R0:W3:Y:S02]  /*17c20*/  @P0 LDG.E.U8 R196, desc[UR32][R4.64] ;  /* 0x0000002004c40981 */ /* 0x0000e4000c1e1100 */
[----:B0-----:R-:W-:-:S02]  /*17c30*/  @P1 IMAD.MOV.U32 R4, RZ, RZ, R24 ;  /* 0x000000ffff041224 */ /* 0x001fc400078e0018 */
[----:B------:R-:W3:Y:S01]  /*17c40*/  LDL R24, [R1+0xb30] ;  /* 0x000b300001187983 */ /* 0x000ee20000100800 */
[----:B------:R-:W-:Y:S01]  /*17c50*/  ISETP.GT.AND P0, PT, R2, 0x8, PT ;  /* 0x000000080200780c */ /* 0x000fe20003f04270 */
[----:B------:R-:W-:Y:S01]  /*17c60*/  @P1 IMAD.MOV.U32 R5, RZ, RZ, R26 ;  /* 0x000000ffff051224 */ /* 0x000fe200078e001a */
[----:B------:R-:W-:Y:S01]  /*17c70*/  PRMT R195, RZ, 0x7610, R195 ;  /* 0x00007610ffc37816 */ /* 0x000fe200000000c3 */
[----:B------:R-:W3:Y:S01]  /*17c80*/  LDL R26, [R1+0xb2c] ;  /* 0x000b2c00011a7983 */ /* 0x000ee20000100800 */
[----:B------:R-:W-:-:S04]  /*17c90*/  PRMT R194, RZ, 0x7610, R194 ;  /* 0x00007610ffc27816 */ /* 0x000fc800000000c2 */
[----:B------:R0:W3:Y:S01]  /*17ca0*/  @P1 LDG.E.U8 R195, desc[UR32][R4.64] ;  /* 0x0000002004c31981 */ /* 0x0000e2000c1e1100 */
[----:B------:R-:W-:-:S04]  /*17cb0*/  ISETP.GT.AND P1, PT, R2, 0x9, PT ;  /* 0x000000090200780c */ /* 0x000fc80003f24270 */
[----:B0-----:R-:W-:Y:S02]  /*17cc0*/  @P0 IMAD.MOV.U32 R4, RZ, RZ, R31 ;  /* 0x000000ffff040224 */ /* 0x001fe400078e001f */
[----:B------:R-:W-:Y:S01]  /*17cd0*/  @P0 IMAD.MOV.U32 R5, RZ, RZ, R34 ;  /* 0x000000ffff050224 */ /* 0x000fe200078e0022 */
[----:B------:R-:W3:Y:S04]  /*17ce0*/  LDL R31, [R1+0xb28] ;  /* 0x000b2800011f7983 */ /* 0x000ee80000100800 */
[----:B------:R-:W3:Y:S04]  /*17cf0*/  LDL R34, [R1+0xb24] ;  /* 0x000b240001227983 */ /* 0x000ee80000100800 */
[----:B------:R0:W3:Y:S01]  /*17d00*/  @P0 LDG.E.U8 R194, desc[UR32][R4.64] ;  /* 0x0000002004c20981 */ /* 0x0000e2000c1e1100 */
[----:B------:R-:W-:-:S02]  /*17d10*/  ISETP.GT.AND P0, PT, R2, 0xa, PT ;  /* 0x0000000a0200780c */ /* 0x000fc40003f04270 */
[----:B------:R-:W-:Y:S01]  /*17d20*/  PRMT R193, RZ, 0x7610, R193 ;  /* 0x00007610ffc17816 */ /* 0x000fe200000000c1 */
[----:B0-----:R-:W-:Y:S02]  /*17d30*/  @P1 IMAD.MOV.U32 R4, RZ, RZ, R0 ;  /* 0x000000ffff041224 */ /* 0x001fe400078e0000 */
[----:B------:R-:W-:Y:S01]  /*17d40*/  @P1 IMAD.MOV.U32 R5, RZ, RZ, R25 ;  /* 0x000000ffff051224 */ /* 0x000fe200078e0019 */
[----:B------:R-:W3:Y:S04]  /*17d50*/  LDL R0, [R1+0xb20] ;  /* 0x000b200001007983 */ /* 0x000ee80000100800 */
[----:B------:R-:W3:Y:S04]  /*17d60*/  LDL R25, [R1+0xb1c] ;  /* 0x000b1c0001197983 */ /* 0x000ee80000100800 */
[----:B------:R0:W3:Y:S02]  /*17d70*/  @P1 LDG.E.U8 R193, desc[UR32][R4.64] ;  /* 0x0000002004c11981 */ /* 0x0000e4000c1e1100 */
[----:B0-----:R-:W-:-:S02]  /*17d80*/  @P0 IMAD.MOV.U32 R4, RZ, RZ, R29 ;  /* 0x000000ffff040224 */ /* 0x001fc400078e001d */
[----:B------:R-:W-:Y:S01]  /*17d90*/  @P0 IMAD.MOV.U32 R5, RZ, RZ, R30 ;  /* 0x000000ffff050224 */ /* 0x000fe200078e001e */
[----:B------:R-:W3:Y:S04]  /*17da0*/  LDL R29, [R1+0xb18] ;  /* 0x000b1800011d7983 */ /* 0x000ee80000100800 */
[----:B------:R-:W3:Y:S01]  /*17db0*/  LDL R30, [R1+0xb14] ;  /* 0x000b1400011e7983 */ /* 0x000ee20000100800 */
[----:B------:R-:W-:Y:S02]  /*17dc0*/  ISETP.GT.AND P1, PT, R2, 0xb, PT ;  /* 0x0000000b0200780c */ /* 0x000fe40003f24270 */
[----:B------:R-:W-:Y:S02]  /*17dd0*/  PRMT R192, RZ, 0x7610, R192 ;  /* 0x00007610ffc07816 */ /* 0x000fe400000000c0 */
[----:B------:R-:W-:-:S04]  /*17de0*/  PRMT R191, RZ, 0x7610, R191 ;  /* 0x00007610ffbf7816 */ /* 0x000fc800000000bf */
[----:B------:R4:W3:Y:S01]  /*17df0*/  @P0 LDG.E.U8 R192, desc[UR32][R4.64] ;  /* 0x0000002004c00981 */ /* 0x0008e2000c1e1100 */
[----:B------:R-:W-:-:S04]  /*17e00*/  ISETP.GT.AND P0, PT, R2, 0xc, PT ;  /* 0x0000000c0200780c */ /* 0x000fc80003f04270 */
[----:B----4-:R-:W-:Y:S02]  /*17e10*/  @P1 IMAD.MOV.U32 R4, RZ, RZ, R27 ;  /* 0x000000ffff041224 */ /* 0x010fe400078e001b */
[----:B------:R-:W-:Y:S01]  /*17e20*/  @P1 IMAD.MOV.U32 R5, RZ, RZ, R28 ;  /* 0x000000ffff051224 */ /* 0x000fe200078e001c */
[----:B------:R-:W4:Y:S04]  /*17e30*/  LDL R27, [R1+0xb10] ;  /* 0x000b1000011b7983 */ /* 0x000f280000100800 */
[----:B------:R-:W4:Y:S04]  /*17e40*/  LDL R28, [R1+0xb0c] ;  /* 0x000b0c00011c7983 */ /* 0x000f280000100800 */
[----:B------:R2:W4:Y:S01]  /*17e50*/  @P1 LDG.E.U8 R191, desc[UR32][R4.64] ;  /* 0x0000002004bf1981 */ /* 0x000522000c1e1100 */
[----:B------:R-:W-:-:S02]  /*17e60*/  ISETP.GT.AND P1, PT, R2, 0xd, PT ;  /* 0x0000000d0200780c */ /* 0x000fc40003f24270 */
[----:B------:R-:W-:Y:S01]  /*17e70*/  PRMT R190, RZ, 0x7610, R190 ;  /* 0x00007610ffbe7816 */ /* 0x000fe200000000be */
[----:B--2---:R-:W-:Y:S02]  /*17e80*/  @P0 IMAD.MOV.U32 R4, RZ, RZ, R32 ;  /* 0x000000ffff040224 */ /* 0x004fe400078e0020 */
[----:B------:R-:W2:Y:S01]  /*17e90*/  LDL R32, [R1+0xb08] ;  /* 0x000b080001207983 */ /* 0x000ea20000100800 */
[----:B---3--:R-:W-:-:S03]  /*17ea0*/  @P0 IMAD.MOV.U32 R5, RZ, RZ, R33 ;  /* 0x000000ffff050224 */ /* 0x008fc600078e0021 */
[----:B------:R-:W3:Y:S04]  /*17eb0*/  LDL R33, [R1+0xb04] ;  /* 0x000b040001217983 */ /* 0x000ee80000100800 */
[----:B------:R0:W3:Y:S02]  /*17ec0*/  @P0 LDG.E.U8 R190, desc[UR32][R4.64] ;  /* 0x0000002004be0981 */ /* 0x0000e4000c1e1100 */
[----:B0-----:R-:W-:Y:S02]  /*17ed0*/  @P1 IMAD.MOV.U32 R4, RZ, RZ, R24 ;  /* 0x000000ffff041224 */ /* 0x001fe400078e0018 */
        /* <DEDUP_REMOVED lines=9> */
[----:B------:R-:W3:Y:S01]  /*17f70*/  LDL R31, [R1+0xaf8] ;  /* 0x000af800011f7983 */ /* 0x000ee20000100800 */
[----:B------:R-:W-:-:S03]  /*17f80*/  @P0 IMAD.MOV.U32 R5, RZ, RZ, R34 ;  /* 0x000000ffff050224 */ /* 0x000fc600078e0022 */
[----:B------:R-:W3:Y:S04]  /*17f90*/  LDL R34, [R1+0xaf4] ;  /* 0x000af40001227983 */ /* 0x000ee80000100800 */
[----:B------:R0:W3:Y:S01]  /*17fa0*/  @P0 LDG.E.U8 R7, desc[UR32][R4.64] ;  /* 0x0000002004070981 */ /* 0x0000e2000c1e1100 */
[----:B------:R-:W-:Y:S02]  /*17fb0*/  ISETP.GT.AND P0, PT, R2, 0x10, PT ;  /* 0x000000100200780c */ /* 0x000fe40003f04270 */
[----:B------:R-:W-:Y:S01]  /*17fc0*/  PRMT R6, RZ, 0x7610, R6 ;  /* 0x00007610ff067816 */ /* 0x000fe20000000006 */
[----:B0-----:R-:W-:Y:S02]  /*17fd0*/  @P1 IMAD.MOV.U32 R4, RZ, RZ, R0 ;  /* 0x000000ffff041224 */ /* 0x001fe400078e0000 */
[----:B------:R-:W3:Y:S01]  /*17fe0*/  LDL R0, [R1+0xaf0] ;  /* 0x000af00001007983 */ /* 0x000ee20000100800 */
[----:B------:R-:W-:-:S03]  /*17ff0*/  @P1 IMAD.MOV.U32 R5, RZ, RZ, R25 ;  /* 0x000000ffff051224 */ /* 0x000fc600078e0019 */
[----:B------:R-:W3:Y:S04]  /*18000*/  LDL R25, [R1+0xaec] ;  /* 0x000aec0001197983 */ /* 0x000ee80000100800 */
[----:B------:R0:W3:Y:S02]  /*18010*/  @P1 LDG.E.U8 R6, desc[UR32][R4.64] ;  /* 0x0000002004061981 */ /* 0x0000e4000c1e1100 */
[----:B0-----:R-:W-:Y:S02]  /*18020*/  @P0 IMAD.MOV.U32 R4, RZ, RZ, R29 ;  /* 0x000000ffff040224 */ /* 0x001fe400078e001d */
[----:B------:R-:W3:Y:S01]  /*18030*/  LDL R29, [R1+0xae8] ;  /* 0x000ae800011d7983 */ /* 0x000ee20000100800 */
[----:B------:R-:W-:-:S03]  /*18040*/  @P0 IMAD.MOV.U32 R5, RZ, RZ, R30 ;  /* 0x000000ffff050224 */ /* 0x000fc600078e001e */
[----:B------:R-:W3:Y:S01]  /*18050*/  LDL R30, [R1+0xae4] ;  /* 0x000ae400011e7983 */ /* 0x000ee20000100800 */
[----:B------:R-:W-:Y:S02]  /*18060*/  ISETP.GT.AND P1, PT, R2, 0x11, PT ;  /* 0x000000110200780c */ /* 0x000fe40003f24270 */
[----:B------:R-:W-:Y:S02]  /*18070*/  PRMT R188, RZ, 0x7610, R188 ;  /* 0x00007610ffbc7816 */ /* 0x000fe400000000bc */
[----:B------:R-:W-:-:S04]  /*18080*/  PRMT R187, RZ, 0x7610, R187 ;  /* 0x00007610ffbb7816 */ /* 0x000fc800000000bb */
[----:B------:R4:W3:Y:S01]  /*18090*/  @P0 LDG.E.U8 R188, desc[UR32][R4.64] ;  /* 0x0000002004bc0981 */ /* 0x0008e2000c1e1100 */
[----:B------:R-:W-:-:S04]  /*180a0*/  ISETP.GT.AND P0, PT, R2, 0x12, PT ;  /* 0x000000120200780c */ /* 0x000fc80003f04270 */
[----:B----4-:R-:W-:Y:S02]  /*180b0*/  @P1 IMAD.MOV.U32 R4, RZ, RZ, R27 ;  /* 0x000000ffff041224 */ /* 0x010fe400078e001b */
[----:B------:R-:W4:Y:S01]  /*180c0*/  LDL R27, [R1+0xae0] ;  /* 0x000ae000011b7983 */ /* 0x000f220000100800 */
[----:B------:R-:W-:-:S03]  /*180d0*/  @P1 IMAD.MOV.U32 R5, RZ, RZ, R28 ;  /* 0x000000ffff051224 */ /* 0x000fc600078e001c */
[----:B------:R-:W4:Y:S04]  /*180e0*/  LDL R28, [R1+0xadc] ;  /* 0x000adc00011c7983 */ /* 0x000f280000100800 */
[----:B------:R2:W4:Y:S01]  /*180f0*/  @P1 LDG.E.U8 R187, desc[UR32][R4.64] ;  /* 0x0000002004bb1981 */ /* 0x000522000c1e1100 */
[----:B------:R-:W-:Y:S02]  /*18100*/  ISETP.GT.AND P1, PT, R2, 0x13, PT ;  /* 0x000000130200780c */ /* 0x000fe40003f24270 */
        /* <DEDUP_REMOVED lines=183> */
[----:B0-----:R-:W-:Y:S01]  /*18c80*/  @P0 IMAD.MOV.U32 R4, RZ, RZ, R31 ;  /* 0x000000ffff040224 */ /* 0x001fe200078e001f */
[----:B------:R-:W-:Y:S01]  /*18c90*/  PRMT R159, RZ, 0x7610, R159 ;  /* 0x00007610ff9f7816 */ /* 0x000fe2000000009f */
[----:B------:R-:W3:Y:S01]  /*18ca0*/  LDL R31, [R1+0xa08] ;  /* 0x000a0800011f7983 */ /* 0x000ee20000100800 */
[----:B------:R-:W-:-:S05]  /*18cb0*/  @P0 IMAD.MOV.U32 R5, RZ, RZ, R34 ;  /* 0x000000ffff050224 */ /* 0x000fca00078e0022 */
[----:B------:R0:W3:Y:S01]  /*18cc0*/  @P0 LDG.E.U8 R160, desc[UR32][R4.64] ;  /* 0x0000002004a00981 */ /* 0x0000e2000c1e1100 */
[----:B------:R-:W-:Y:S01]  /*18cd0*/  ISETP.GT.AND P0, PT, R2, 0x2e, PT ;  /* 0x0000002e0200780c */ /* 0x000fe20003f04270 */
        /* <DEDUP_REMOVED lines=8> */
[----:B------:R-:W3:Y:S04]  /*18d60*/  LDL R30, [R1+0x9f4] ;  /* 0x0009f400011e7983 */ /* 0x000ee80000100800 */
[----:B------:R-:W3:Y:S01]  /*18d70*/  LDL.LU R35, [R1+0xa04] ;  /* 0x000a040001237983 */ /* 0x000ee20000300800 */
[C---:B------:R-:W-:Y:S02]  /*18d80*/  ISETP.GT.AND P1, PT, R2.reuse, 0x2f, PT ;  /* 0x0000002f0200780c */ /* 0x040fe40003f24270 */
[----:B------:R-:W-:Y:S01]  /*18d90*/  PRMT R158, RZ, 0x7610, R158 ;  /* 0x00007610ff9e7816 */ /* 0x000fe2000000009e */
[----:B------:R-:W3:Y:S01]  /*18da0*/  LDL R127, [R1+0x9dc] ;  /* 0x0009dc00017f7983 */ /* 0x000ee20000100800 */
[----:B------:R-:W-:Y:S02]  /*18db0*/  PRMT R156, RZ, 0x7610, R156 ;  /* 0x00007610ff9c7816 */ /* 0x000fe4000000009c */
[----:B------:R-:W-:Y:S01]  /*18dc0*/  PRMT R157, RZ, 0x7610, R157 ;  /* 0x00007610ff9d7816 */ /* 0x000fe2000000009d */
[----:B------:R-:W3:Y:S04]  /*18dd0*/  LDL R126, [R1+0x9e0] ;  /* 0x0009e000017e7983 */ /* 0x000ee80000100800 */
[----:B------:R4:W3:Y:S01]  /*18de0*/  @P0 LDG.E.U8 R158, desc[UR32][R4.64] ;  /* 0x00000020049e0981 */ /* 0x0008e2000c1e1100 */
[----:B------:R-:W-:-:S02]  /*18df0*/  ISETP.GT.AND P0, PT, R2, 0x30, PT ;  /* 0x000000300200780c */ /* 0x000fc40003f04270 */
[----:B------:R-:W-:Y:S01]  /*18e00*/  PRMT R23, RZ, 0x7610, R23 ;  /* 0x00007610ff177816 */ /* 0x000fe20000000017 */
[----:B------:R-:W3:Y:S01]  /*18e10*/  LDL R125, [R1+0x9cc] ;  /* 0x0009cc00017d7983 */ /* 0x000ee20000100800 */
[----:B------:R-:W-:-:S03]  /*18e20*/  PRMT R22, RZ, 0x7610, R22 ;  /* 0x00007610ff167816 */ /* 0x000fc60000000016 */
[----:B------:R-:W3:Y:S01]  /*18e30*/  LDL R37, [R1+0x9d0] ;  /* 0x0009d00001257983 */ /* 0x000ee20000100800 */
[----:B----4-:R-:W-:Y:S02]  /*18e40*/  @P1 IMAD.MOV.U32 R4, RZ, RZ, R27 ;  /* 0x000000ffff041224 */ /* 0x010fe400078e001b */
[----:B------:R-:W-:Y:S01]  /*18e50*/  @P1 IMAD.MOV.U32 R5, RZ, RZ, R28 ;  /* 0x000000ffff051224 */ /* 0x000fe200078e001c */
[----:B------:R-:W4:Y:S04]  /*18e60*/  LDL R27, [R1+0x9f0] ;  /* 0x0009f000011b7983 */ /* 0x000f280000100800 */
[----:B------:R2:W4:Y:S01]  /*18e70*/  @P1 LDG.E.U8 R156, desc[UR32][R4.64] ;  /* 0x00000020049c1981 */ /* 0x000522000c1e1100 */
[----:B------:R-:W-:-:S03]  /*18e80*/  ISETP.GT.AND P1, PT, R2, 0x31, PT ;  /* 0x000000310200780c */ /* 0x000fc60003f24270 */
[----:B------:R-:W4:Y:S04]  /*18e90*/  LDL R28, [R1+0x9ec] ;  /* 0x0009ec00011c7983 */ /* 0x000f280000100800 */
[----:B------:R-:W4:Y:S01]  /*18ea0*/  LDL R34, [R1+0x9c4] ;  /* 0x0009c40001227983 */ /* 0x000f220000100800 */
[----:B--2---:R-:W-:Y:S01]  /*18eb0*/  @P0 IMAD.MOV.U32 R4, RZ, RZ, R32 ;  /* 0x000000ffff040224 */ /* 0x004fe200078e0020 */
[----:B------:R-:W-:Y:S02]  /*18ec0*/  PRMT R21, RZ, 0x7610, R21 ;  /* 0x00007610ff157816 */ /* 0x000fe40000000015 */
[----:B------:R-:W2:Y:S01]  /*18ed0*/  LDL R32, [R1+0x9bc] ;  /* 0x0009bc0001207983 */ /* 0x000ea20000100800 */
[----:B---3--:R-:W-:-:S03]  /*18ee0*/  @P0 IMAD.MOV.U32 R5, RZ, RZ, R33 ;  /* 0x000000ffff050224 */ /* 0x008fc600078e0021 */
[----:B------:R-:W3:Y:S04]  /*18ef0*/  LDL R33, [R1+0x9c8] ;  /* 0x0009c80001217983 */ /* 0x000ee80000100800 */
[----:B------:R0:W2:Y:S02]  /*18f00*/  @P0 LDG.E.U8 R157, desc[UR32][R4.64] ;  /* 0x00000020049d0981 */ /* 0x0000a4000c1e1100 */
[----:B0-----:R-:W-:Y:S02]  /*18f10*/  @P1 IMAD.MOV.U32 R4, RZ, RZ, R24 ;  /* 0x000000ffff041224 */ /* 0x001fe400078e0018 */
[----:B------:R-:W3:Y:S01]  /*18f20*/  LDL R24, [R1+0x9e8] ;  /* 0x0009e80001187983 */ /* 0x000ee20000100800 */
[----:B------:R-:W-:Y:S01]  /*18f30*/  ISETP.GT.AND P0, PT, R2, 0x32, PT ;  /* 0x000000320200780c */ /* 0x000fe20003f04270 */
[----:B------:R-:W-:-:S02]  /*18f40*/  @P1 IMAD.MOV.U32 R5, RZ, RZ, R26 ;  /* 0x000000ffff051224 */ /* 0x000fc400078e001a */
[----:B------:R-:W2:Y:S04]  /*18f50*/  LDL R26, [R1+0x9e4] ;  /* 0x0009e400011a7983 */ /* 0x000ea80000100800 */
[----:B------:R0:W2:Y:S01]  /*18f60*/  @P1 LDG.E.U8 R23, desc[UR32][R4.64] ;  /* 0x0000002004171981 */ /* 0x0000a2000c1e1100 */
[----:B------:R-:W-:-:S05]  /*18f70*/  ISETP.GT.AND P1, PT, R2, 0x33, PT ;  /* 0x000000330200780c */ /* 0x000fca0003f24270 */
[----:B0-----:R-:W-:Y:S02]  /*18f80*/  @P0 IMAD.MOV.U32 R4, RZ, RZ, R31 ;  /* 0x000000ffff040224 */ /* 0x001fe400078e001f */
[----:B------:R-:W2:Y:S01]  /*18f90*/  LDL R31, [R1+0x9c0] ;  /* 0x0009c000011f7983 */ /* 0x000ea20000100800 */
[----:B------:R-:W-:Y:S01]  /*18fa0*/  PRMT R20, RZ, 0x7610, R20 ;  /* 0x00007610ff147816 */ /* 0x000fe20000000014 */
[----:B------:R-:W-:-:S05]  /*18fb0*/  @P0 IMAD.MOV.U32 R5, RZ, RZ, R35 ;  /* 0x000000ffff050224 */ /* 0x000fca00078e0023 */
[----:B------:R0:W2:Y:S02]  /*18fc0*/  @P0 LDG.E.U8 R22, desc[UR32][R4.64] ;  /* 0x0000002004160981 */ /* 0x0000a4000c1e1100 */
[----:B0-----:R-:W-:Y:S02]  /*18fd0*/  @P1 IMAD.MOV.U32 R4, RZ, RZ, R0 ;  /* 0x000000ffff041224 */ /* 0x001fe400078e0000 */
[----:B------:R-:W-:Y:S01]  /*18fe0*/  @P1 IMAD.MOV.U32 R5, RZ, RZ, R25 ;  /* 0x000000ffff051224 */ /* 0x000fe200078e0019 */
[----:B------:R-:W2:Y:S04]  /*18ff0*/  LDL R0, [R1+0x9d8] ;  /* 0x0009d80001007983 */ /* 0x000ea80000100800 */
[----:B------:R-:W2:Y:S01]  /*19000*/  LDL R25, [R1+0x9d4] ;  /* 0x0009d40001197983 */ /* 0x000ea20000100800 */
[----:B------:R-:W-:-:S03]  /*19010*/  ISETP.GT.AND P0, PT, R2, 0x34, PT ;  /* 0x000000340200780c */ /* 0x000fc60003f04270 */
[----:B------:R0:W2:Y:S01]  /*19020*/  @P1 LDG.E.U8 R21, desc[UR32][R4.64] ;  /* 0x0000002004151981 */ /* 0x0000a2000c1e1100 */
[----:B------:R-:W-:-:S09]  /*19030*/  ISETP.GT.AND P1, PT, R2, 0x35, PT ;  /* 0x000000350200780c */ /* 0x000fd20003f24270 */
[----:B0-----:R-:W-:Y:S02]  /*19040*/  @P0 IMAD.MOV.U32 R4, RZ, RZ, R29 ;  /* 0x000000ffff040224 */ /* 0x001fe400078e001d */
[----:B------:R-:W-:Y:S01]  /*19050*/  @P0 IMAD.MOV.U32 R5, RZ, RZ, R30 ;  /* 0x000000ffff050224 */ /* 0x000fe200078e001e */
[----:B------:R-:W2:Y:S04]  /*19060*/  LDL R29, [R1+0x9b8] ;  /* 0x0009b800011d7983 */ /* 0x000ea80000100800 */
[----:B------:R-:W2:Y:S04]  /*19070*/  LDL R30, [R1+0x9b4] ;  /* 0x0009b400011e7983 */ /* 0x000ea80000100800 */
[----:B------:R4:W2:Y:S01]  /*19080*/  @P0 LDG.E.U8 R20, desc[UR32][R4.64] ;  /* 0x0000002004140981 */ /* 0x0008a2000c1e1100 */
[----:B------:R-:W-:-:S02]  /*19090*/  ISETP.GT.AND P0, PT, R2, 0x36, PT ;  /* 0x000000360200780c */ /* 0x000fc40003f04270 */
[----:B------:R-:W-:Y:S01]  /*190a0*/  PRMT R19, RZ, 0x7610, R19 ;  /* 0x00007610ff137816 */ /* 0x000fe20000000013 */
[----:B----4-:R-:W-:Y:S02]  /*190b0*/  @P1 IMAD.MOV.U32 R4, RZ, RZ, R27 ;  /* 0x000000ffff041224 */ /* 0x010fe400078e001b */
[----:B------:R-:W-:Y:S01]  /*190c0*/  @P1 IMAD.MOV.U32 R5, RZ, RZ, R28 ;  /* 0x000000ffff051224 */ /* 0x000fe200078e001c */
[----:B------:R-:W4:Y:S04]  /*190d0*/  LDL R27, [R1+0x9b0] ;  /* 0x0009b000011b7983 */ /* 0x000f280000100800 */
[----:B------:R-:W4:Y:S04]  /*190e0*/  LDL R28, [R1+0x9ac] ;  /* 0x0009ac00011c7983 */ /* 0x000f280000100800 */
[----:B------:R3:W4:Y:S02]  /*190f0*/  @P1 LDG.E.U8 R19, desc[UR32][R4.64] ;  /* 0x0000002004131981 */ /* 0x000724000c1e1100 */
[----:B---3--:R-:W-:-:S02]  /*19100*/  @P0 IMAD.MOV.U32 R4, RZ, RZ, R24 ;  /* 0x000000ffff040224 */ /* 0x008fc400078e0018 */
[----:B------:R-:W3:Y:S01]  /*19110*/  LDL R24, [R1+0x9a8] ;  /* 0x0009a80001187983 */ /* 0x000ee20000100800 */
[----:B------:R-:W-:Y:S01]  /*19120*/  PRMT R18, RZ, 0x7610, R18 ;  /* 0x00007610ff127816 */ /* 0x000fe20000000012 */
[----:B--2---:R-:W-:Y:S01]  /*19130*/  @P0 IMAD.MOV.U32 R5, RZ, RZ, R26 ;  /* 0x000000ffff050224 */ /* 0x004fe200078e001a */
[C---:B------:R-:W-:Y:S01]  /*19140*/  ISETP.GT.AND P1, PT, R2.reuse, 0x37, PT ;  /* 0x000000370200780c */ /* 0x040fe20003f24270 */
[----:B------:R-:W2:Y:S04]  /*19150*/  LDL R26, [R1+0x9a4] ;  /* 0x0009a400011a7983 */ /* 0x000ea80000100800 */
[----:B------:R0:W2:Y:S01]  /*19160*/  @P0 LDG.E.U8 R18, desc[UR32][R4.64] ;  /* 0x0000002004120981 */ /* 0x0000a2000c1e1100 */
[----:B------:R-:W-:Y:S02]  /*19170*/  ISETP.GT.AND P0, PT, R2, 0x38, PT ;  /* 0x000000380200780c */ /* 0x000fe40003f04270 */
[----:B------:R-:W-:-:S02]  /*19180*/  PRMT R17, RZ, 0x7610, R17 ;  /* 0x00007610ff117816 */ /* 0x000fc40000000011 */
[----:B------:R-:W-:-:S03]  /*19190*/  PRMT R16, RZ, 0x7610, R16 ;  /* 0x00007610ff107816 */ /* 0x000fc60000000010 */
[----:B0-----:R-:W-:Y:S02]  /*191a0*/  @P1 IMAD.MOV.U32 R4, RZ, RZ, R126 ;  /* 0x000000ffff041224 */ /* 0x001fe400078e007e */
[----:B------:R-:W-:Y:S01]  /*191b0*/  @P1 IMAD.MOV.U32 R5, RZ, RZ, R127 ;  /* 0x000000ffff051224 */ /* 0x000fe200078e007f */
[----:B------:R-:W-:Y:S02]  /*191c0*/  PRMT R15, RZ, 0x7610, R15 ;  /* 0x00007610ff0f7816 */ /* 0x000fe4000000000f */
[----:B------:R-:W-:Y:S02]  /*191d0*/  PRMT R14, RZ, 0x7610, R14 ;  /* 0x00007610ff0e7816 */ /* 0x000fe4000000000e */
[----:B------:R-:W-:Y:S01]  /*191e0*/  PRMT R13, RZ, 0x7610, R13 ;  /* 0x00007610ff0d7816 */ /* 0x000fe2000000000d */
[----:B------:R0:W2:Y:S01]  /*191f0*/  @P1 LDG.E.U8 R17, desc[UR32][R4.64] ;  /* 0x0000002004111981 */ /* 0x0000a2000c1e1100 */
[----:B------:R-:W-:Y:S02]  /*19200*/  ISETP.GT.AND P1, PT, R2, 0x39, PT ;  /* 0x000000390200780c */ /* 0x000fe40003f24270 */
[----:B------:R-:W-:-:S02]  /*19210*/  PRMT R12, RZ, 0x7610, R12 ;  /* 0x00007610ff0c7816 */ /* 0x000fc4000000000c */
[----:B------:R-:W-:Y:S02]  /*19220*/  PRMT R11, RZ, 0x7610, R11 ;  /* 0x00007610ff0b7816 */ /* 0x000fe4000000000b */
[----:B------:R-:W-:Y:S02]  /*19230*/  PRMT R10, RZ, 0x7610, R10 ;  /* 0x00007610ff0a7816 */ /* 0x000fe4000000000a */
[----:B------:R-:W-:Y:S02]  /*19240*/  LOP3.LUT R201, R201, 0xffff, RZ, 0xc0, !PT ;  /* 0x0000ffffc9c97812 */ /* 0x000fe400078ec0ff */
[----:B------:R-:W-:Y:S02]  /*19250*/  LOP3.LUT R3, R3, 0xffff, RZ, 0xc0, !PT ;  /* 0x0000ffff03037812 */ /* 0x000fe400078ec0ff */
[----:B------:R-:W-:Y:S02]  /*19260*/  LOP3.LUT R200, R200, 0xffff, RZ, 0xc0, !PT ;  /* 0x0000ffffc8c87812 */ /* 0x000fe400078ec0ff */
[----:B------:R-:W-:-:S02]  /*19270*/  LOP3.LUT R199, R199, 0xffff, RZ, 0xc0, !PT ;  /* 0x0000ffffc7c77812 */ /* 0x000fc400078ec0ff */
[----:B------:R-:W-:Y:S01]  /*19280*/  LOP3.LUT R198, R198, 0xffff, RZ, 0xc0, !PT ;  /* 0x0000ffffc6c67812 */ /* 0x000fe200078ec0ff */
[----:B------:R-:W1:Y:S01]  /*19290*/  S2R R153, SR_TID.X ;  /* 0x0000000000997919 */ /* 0x000e620000002100 */
[----:B------:R-:W-:Y:S02]  /*192a0*/  LOP3.LUT R197, R197, 0xffff, RZ, 0xc0, !PT ;  /* 0x0000ffffc5c57812 */ /* 0x000fe400078ec0ff */
[----:B------:R-:W-:Y:S01]  /*192b0*/  LOP3.LUT R196, R196, 0xffff, RZ, 0xc0, !PT ;  /* 0x0000ffffc4c47812 */ /* 0x000fe200078ec0ff */
[----:B------:R-:W2:Y:S01]  /*192c0*/  LDL R127, [R1+0xfa8] ;  /* 0x000fa800017f7983 */ /* 0x000ea20000100800 */
[----:B0-----:R-:W-:-:S03]  /*192d0*/  @P0 IMAD.MOV.U32 R4, RZ, RZ, R0 ;  /* 0x000000ffff040224 */ /* 0x001fc600078e0000 */
[----:B------:R-:W2:Y:S01]  /*192e0*/  LDL R0, [R1+0x9a0] ;  /* 0x0009a00001007983 */ /* 0x000ea20000100800 */
[----:B------:R-:W-:-:S03]  /*192f0*/  @P0 IMAD.MOV.U32 R5, RZ, RZ, R25 ;  /* 0x000000ffff050224 */ /* 0x000fc600078e0019 */
[----:B------:R-:W2:Y:S04]  /*19300*/  LDL R25, [R1+0x99c] ;  /* 0x00099c0001197983 */ /* 0x000ea80000100800 */
[----:B------:R0:W2:Y:S01]  /*19310*/  @P0 LDG.E.U8 R16, desc[UR32][R4.64] ;  /* 0x0000002004100981 */ /* 0x0000a2000c1e1100 */
[C---:B------:R-:W-:Y:S01]  /*19320*/  ISETP.GT.AND P0, PT, R2.reuse, 0x3a, PT ;  /* 0x0000003a0200780c */ /* 0x040fe20003f04270 */
[----:B0-----:R-:W-:Y:S02]  /*19330*/  @P1 IMAD.MOV.U32 R4, RZ, RZ, R37 ;  /* 0x000000ffff041224 */ /* 0x001fe400078e0025 */
[----:B------:R-:W-:Y:S01]  /*19340*/  @P1 IMAD.MOV.U32 R5, RZ, RZ, R125 ;  /* 0x000000ffff051224 */ /* 0x000fe200078e007d */
[----:B------:R-:W-:Y:S01]  /*19350*/  PRMT R201, R201, 0x3340, R3 ;  /* 0x00003340c9c97816 */ /* 0x000fe20000000003 */
[----:B------:R-:W2:Y:S04]  /*19360*/  LDL R125, [R1+0xfac] ;  /* 0x000fac00017d7983 */ /* 0x000ea80000100800 */
[----:B------:R0:W2:Y:S01]  /*19370*/  @P1 LDG.E.U8 R15, desc[UR32][R4.64] ;  /* 0x00000020040f1981 */ /* 0x0000a2000c1e1100 */
[----:B------:R-:W-:-:S02]  /*19380*/  ISETP.GT.AND P1, PT, R2, 0x3b, PT ;  /* 0x0000003b0200780c */ /* 0x000fc40003f24270 */
[----:B------:R-:W-:Y:S01]  /*19390*/  LOP3.LUT R195, R195, 0xffff, RZ, 0xc0, !PT ;  /* 0x0000ffffc3c37812 */ /* 0x000fe200078ec0ff */
[----:B------:R-:W2:Y:S01]  /*193a0*/  LDL R37, [R1+0xba0] ;  /* 0x000ba00001257983 */ /* 0x000ea20000100800 */
[----:B0-----:R-:W-:Y:S02]  /*193b0*/  @P0 IMAD.MOV.U32 R4, RZ, RZ, R33 ;  /* 0x000000ffff040224 */ /* 0x001fe400078e0021 */
[----:B------:R-:W-:Y:S01]  /*193c0*/  @P0 IMAD.MOV.U32 R5, RZ, RZ, R34 ;  /* 0x000000ffff050224 */ /* 0x000fe200078e0022 */
[----:B------:R-:W-:Y:S01]  /*193d0*/  PRMT R3, RZ, 0x7610, R3 ;  /* 0x00007610ff037816 */ /* 0x000fe20000000003 */
[----:B------:R-:W2:Y:S04]  /*193e0*/  LDL R34, [R1+0xf9c] ;  /* 0x000f9c0001227983 */ /* 0x000ea80000100800 */
[----:B------:R0:W2:Y:S01]  /*193f0*/  @P0 LDG.E.U8 R14, desc[UR32][R4.64] ;  /* 0x00000020040e0981 */ /* 0x0000a2000c1e1100 */
[----:B------:R-:W-:-:S02]  /*19400*/  ISETP.GT.AND P0, PT, R2, 0x3c, PT ;  /* 0x0000003c0200780c */ /* 0x000fc40003f04270 */
[----:B------:R-:W-:Y:S01]  /*19410*/  LOP3.LUT R194, R194, 0xffff, RZ, 0xc0, !PT ;  /* 0x0000ffffc2c27812 */ /* 0x000fe200078ec0ff */
[----:B------:R-:W2:Y:S01]  /*19420*/  LDL R33, [R1+0xf48] ;  /* 0x000f480001217983 */ /* 0x000ea20000100800 */
[----:B0-----:R-:W-:Y:S02]  /*19430*/  @P1 IMAD.MOV.U32 R4, RZ, RZ, R31 ;  /* 0x000000ffff041224 */ /* 0x001fe400078e001f */
[----:B------:R-:W-:Y:S01]  /*19440*/  @P1 IMAD.MOV.U32 R5, RZ, RZ, R32 ;  /* 0x000000ffff051224 */ /* 0x000fe200078e0020 */
[----:B------:R-:W-:Y:S01]  /*19450*/  LOP3.LUT R193, R193, 0xffff, RZ, 0xc0, !PT ;  /* 0x0000ffffc1c17812 */ /* 0x000fe200078ec0ff */
        /* <DEDUP_REMOVED lines=13> */
[----:B----4-:R-:W-:Y:S02]  /*19530*/  @P1 IMAD.MOV.U32 R4, RZ, RZ, R27 ;  /* 0x000000ffff041224 */ /* 0x010fe400078e001b */
[----:B------:R-:W-:Y:S01]  /*19540*/  @P1 IMAD.MOV.U32 R5, RZ, RZ, R28 ;  /* 0x000000ffff051224 */ /* 0x000fe200078e001c */
[----:B------:R-:W-:Y:S01]  /*19550*/  LOP3.LUT R189, R189, 0xffff, RZ, 0xc0, !PT ;  /* 0x0000ffffbdbd7812 */ /* 0x000fe200078ec0ff */
[----:B------:R-:W4:Y:S04]  /*19560*/  LDL R28, [R1+0xf8c] ;  /* 0x000f8c00011c7983 */ /* 0x000f280000100800 */
[----:B------:R3:W4:Y:S01]  /*19570*/  @P1 LDG.E.U8 R11, desc[UR32][R4.64] ;  /* 0x00000020040b1981 */ /* 0x000722000c1e1100 */
[----:B------:R-:W-:-:S02]  /*19580*/  LOP3.LUT R7, R7, 0xffff, RZ, 0xc0, !PT ;  /* 0x0000ffff07077812 */ /* 0x000fc400078ec0ff */
[----:B------:R-:W-:Y:S01]  /*19590*/  LOP3.LUT R6, R6, 0xffff, RZ, 0xc0, !PT ;  /* 0x0000ffff06067812 */ /* 0x000fe200078ec0ff */
[----:B------:R-:W4:Y:S01]  /*195a0*/  LDL R27, [R1+0xf68] ;  /* 0x000f6800011b7983 */ /* 0x000f220000100800 */
[----:B---3--:R-:W-:-:S03]  /*195b0*/  @P0 IMAD.MOV.U32 R4, RZ, RZ, R24 ;  /* 0x000000ffff040224 */ /* 0x008fc600078e0018 */
[----:B------:R-:W3:Y:S01]  /*195c0*/  LDL R24, [R1+0xfb0] ;  /* 0x000fb00001187983 */ /* 0x000ee20000100800 */
[----:B--2---:R-:W-:Y:S01]  /*195d0*/  @P0 IMAD.MOV.U32 R5, RZ, RZ, R26 ;  /* 0x000000ffff050224 */ /* 0x004fe200078e001a */
[----:B------:R-:W-:Y:S02]  /*195e0*/  PRMT R197, R198, 0x3340, R197 ;  /* 0x00003340c6c57816 */ /* 0x000fe400000000c5 */
[----:B------:R-:W2:Y:S04]  /*195f0*/  LDL R26, [R1+0xf6c] ;  /* 0x000f6c00011a7983 */ /* 0x000ea80000100800 */
[----:B------:R0:W2:Y:S01]  /*19600*/  @P0 LDG.E.U8 R10, desc[UR32][R4.64] ;  /* 0x00000020040a0981 */ /* 0x0000a2000c1e1100 */
[----:B------:R-:W-:Y:S02]  /*19610*/  ISETP.GT.AND P0, PT, R2, 0x3f, PT ;  /* 0x0000003f0200780c */ /* 0x000fe40003f04270 */
[----:B------:R-:W-:-:S02]  /*19620*/  PRMT R193, R194, 0x3340, R193 ;  /* 0x00003340c2c17816 */ /* 0x000fc400000000c1 */
[----:B------:R-:W-:Y:S02]  /*19630*/  PRMT R191, R192, 0x3340, R191 ;  /* 0x00003340c0bf7816 */ /* 0x000fe400000000bf */
[----:B------:R-:W-:Y:S02]  /*19640*/  PRMT R189, R190, 0x3340, R189 ;  /* 0x00003340bebd7816 */ /* 0x000fe400000000bd */
[----:B------:R-:W-:Y:S02]  /*19650*/  PRMT R7, R7, 0x3340, R6 ;  /* 0x0000334007077816 */ /* 0x000fe40000000006 */
[----:B------:R-:W-:Y:S02]  /*19660*/  PRMT R6, R193, 0x5410, R191 ;  /* 0x00005410c1067816 */ /* 0x000fe400000000bf */
[----:B------:R-:W-:Y:S01]  /*19670*/  PRMT R7, R189, 0x5410, R7 ;  /* 0x00005410bd077816 */ /* 0x000fe20000000007 */
[----:B0-----:R-:W-:Y:S02]  /*19680*/  @P0 IMAD.MOV.U32 R4, RZ, RZ, R0 ;  /* 0x000000ffff040224 */ /* 0x001fe400078e0000 */
[----:B------:R-:W4:Y:S01]  /*19690*/  LDL R0, [R1+0xfc0] ;  /* 0x000fc00001007983 */ /* 0x000f220000100800 */
[----:B------:R-:W-:Y:S01]  /*196a0*/  @P0 IMAD.MOV.U32 R5, RZ, RZ, R25 ;  /* 0x000000ffff050224 */ /* 0x000fe200078e0019 */
[----:B------:R-:W-:-:S02]  /*196b0*/  LOP3.LUT R188, R188, 0xffff, RZ, 0xc0, !PT ;  /* 0x0000ffffbcbc7812 */ /* 0x000fc400078ec0ff */
[----:B------:R-:W2:Y:S04]  /*196c0*/  LDL R25, [R1+0xf4c] ;  /* 0x000f4c0001197983 */ /* 0x000ea80000100800 */
[----:B------:R0:W2:Y:S02]  /*196d0*/  @P0 LDG.E.U8 R3, desc[UR32][R4.64] ;  /* 0x0000002004030981 */ /* 0x0000a4000c1e1100 */
[----:B0-----:R-:W-:Y:S02]  /*196e0*/  PRMT R4, R200, 0x3340, R199 ;  /* 0x00003340c8047816 */ /* 0x001fe400000000c7 */
[----:B------:R-:W-:Y:S02]  /*196f0*/  PRMT R5, R196, 0x3340, R195 ;  /* 0x00003340c4057816 */ /* 0x000fe400000000c3 */
[----:B------:R-:W-:-:S02]  /*19700*/  PRMT R4, R201, 0x5410, R4 ;  /* 0x00005410c9047816 */ /* 0x000fc40000000004 */
[----:B------:R-:W-:Y:S01]  /*19710*/  PRMT R5, R197, 0x5410, R5 ;  /* 0x00005410c5057816 */ /* 0x000fe20000000005 */
[----:B------:R-:W-:Y:S06]  /*19720*/  BAR.SYNC.DEFER_BLOCKING 0x0 ;  /* 0x0000000000007b1d */ /* 0x000fec0000010000 */
[----:B---3--:R0:W-:Y:S04]  /*19730*/  STS.128 [R24+UR4+0x8000], R4 ;  /* 0x0080000418007988 */ /* 0x0081e80008000c04 */
[----:B0-----:R-:W3:Y:S01]  /*19740*/  LDL R24, [R1+0xfbc] ;  /* 0x000fbc0001187983 */ /* 0x001ee20000100800 */
[----:B------:R-:W-:-:S02]  /*19750*/  LOP3.LUT R187, R187, 0xffff, RZ, 0xc0, !PT ;  /* 0x0000ffffbbbb7812 */ /* 0x000fc400078ec0ff */
[----:B------:R-:W-:Y:S02]  /*19760*/  LOP3.LUT R186, R186, 0xffff, RZ, 0xc0, !PT ;  /* 0x0000ffffbaba7812 */ /* 0x000fe400078ec0ff */
[----:B------:R-:W-:Y:S02]  /*19770*/  LOP3.LUT R185, R185, 0xffff, RZ, 0xc0, !PT ;  /* 0x0000ffffb9b97812 */ /* 0x000fe400078ec0ff */
[----:B------:R-:W-:Y:S02]  /*19780*/  LOP3.LUT R184, R184, 0xffff, RZ, 0xc0, !PT ;  /* 0x0000ffffb8b87812 */ /* 0x000fe400078ec0ff */
[----:B------:R-:W-:Y:S02]  /*19790*/  LOP3.LUT R183, R183, 0xffff, RZ, 0xc0, !PT ;  /* 0x0000ffffb7b77812 */ /* 0x000fe400078ec0ff */
[----:B------:R-:W-:Y:S02]  /*197a0*/  LOP3.LUT R182, R182, 0xffff, RZ, 0xc0, !PT ;  /* 0x0000ffffb6b67812 */ /* 0x000fe400078ec0ff */
        /* <DEDUP_REMOVED lines=9> */
[----:B------:R-:W-:Y:S02]  /*19840*/  PRMT R187, R188, 0x3340, R187 ;  /* 0x00003340bcbb7816 */ /* 0x000fe400000000bb */
[----:B------:R-:W-:Y:S02]  /*19850*/  PRMT R4, R186, 0x3340, R185 ;  /* 0x00003340ba047816 */ /* 0x000fe400000000b9 */
[----:B------:R-:W-:Y:S02]  /*19860*/  PRMT R183, R184, 0x3340, R183 ;  /* 0x00003340b8b77816 */ /* 0x000fe400000000b7 */
[----:B------:R-:W-:-:S02]  /*19870*/  PRMT R5, R182, 0x3340, R181 ;  /* 0x00003340b6057816 */ /* 0x000fc400000000b5 */
[----:B------:R-:W-:Y:S02]  /*19880*/  PRMT R179, R180, 0x3340, R179 ;  /* 0x00003340b4b37816 */ /* 0x000fe400000000b3 */
[----:B------:R-:W-:Y:S02]  /*19890*/  PRMT R6, R178, 0x3340, R177 ;  /* 0x00003340b2067816 */ /* 0x000fe400000000b1 */
[----:B------:R-:W-:Y:S02]  /*198a0*/  PRMT R175, R176, 0x3340, R175 ;  /* 0x00003340b0af7816 */ /* 0x000fe400000000af */
[----:B------:R-:W-:Y:S02]  /*198b0*/  PRMT R7, R174, 0x3340, R172 ;  /* 0x00003340ae077816 */ /* 0x000fe400000000ac */
[----:B------:R-:W-:Y:S02]  /*198c0*/  PRMT R4, R187, 0x5410, R4 ;  /* 0x00005410bb047816 */ /* 0x000fe40000000004 */
[----:B------:R-:W-:-:S02]  /*198d0*/  PRMT R5, R183, 0x5410, R5 ;  /* 0x00005410b7057816 */ /* 0x000fc40000000005 */
[----:B------:R-:W-:Y:S02]  /*198e0*/  PRMT R6, R179, 0x5410, R6 ;  /* 0x00005410b3067816 */ /* 0x000fe40000000006 */
[----:B------:R-:W-:-:S05]  /*198f0*/  PRMT R7, R175, 0x5410, R7 ;  /* 0x00005410af077816 */ /* 0x000fca0000000007 */
[----:B----4-:R1:W-:Y:S02]  /*19900*/  STS.128 [R0+UR4+0x8000], R4 ;  /* 0x0080000400007988 */ /* 0x0103e40008000c04 */
[----:B-1----:R-:W-:-:S04]  /*19910*/  LOP3.LUT R0, R153, 0x3f, RZ, 0xc0, !PT ;  /* 0x0000003f99007812 */ /* 0x002fc800078ec0ff */
[----:B------:R-:W-:Y:S02]  /*19920*/  ISETP.GE.AND P0, PT, R0, R2, PT ;  /* 0x000000020000720c */ /* 0x000fe40003f06270 */
[----:B------:R-:W4:Y:S01]  /*19930*/  LDL R0, [R1+0xfb8] ;  /* 0x000fb80001007983 */ /* 0x000f220000100800 */
        /* <DEDUP_REMOVED lines=27> */
[----:B------:R-:W-:-:S05]  /*19af0*/  PRMT R7, R159, 0x5410, R7 ;  /* 0x000054109f077816 */ /* 0x000fca0000000007 */
[----:B---3--:R0:W-:Y:S04]  /*19b00*/  STS.128 [R24+UR4+0x8000], R4 ;  /* 0x0080000418007988 */ /* 0x0081e80008000c04 */
[----:B0-----:R-:W3:Y:S01]  /*19b10*/  LDL R24, [R1+0xf2c] ;  /* 0x000f2c0001187983 */ /* 0x001ee20000100800 */
[----:B------:R-:W-:Y:S02]  /*19b20*/  LOP3.LUT R20, R20, 0xffff, RZ, 0xc0, !PT ;  /* 0x0000ffff14147812 */ /* 0x000fe400078ec0ff */
[----:B------:R-:W-:Y:S02]  /*19b30*/  LOP3.LUT R19, R19, 0xffff, RZ, 0xc0, !PT ;  /* 0x0000ffff13137812 */ /* 0x000fe400078ec0ff */
[----:B------:R-:W-:Y:S02]  /*19b40*/  LOP3.LUT R18, R18, 0xffff, RZ, 0xc0, !PT ;  /* 0x0000ffff12127812 */ /* 0x000fe400078ec0ff */
[----:B------:R-:W-:-:S02]  /*19b50*/  LOP3.LUT R17, R17, 0xffff, RZ, 0xc0, !PT ;  /* 0x0000ffff11117812 */ /* 0x000fc400078ec0ff */
[----:B------:R-:W-:Y:S02]  /*19b60*/  LOP3.LUT R12, R12, 0xffff, RZ, 0xc0, !PT ;  /* 0x0000ffff0c0c7812 */ /* 0x000fe400078ec0ff */
[----:B------:R-:W-:Y:S02]  /*19b70*/  LOP3.LUT R11, R11, 0xffff, RZ, 0xc0, !PT ;  /* 0x0000ffff0b0b7812 */ /* 0x000fe400078ec0ff */
[----:B--2---:R-:W-:Y:S02]  /*19b80*/  LOP3.LUT R10, R10, 0xffff, RZ, 0xc0, !PT ;  /* 0x0000ffff0a0a7812 */ /* 0x004fe400078ec0ff */
        /* <DEDUP_REMOVED lines=8> */
[----:B------:R-:W-:Y:S01]  /*19c10*/  LOP3.LUT R13, R13, 0xffff, RZ, 0xc0, !PT ;  /* 0x0000ffff0d0d7812 */ /* 0x000fe200078ec0ff */
[----:B------:R-:W-:Y:S01]  /*19c20*/  @!P0 IMAD.MOV.U32 R2, RZ, RZ, R125 ;  /* 0x000000ffff028224 */ /* 0x000fe200078e007d */
[----:B------:R-:W-:Y:S01]  /*19c30*/  PRMT R19, R20, 0x3340, R19 ;  /* 0x0000334014137816 */ /* 0x000fe20000000013 */
[----:B------:R-:W2:Y:S01]  /*19c40*/  LDL.LU R126, [R1+0xd88] ;  /* 0x000d8800017e7983 */ /* 0x000ea20000300800 */
[----:B------:R-:W-:-:S02]  /*19c50*/  PRMT R5, R18, 0x3340, R17 ;  /* 0x0000334012057816 */ /* 0x000fc40000000011 */
[----:B------:R-:W-:Y:S01]  /*19c60*/  PRMT R7, R12, 0x3340, R11 ;  /* 0x000033400c077816 */ /* 0x000fe2000000000b */
[----:B------:R-:W2:Y:S01]  /*19c70*/  LDL.LU R131, [R1+0xd4c] ;  /* 0x000d4c0001837983 */ /* 0x000ea20000300800 */
[----:B------:R-:W-:Y:S02]  /*19c80*/  PRMT R3, R10, 0x3340, R3 ;  /* 0x000033400a037816 */ /* 0x000fe40000000003 */
[----:B------:R-:W-:Y:S01]  /*19c90*/  PRMT R5, R19, 0x5410, R5 ;  /* 0x0000541013057816 */ /* 0x000fe20000000005 */
[----:B------:R-:W2:Y:S01]  /*19ca0*/  LDL.LU R134, [R1+0xd68] ;  /* 0x000d680001867983 */ /* 0x000ea20000300800 */
[----:B------:R-:W-:Y:S01]  /*19cb0*/  PRMT R7, R7, 0x5410, R3 ;  /* 0x0000541007077816 */ /* 0x000fe20000000003 */
[----:B------:R-:W-:Y:S01]  /*19cc0*/  @!P0 IMAD.MOV.U32 R3, RZ, RZ, R127 ;  /* 0x000000ffff038224 */ /* 0x000fe200078e007f */
[----:B------:R-:W-:Y:S01]  /*19cd0*/  PRMT R19, RZ, 0x7610, R19 ;  /* 0x00007610ff137816 */ /* 0x000fe20000000013 */
[----:B------:R-:W2:Y:S01]  /*19ce0*/  LDL.LU R139, [R1+0xd2c] ;  /* 0x000d2c00018b7983 */ /* 0x000ea20000300800 */
[----:B------:R-:W-:-:S02]  /*19cf0*/  PRMT R23, R157, 0x3340, R23 ;  /* 0x000033409d177816 */ /* 0x000fc40000000017 */
[----:B------:R-:W-:Y:S01]  /*19d00*/  PRMT R4, R22, 0x3340, R21 ;  /* 0x0000334016047816 */ /* 0x000fe20000000015 */
[----:B------:R-:W2:Y:S01]  /*19d10*/  LDL.LU R142, [R1+0xd48] ;  /* 0x000d4800018e7983 */ /* 0x000ea20000300800 */
[----:B------:R-:W-:Y:S02]  /*19d20*/  PRMT R15, R16, 0x3340, R15 ;  /* 0x00003340100f7816 */ /* 0x000fe4000000000f */
[----:B------:R-:W-:Y:S01]  /*19d30*/  PRMT R6, R14, 0x3340, R13 ;  /* 0x000033400e067816 */ /* 0x000fe2000000000d */
[----:B------:R0:W2:Y:S01]  /*19d40*/  @!P0 LDG.E.U8 R19, desc[UR32][R2.64] ;  /* 0x0000002002138981 */ /* 0x0000a2000c1e1100 */
[----:B------:R-:W-:Y:S02]  /*19d50*/  PRMT R18, RZ, 0x7610, R18 ;  /* 0x00007610ff127816 */ /* 0x000fe40000000012 */
[----:B------:R-:W-:Y:S01]  /*19d60*/  PRMT R4, R23, 0x5410, R4 ;  /* 0x0000541017047816 */ /* 0x000fe20000000004 */
[----:B------:R-:W2:Y:S01]  /*19d70*/  LDL.LU R147, [R1+0xd0c] ;  /* 0x000d0c0001937983 */ /* 0x000ea20000300800 */
[----:B------:R-:W-:-:S02]  /*19d80*/  PRMT R6, R15, 0x5410, R6 ;  /* 0x000054100f067816 */ /* 0x000fc40000000006 */
[----:B------:R-:W-:Y:S01]  /*19d90*/  PRMT R17, RZ, 0x7610, R17 ;  /* 0x00007610ff117816 */ /* 0x000fe20000000011 */
[----:B------:R-:W2:Y:S01]  /*19da0*/  LDL.LU R150, [R1+0xd28] ;  /* 0x000d280001967983 */ /* 0x000ea20000300800 */
[----:B0-----:R-:W-:Y:S02]  /*19db0*/  @!P0 IMAD.MOV.U32 R2, RZ, RZ, R34 ;  /* 0x000000ffff028224 */ /* 0x001fe400078e0022 */
[----:B------:R-:W-:-:S05]  /*19dc0*/  @!P0 IMAD.MOV.U32 R3, RZ, RZ, R37 ;  /* 0x000000ffff038224 */ /* 0x000fca00078e0025 */
[----:B------:R0:W2:Y:S01]  /*19dd0*/  @!P0 LDG.E.U8 R18, desc[UR32][R2.64] ;  /* 0x0000002002128981 */ /* 0x0000a2000c1e1100 */
[----:B------:R-:W-:-:S03]  /*19de0*/  PRMT R16, RZ, 0x7610, R16 ;  /* 0x00007610ff107816 */ /* 0x000fc60000000010 */
[----:B----4-:R1:W-:Y:S01]  /*19df0*/  STS.128 [R0+UR4+0x8000], R4 ;  /* 0x0080000400007988 */ /* 0x0103e20008000c04 */
[----:B0-----:R-:W-:Y:S02]  /*19e00*/  @!P0 IMAD.MOV.U32 R2, RZ, RZ, R28 ;  /* 0x000000ffff028224 */ /* 0x001fe400078e001c */
[----:B------:R-:W-:-:S05]  /*19e10*/  @!P0 IMAD.MOV.U32 R3, RZ, RZ, R29 ;  /* 0x000000ffff038224 */ /* 0x000fca00078e001d */
[----:B------:R0:W4:Y:S04]  /*19e20*/  @!P0 LDG.E.U8 R17, desc[UR32][R2.64] ;  /* 0x0000002002118981 */ /* 0x000128000c1e1100 */
[----:B-1----:R-:W4:Y:S04]  /*19e30*/  LDL.LU R0, [R1+0x6c8] ;  /* 0x0006c80001007983 */ /* 0x002f280000300800 */
[----:B------:R-:W2:Y:S04]  /*19e40*/  LDL R29, [R1+0xee8] ;  /* 0x000ee800011d7983 */ /* 0x000ea80000100800 */
[----:B------:R-:W4:Y:S01]  /*19e50*/  LDL R28, [R1+0xeec] ;  /* 0x000eec00011c7983 */ /* 0x000f220000100800 */
[----:B0-----:R-:W-:-:S02]  /*19e60*/  @!P0 IMAD.MOV.U32 R2, RZ, RZ, R26 ;  /* 0x000000ffff028224 */ /* 0x001fc400078e001a */
[----:B------:R-:W-:Y:S01]  /*19e70*/  @!P0 IMAD.MOV.U32 R3, RZ, RZ, R27 ;  /* 0x000000ffff038224 */ /* 0x000fe200078e001b */
[----:B------:R-:W4:Y:S04]  /*19e80*/  LDL R26, [R1+0xecc] ;  /* 0x000ecc00011a7983 */ /* 0x000f280000100800 */
[----:B------:R-:W4:Y:S04]  /*19e90*/  LDL R27, [R1+0xec8] ;  /* 0x000ec800011b7983 */ /* 0x000f280000100800 */
[----:B------:R0:W4:Y:S04]  /*19ea0*/  @!P0 LDG.E.U8 R16, desc[UR32][R2.64] ;  /* 0x0000002002108981 */ /* 0x000128000c1e1100 */
[----:B------:R-:W4:Y:S01]  /*19eb0*/  LDL R132, [R1+0xea8] ;  /* 0x000ea80001847983 */ /* 0x000f220000100800 */
[----:B------:R-:W-:-:S03]  /*19ec0*/  PRMT R15, RZ, 0x7610, R15 ;  /* 0x00007610ff0f7816 */ /* 0x000fc6000000000f */
[----:B------:R-:W4:Y:S01]  /*19ed0*/  LDL R130, [R1+0xe88] ;  /* 0x000e880001827983 */ /* 0x000f220000100800 */
[----:B0-----:R-:W-:-:S03]  /*19ee0*/  @!P0 IMAD.MOV.U32 R2, RZ, RZ, R25 ;  /* 0x000000ffff028224 */ /* 0x001fc600078e0019 */
[----:B------:R-:W4:Y:S01]  /*19ef0*/  LDL R25, [R1+0xeac] ;  /* 0x000eac0001197983 */ /* 0x000f220000100800 */
[----:B------:R-:W-:-:S03]  /*19f00*/  @!P0 IMAD.MOV.U32 R3, RZ, RZ, R33 ;  /* 0x000000ffff038224 */ /* 0x000fc600078e0021 */
[----:B------:R-:W4:Y:S04]  /*19f10*/  LDL R129, [R1+0xe8c] ;  /* 0x000e8c0001817983 */ /* 0x000f280000100800 */
[----:B------:R3:W4:Y:S04]  /*19f20*/  @!P0 LDG.E.U8 R15, desc[UR32][R2.64] ;  /* 0x00000020020f8981 */ /* 0x000728000c1e1100 */
[----:B------:R-:W4:Y:S04]  /*19f30*/  LDL R128, [R1+0xe68] ;  /* 0x000e680001807983 */ /* 0x000f280000100800 */
[----:B------:R-:W4:Y:S04]  /*19f40*/  LDL R127, [R1+0xe48] ;  /* 0x000e4800017f7983 */ /* 0x000f280000100800 */
[----:B------:R-:W4:Y:S04]  /*19f50*/  LDL R125, [R1+0xe4c] ;  /* 0x000e4c00017d7983 */ /* 0x000f280000100800 */
[----:B------:R-:W4:Y:S04]  /*19f60*/  LDL R37, [R1+0xe28] ;  /* 0x000e280001257983 */ /* 0x000f280000100800 */
[----:B------:R-:W4:Y:S01]  /*19f70*/  LDL R34, [R1+0xe2c] ;  /* 0x000e2c0001227983 */ /* 0x000f220000100800 */
[----:B------:R-:W-:-:S03]  /*19f80*/  PRMT R14, RZ, 0x7610, R14 ;  /* 0x00007610ff0e7816 */ /* 0x000fc6000000000e */
[----:B------:R-:W4:Y:S01]  /*19f90*/  LDL R33, [R1+0xe08] ;  /* 0x000e080001217983 */ /* 0x000f220000100800 */
[----:B---3--:R-:W-:-:S03]  /*19fa0*/  @!P0 IMAD.MOV.U32 R2, RZ, RZ, R24 ;  /* 0x000000ffff028224 */ /* 0x008fc600078e0018 */
[----:B------:R-:W3:Y:S01]  /*19fb0*/  LDL R24, [R1+0xe6c] ;  /* 0x000e6c0001187983 */ /* 0x000ee20000100800 */
[----:B------:R-:W-:-:S03]  /*19fc0*/  @!P0 IMAD.MOV.U32 R3, RZ, RZ, R32 ;  /* 0x000000ffff038224 */ /* 0x000fc600078e0020 */
[----:B------:R-:W3:Y:S04]  /*19fd0*/  LDL R32, [R1+0xe0c] ;  /* 0x000e0c0001207983 */ /* 0x000ee80000100800 */
[----:B------:R0:W3:Y:S01]  /*19fe0*/  @!P0 LDG.E.U8 R14, desc[UR32][R2.64] ;  /* 0x00000020020e8981 */ /* 0x0000e2000c1e1100 */
[----:B------:R-:W-:Y:S01]  /*19ff0*/  PRMT R13, RZ, 0x7610, R13 ;  /* 0x00007610ff0d7816 */ /* 0x000fe2000000000d */
[----:B0-----:R-:W-:Y:S02]  /*1a000*/  @!P0 IMAD.MOV.U32 R3, RZ, RZ, R31 ;  /* 0x000000ffff038224 */ /* 0x001fe400078e001f */
[----:B------:R-:W3:Y:S01]  /*1a010*/  LDL R31, [R1+0xde8] ;  /* 0x000de800011f7983 */ /* 0x000ee20000100800 */
[----:B------:R-:W-:Y:S01]  /*1a020*/  @!P0 IMAD.MOV.U32 R2, RZ, RZ, R30 ;  /* 0x000000ffff028224 */ /* 0x000fe200078e001e */
[----:B------:R-:W-:-:S02]  /*1a030*/  PRMT R12, RZ, 0x7610, R12 ;  /* 0x00007610ff0c7816 */ /* 0x000fc4000000000c */
[----:B------:R-:W3:Y:S04]  /*1a040*/  LDL R30, [R1+0xdec] ;  /* 0x000dec00011e7983 */ /* 0x000ee80000100800 */
[----:B------:R2:W3:Y:S01]  /*1a050*/  @!P0 LDG.E.U8 R13, desc[UR32][R2.64] ;  /* 0x00000020020d8981 */ /* 0x0004e2000c1e1100 */
[----:B------:R-:W-:Y:S02]  /*1a060*/  PRMT R11, RZ, 0x7610, R11 ;  /* 0x00007610ff0b7816 */ /* 0x000fe4000000000b */
[----:B------:R-:W-:Y:S02]  /*1a070*/  PRMT R10, RZ, 0x7610, R10 ;  /* 0x00007610ff0a7816 */ /* 0x000fe4000000000a */
[----:B------:R-:W-:Y:S01]  /*1a080*/  PRMT R7, RZ, 0x7610, R7 ;  /* 0x00007610ff077816 */ /* 0x000fe20000000007 */
[----:B--2---:R-:W-:-:S02]  /*1a090*/  @!P0 IMAD.MOV.U32 R3, RZ, RZ, R29 ;  /* 0x000000ffff038224 */ /* 0x004fc400078e001d */
[----:B------:R-:W2:Y:S01]  /*1a0a0*/  LDL R29, [R1+0xdc8] ;  /* 0x000dc800011d7983 */ /* 0x000ea20000100800 */
[----:B----4-:R-:W-:-:S03]  /*1a0b0*/  @!P0 IMAD.MOV.U32 R2, RZ, RZ, R28 ;  /* 0x000000ffff028224 */ /* 0x010fc600078e001c */
[----:B------:R-:W4:Y:S04]  /*1a0c0*/  LDL R28, [R1+0xdcc] ;  /* 0x000dcc00011c7983 */ /* 0x000f280000100800 */
[----:B------:R0:W4:Y:S02]  /*1a0d0*/  @!P0 LDG.E.U8 R12, desc[UR32][R2.64] ;  /* 0x00000020020c8981 */ /* 0x000124000c1e1100 */
[----:B0-----:R-:W-:Y:S02]  /*1a0e0*/  @!P0 IMAD.MOV.U32 R2, RZ, RZ, R26 ;  /* 0x000000ffff028224 */ /* 0x001fe400078e001a */
[----:B------:R-:W-:Y:S01]  /*1a0f0*/  @!P0 IMAD.MOV.U32 R3, RZ, RZ, R27 ;  /* 0x000000ffff038224 */ /* 0x000fe200078e001b */
[----:B------:R-:W4:Y:S04]  /*1a100*/  LDL R26, [R1+0xdac] ;  /* 0x000dac00011a7983 */ /* 0x000f280000100800 */
[----:B------:R0:W4:Y:S04]  /*1a110*/  @!P0 LDG.E.U8 R11, desc[UR32][R2.64] ;  /* 0x00000020020b8981 */ /* 0x000128000c1e1100 */
[----:B------:R-:W4:Y:S01]  /*1a120*/  LDL R27, [R1+0xda8] ;  /* 0x000da800011b7983 */ /* 0x000f220000100800 */
[----:B0-----:R-:W-:-:S02]  /*1a130*/  @!P0 IMAD.MOV.U32 R2, RZ, RZ, R25 ;  /* 0x000000ffff028224 */ /* 0x001fc400078e0019 */
[----:B------:R-:W-:Y:S01]  /*1a140*/  @!P0 IMAD.MOV.U32 R3, RZ, RZ, R132 ;  /* 0x000000ffff038224 */ /* 0x000fe200078e0084 */
[----:B------:R-:W4:Y:S04]  /*1a150*/  LDL R25, [R1+0xd8c] ;  /* 0x000d8c0001197983 */ /* 0x000f280000100800 */
[----:B------:R0:W4:Y:S02]  /*1a160*/  @!P0 LDG.E.U8 R10, desc[UR32][R2.64] ;  /* 0x00000020020a8981 */ /* 0x000124000c1e1100 */
[----:B0-----:R-:W-:Y:S02]  /*1a170*/  @!P0 IMAD.MOV.U32 R2, RZ, RZ, R129 ;  /* 0x000000ffff028224 */ /* 0x001fe400078e0081 */
[----:B------:R-:W-:Y:S01]  /*1a180*/  @!P0 IMAD.MOV.U32 R3, RZ, RZ, R130 ;  /* 0x000000ffff038224 */ /* 0x000fe200078e0082 */
[----:B------:R-:W-:Y:S01]  /*1a190*/  PRMT R6, RZ, 0x7610, R6 ;  /* 0x00007610ff067816 */ /* 0x000fe20000000006 */
[----:B------:R-:W4:Y:S04]  /*1a1a0*/  LDL R129, [R1+0x930] ;  /* 0x0009300001817983 */ /* 0x000f280000100800 */
[----:B------:R3:W4:Y:S02]  /*1a1b0*/  @!P0 LDG.E.U8 R7, desc[UR32][R2.64] ;  /* 0x0000002002078981 */ /* 0x000724000c1e1100 */
[----:B---3--:R-:W-:-:S02]  /*1a1c0*/  @!P0 IMAD.MOV.U32 R2, RZ, RZ, R24 ;  /* 0x000000ffff028224 */ /* 0x008fc400078e0018 */
[----:B------:R-:W3:Y:S01]  /*1a1d0*/  LDL R24, [R1+0xd6c] ;  /* 0x000d6c0001187983 */ /* 0x000ee20000100800 */
[----:B------:R-:W-:Y:S01]  /*1a1e0*/  @!P0 IMAD.MOV.U32 R3, RZ, RZ, R128 ;  /* 0x000000ffff038224 */ /* 0x000fe200078e0080 */
[----:B------:R-:W-:Y:S02]  /*1a1f0*/  PRMT R5, RZ, 0x7610, R5 ;  /* 0x00007610ff057816 */ /* 0x000fe40000000005 */
[----:B------:R-:W-:Y:S01]  /*1a200*/  PRMT R4, RZ, 0x7610, R4 ;  /* 0x00007610ff047816 */ /* 0x000fe20000000004 */
[----:B------:R-:W3:Y:S04]  /*1a210*/  LDL R128, [R1+0x934] ;  /* 0x0009340001807983 */ /* 0x000ee80000100800 */
[----:B------:R0:W3:Y:S02]  /*1a220*/  @!P0 LDG.E.U8 R6, desc[UR32][R2.64] ;  /* 0x0000002002068981 */ /* 0x0000e4000c1e1100 */
[----:B0-----:R-:W-:-:S02]  /*1a230*/  @!P0 IMAD.MOV.U32 R2, RZ, RZ, R125 ;  /* 0x000000ffff028224 */ /* 0x001fc400078e007d */
[----:B------:R-:W-:Y:S01]  /*1a240*/  @!P0 IMAD.MOV.U32 R3, RZ, RZ, R127 ;  /* 0x000000ffff038224 */ /* 0x000fe200078e007f */
[----:B------:R-:W-:Y:S01]  /*1a250*/  PRMT R20, RZ, 0x7610, R20 ;  /* 0x00007610ff147816 */ /* 0x000fe20000000014 */
[----:B------:R-:W3:Y:S04]  /*1a260*/  LDL R127, [R1+0xc88] ;  /* 0x000c8800017f7983 */ /* 0x000ee80000100800 */
[----:B------:R0:W3:Y:S01]  /*1a270*/  @!P0 LDG.E.U8 R5, desc[UR32][R2.64] ;  /* 0x0000002002058981 */ /* 0x0000e2000c1e1100 */
[----:B------:R-:W-:Y:S02]  /*1a280*/  PRMT R21, RZ, 0x7610, R21 ;  /* 0x00007610ff157816 */ /* 0x000fe40000000015 */
[----:B------:R-:W-:Y:S01]  /*1a290*/  PRMT R23, RZ, 0x7610, R23 ;  /* 0x00007610ff177816 */ /* 0x000fe20000000017 */
[----:B------:R-:W3:Y:S01]  /*1a2a0*/  LDL R125, [R1+0xc8c] ;  /* 0x000c8c00017d7983 */ /* 0x000ee20000100800 */
[----:B0-----:R-:W-:-:S02]  /*1a2b0*/  @!P0 IMAD.MOV.U32 R2, RZ, RZ, R34 ;  /* 0x000000ffff028224 */ /* 0x001fc400078e0022 */
[----:B------:R-:W-:Y:S01]  /*1a2c0*/  @!P0 IMAD.MOV.U32 R3, RZ, RZ, R37 ;  /* 0x000000ffff038224 */ /* 0x000fe200078e0025 */
[----:B------:R-:W3:Y:S04]  /*1a2d0*/  LDL R34, [R1+0xcec] ;  /* 0x000cec0001227983 */ /* 0x000ee80000100800 */
[----:B------:R0:W3:Y:S04]  /*1a2e0*/  @!P0 LDG.E.U8 R4, desc[UR32][R2.64] ;  /* 0x0000002002048981 */ /* 0x0000e8000c1e1100 */
[----:B------:R-:W3:Y:S01]  /*1a2f0*/  LDL R37, [R1+0xce8] ;  /* 0x000ce80001257983 */ /* 0x000ee20000100800 */
        /* <DEDUP_REMOVED lines=8> */
[----:B0-----:R-:W-:-:S03]  /*1a380*/  @!P0 IMAD.MOV.U32 R3, RZ, RZ, R31 ;  /* 0x000000ffff038224 */ /* 0x001fc600078e001f */
[----:B------:R-:W3:Y:S01]  /*1a390*/  LDL R31, [R1+0xd08] ;  /* 0x000d0800011f7983 */ /* 0x000ee20000100800 */
[----:B------:R-:W-:-:S03]  /*1a3a0*/  @!P0 IMAD.MOV.U32 R2, RZ, RZ, R30 ;  /* 0x000000ffff028224 */ /* 0x000fc600078e001e */
[----:B------:R-:W3:Y:S04]  /*1a3b0*/  LDL R30, [R1+0xccc] ;  /* 0x000ccc00011e7983 */ /* 0x000ee80000100800 */
[----:B------:R2:W3:Y:S02]  /*1a3c0*/  @!P0 LDG.E.U8 R21, desc[UR32][R2.64] ;  /* 0x0000002002158981 */ /* 0x0004e4000c1e1100 */
[----:B--2---:R-:W-:Y:S02]  /*1a3d0*/  @!P0 IMAD.MOV.U32 R3, RZ, RZ, R29 ;  /* 0x000000ffff038224 */ /* 0x004fe400078e001d */
[----:B------:R-:W2:Y:S01]  /*1a3e0*/  LDL R29, [R1+0xca8] ;  /* 0x000ca800011d7983 */ /* 0x000ea20000100800 */
[----:B----4-:R-:W-:-:S03]  /*1a3f0*/  @!P0 IMAD.MOV.U32 R2, RZ, RZ, R28 ;  /* 0x000000ffff028224 */ /* 0x010fc600078e001c */
[----:B------:R-:W4:Y:S04]  /*1a400*/  LDL R28, [R1+0xcac] ;  /* 0x000cac00011c7983 */ /* 0x000f280000100800 */
[----:B------:R0:W2:Y:S02]  /*1a410*/  @!P0 LDG.E.U8 R23, desc[UR32][R2.64] ;  /* 0x0000002002178981 */ /* 0x0000a4000c1e1100 */
[----:B0-----:R-:W-:Y:S01]  /*1a420*/  @!P0 IMAD.MOV.U32 R2, RZ, RZ, R26 ;  /* 0x000000ffff028224 */ /* 0x001fe200078e001a */
[----:B------:R-:W-:Y:S01]  /*1a430*/  PRMT R159, RZ, 0x7610, R159 ;  /* 0x00007610ff9f7816 */ /* 0x000fe2000000009f */
[----:B------:R-:W2:Y:S01]  /*1a440*/  LDL R26, [R1+0xc48] ;  /* 0x000c4800011a7983 */ /* 0x000ea20000100800 */
[----:B------:R-:W-:-:S03]  /*1a450*/  @!P0 IMAD.MOV.U32 R3, RZ, RZ, R27 ;  /* 0x000000ffff038224 */ /* 0x000fc600078e001b */
[----:B------:R-:W2:Y:S04]  /*1a460*/  LDL R27, [R1+0xc68] ;  /* 0x000c6800011b7983 */ /* 0x000ea80000100800 */
[----:B------:R0:W2:Y:S02]  /*1a470*/  @!P0 LDG.E.U8 R156, desc[UR32][R2.64] ;  /* 0x00000020029c8981 */ /* 0x0000a4000c1e1100 */
[----:B0-----:R-:W-:Y:S02]  /*1a480*/  @!P0 IMAD.MOV.U32 R2, RZ, RZ, R25 ;  /* 0x000000ffff028224 */ /* 0x001fe400078e0019 */
[----:B------:R-:W-:Y:S01]  /*1a490*/  @!P0 IMAD.MOV.U32 R3, RZ, RZ, R126 ;  /* 0x000000ffff038224 */ /* 0x000fe200078e007e */
[----:B------:R-:W2:Y:S04]  /*1a4a0*/  LDL R25, [R1+0xc4c] ;  /* 0x000c4c0001197983 */ /* 0x000ea80000100800 */
[----:B------:R3:W2:Y:S02]  /*1a4b0*/  @!P0 LDG.E.U8 R157, desc[UR32][R2.64] ;  /* 0x00000020029d8981 */ /* 0x0006a4000c1e1100 */
[----:B---3--:R-:W-:-:S02]  /*1a4c0*/  @!P0 IMAD.MOV.U32 R2, RZ, RZ, R24 ;  /* 0x000000ffff028224 */ /* 0x008fc400078e0018 */
[----:B------:R-:W3:Y:S01]  /*1a4d0*/  LDL R24, [R1+0xc6c] ;  /* 0x000c6c0001187983 */ /* 0x000ee20000100800 */
[----:B------:R-:W-:-:S05]  /*1a4e0*/  @!P0 IMAD.MOV.U32 R3, RZ, RZ, R134 ;  /* 0x000000ffff038224 */ /* 0x000fca00078e0086 */
[----:B------:R0:W3:Y:S01]  /*1a4f0*/  @!P0 LDG.E.U8 R158, desc[UR32][R2.64] ;  /* 0x00000020029e8981 */ /* 0x0000e2000c1e1100 */
[----:B------:R-:W-:Y:S01]  /*1a500*/  PRMT R160, RZ, 0x7610, R160 ;  /* 0x00007610ffa07816 */ /* 0x000fe200000000a0 */
[----:B0-----:R-:W-:Y:S02]  /*1a510*/  @!P0 IMAD.MOV.U32 R2, RZ, RZ, R131 ;  /* 0x000000ffff028224 */ /* 0x001fe400078e0083 */
[----:B------:R-:W-:-:S05]  /*1a520*/  @!P0 IMAD.MOV.U32 R3, RZ, RZ, R142 ;  /* 0x000000ffff038224 */ /* 0x000fca00078e008e */
[----:B------:R0:W3:Y:S02]  /*1a530*/  @!P0 LDG.E.U8 R159, desc[UR32][R2.64] ;  /* 0x00000020029f8981 */ /* 0x0000e4000c1e1100 */
[----:B0-----:R-:W-:Y:S02]  /*1a540*/  @!P0 IMAD.MOV.U32 R2, RZ, RZ, R139 ;  /* 0x000000ffff028224 */ /* 0x001fe400078e008b */
[----:B------:R-:W-:-:S05]  /*1a550*/  @!P0 IMAD.MOV.U32 R3, RZ, RZ, R150 ;  /* 0x000000ffff038224 */ /* 0x000fca00078e0096 */
[----:B------:R0:W3:Y:S01]  /*1a560*/  @!P0 LDG.E.U8 R160, desc[UR32][R2.64] ;  /* 0x0000002002a08981 */ /* 0x0000e2000c1e1100 */
[----:B------:R-:W-:Y:S02]  /*1a570*/  PRMT R162, RZ, 0x7610, R162 ;  /* 0x00007610ffa27816 */ /* 0x000fe400000000a2 */
[----:B------:R-:W-:Y:S01]  /*1a580*/  PRMT R163, RZ, 0x7610, R163 ;  /* 0x00007610ffa37816 */ /* 0x000fe200000000a3 */
[----:B0-----:R-:W-:Y:S01]  /*1a590*/  @!P0 IMAD.MOV.U32 R2, RZ, RZ, R147 ;  /* 0x000000ffff028224 */ /* 0x001fe200078e0093 */
[----:B------:R-:W-:Y:S01]  /*1a5a0*/  PRMT R164, RZ, 0x7610, R164 ;  /* 0x00007610ffa47816 */ /* 0x000fe200000000a4 */
[----:B------:R-:W-:Y:S02]  /*1a5b0*/  @!P0 IMAD.MOV.U32 R3, RZ, RZ, R31 ;  /* 0x000000ffff038224 */ /* 0x000fe400078e001f */
[----:B------:R-:W3:Y:S04]  /*1a5c0*/  LDL R31, [R1+0xc2c] ;  /* 0x000c2c00011f7983 */ /* 0x000ee80000100800 */
[----:B------:R0:W3:Y:S02]  /*1a5d0*/  @!P0 LDG.E.U8 R162, desc[UR32][R2.64] ;  /* 0x0000002002a28981 */ /* 0x0000e4000c1e1100 */
[----:B0-----:R-:W-:-:S02]  /*1a5e0*/  @!P0 IMAD.MOV.U32 R2, RZ, RZ, R34 ;  /* 0x000000ffff028224 */ /* 0x001fc400078e0022 */
[----:B------:R-:W-:Y:S01]  /*1a5f0*/  @!P0 IMAD.MOV.U32 R3, RZ, RZ, R37 ;  /* 0x000000ffff038224 */ /* 0x000fe200078e0025 */
[----:B------:R-:W3:Y:S04]  /*1a600*/  LDL R34, [R1+0xc0c] ;  /* 0x000c0c0001227983 */ /* 0x000ee80000100800 */
[----:B------:R-:W3:Y:S04]  /*1a610*/  LDL R37, [R1+0xc08] ;  /* 0x000c080001257983 */ /* 0x000ee80000100800 */
[----:B------:R0:W3:Y:S01]  /*1a620*/  @!P0 LDG.E.U8 R163, desc[UR32][R2.64] ;  /* 0x0000002002a38981 */ /* 0x0000e2000c1e1100 */
[----:B------:R-:W-:Y:S01]  /*1a630*/  PRMT R165, RZ, 0x7610, R165 ;  /* 0x00007610ffa57816 */ /* 0x000fe200000000a5 */
[----:B0-----:R-:W-:-:S02]  /*1a640*/  @!P0 IMAD.MOV.U32 R2, RZ, RZ, R30 ;  /* 0x000000ffff028224 */ /* 0x001fc400078e001e */
[----:B------:R-:W-:Y:S01]  /*1a650*/  @!P0 IMAD.MOV.U32 R3, RZ, RZ, R33 ;  /* 0x000000ffff038224 */ /* 0x000fe200078e0021 */
[----:B------:R-:W3:Y:S04]  /*1a660*/  LDL R30, [R1+0xbec] ;  /* 0x000bec00011e7983 */ /* 0x000ee80000100800 */
[----:B------:R4:W3:Y:S04]  /*1a670*/  @!P0 LDG.E.U8 R164, desc[UR32][R2.64] ;  /* 0x0000002002a48981 */ /* 0x0008e8000c1e1100 */
[----:B------:R-:W3:Y:S01]  /*1a680*/  LDL R33, [R1+0xbe8] ;  /* 0x000be80001217983 */ /* 0x000ee20000100800 */
[----:B------:R-:W-:Y:S01]  /*1a690*/  PRMT R166, RZ, 0x7610, R166 ;  /* 0x00007610ffa67816 */ /* 0x000fe200000000a6 */
[----:B----4-:R-:W-:-:S02]  /*1a6a0*/  @!P0 IMAD.MOV.U32 R2, RZ, RZ, R28 ;  /* 0x000000ffff028224 */ /* 0x010fc400078e001c */
[----:B--2---:R-:W-:Y:S01]  /*1a6b0*/  @!P0 IMAD.MOV.U32 R3, RZ, RZ, R29 ;  /* 0x000000ffff038224 */ /* 0x004fe200078e001d */
[----:B------:R-:W2:Y:S04]  /*1a6c0*/  LDL R28, [R1+0xbcc] ;  /* 0x000bcc00011c7983 */ /* 0x000ea80000100800 */
[----:B------:R0:W4:Y:S04]  /*1a6d0*/  @!P0 LDG.E.U8 R165, desc[UR32][R2.64] ;  /* 0x0000002002a58981 */ /* 0x000128000c1e1100 */
[----:B------:R-:W4:Y:S01]  /*1a6e0*/  LDL R29, [R1+0xbc8] ;  /* 0x000bc800011d7983 */ /* 0x000f220000100800 */
[----:B------:R-:W-:Y:S01]  /*1a6f0*/  PRMT R167, RZ, 0x7610, R167 ;  /* 0x00007610ffa77816 */ /* 0x000fe200000000a7 */
[----:B0-----:R-:W-:-:S02]  /*1a700*/  @!P0 IMAD.MOV.U32 R2, RZ, RZ, R125 ;  /* 0x000000ffff028224 */ /* 0x001fc400078e007d */
[----:B------:R-:W-:Y:S01]  /*1a710*/  @!P0 IMAD.MOV.U32 R3, RZ, RZ, R127 ;  /* 0x000000ffff038224 */ /* 0x000fe200078e007f */
[----:B------:R-:W-:Y:S01]  /*1a720*/  PRMT R169, RZ, 0x7610, R169 ;  /* 0x00007610ffa97816 */ /* 0x000fe200000000a9 */
[----:B------:R-:W4:Y:S04]  /*1a730*/  LDL R127, [R1+0x910] ;  /* 0x00091000017f7983 */ /* 0x000f280000100800 */
[----:B------:R0:W4:Y:S01]  /*1a740*/  @!P0 LDG.E.U8 R166, desc[UR32][R2.64] ;  /* 0x0000002002a68981 */ /* 0x000122000c1e1100 */
[----:B------:R-:W-:Y:S02]  /*1a750*/  PRMT R170, RZ, 0x7610, R170 ;  /* 0x00007610ffaa7816 */ /* 0x000fe400000000aa */
[----:B------:R-:W-:Y:S01]  /*1a760*/  PRMT R171, RZ, 0x7610, R171 ;  /* 0x00007610ffab7816 */ /* 0x000fe200000000ab */
[----:B------:R-:W4:Y:S01]  /*1a770*/  LDL R125, [R1+0x914] ;  /* 0x00091400017d7983 */ /* 0x000f220000100800 */
[----:B0-----:R-:W-:-:S03]  /*1a780*/  @!P0 IMAD.MOV.U32 R3, RZ, RZ, R27 ;  /* 0x000000ffff038224 */ /* 0x001fc600078e001b */
[----:B------:R-:W4:Y:S01]  /*1a790*/  LDL R27, [R1+0x990] ;  /* 0x00099000011b7983 */ /* 0x000f220000100800 */
[----:B---3--:R-:W-:-:S03]  /*1a7a0*/  @!P0 IMAD.MOV.U32 R2, RZ, RZ, R24 ;  /* 0x000000ffff028224 */ /* 0x008fc600078e0018 */
[----:B------:R-:W3:Y:S04]  /*1a7b0*/  LDL R24, [R1+0x994] ;  /* 0x0009940001187983 */ /* 0x000ee80000100800 */
[----:B------:R0:W3:Y:S02]  /*1a7c0*/  @!P0 LDG.E.U8 R167, desc[UR32][R2.64] ;  /* 0x0000002002a78981 */ /* 0x0000e4000c1e1100 */
[----:B0-----:R-:W-:Y:S02]  /*1a7d0*/  @!P0 IMAD.MOV.U32 R2, RZ, RZ, R25 ;  /* 0x000000ffff028224 */ /* 0x001fe400078e0019 */
[----:B------:R-:W3:Y:S01]  /*1a7e0*/  LDL R25, [R1+0x974] ;  /* 0x0009740001197983 */ /* 0x000ee20000100800 */
[----:B------:R-:W-:-:S03]  /*1a7f0*/  @!P0 IMAD.MOV.U32 R3, RZ, RZ, R26 ;  /* 0x000000ffff038224 */ /* 0x000fc600078e001a */
[----:B------:R-:W3:Y:S04]  /*1a800*/  LDL R26, [R1+0x970] ;  /* 0x00097000011a7983 */ /* 0x000ee80000100800 */
[----:B------:R0:W3:Y:S02]  /*1a810*/  @!P0 LDG.E.U8 R169, desc[UR32][R2.64] ;  /* 0x0000002002a98981 */ /* 0x0000e4000c1e1100 */
[----:B0-----:R-:W-:Y:S02]  /*1a820*/  @!P0 IMAD.MOV.U32 R3, RZ, RZ, R32 ;  /* 0x000000ffff038224 */ /* 0x001fe400078e0020 */
[----:B------:R-:W3:Y:S01]  /*1a830*/  LDL R32, [R1+0x950] ;  /* 0x0009500001207983 */ /* 0x000ee20000100800 */
[----:B------:R-:W-:Y:S02]  /*1a840*/  PRMT R172, RZ, 0x7610, R172 ;  /* 0x00007610ffac7816 */ /* 0x000fe400000000ac */
[----:B------:R-:W-:Y:S01]  /*1a850*/  PRMT R173, RZ, 0x7610, R173 ;  /* 0x00007610ffad7816 */ /* 0x000fe200000000ad */
[----:B------:R-:W-:-:S02]  /*1a860*/  @!P0 IMAD.MOV.U32 R2, RZ, RZ, R31 ;  /* 0x000000ffff028224 */ /* 0x000fc400078e001f */
        /* <DEDUP_REMOVED lines=9> */
[----:B------:R-:W-:-:S03]  /*1a900*/  @!P0 IMAD.MOV.U32 R3, RZ, RZ, R33 ;  /* 0x000000ffff038224 */ /* 0x000fc600078e0021 */
[----:B------:R-:W3:Y:S04]  /*1a910*/  LDL R33, [R1+0x8d4] ;  /* 0x0008d40001217983 */ /* 0x000ee80000100800 */
[----:B------:R2:W3:Y:S01]  /*1a920*/  @!P0 LDG.E.U8 R172, desc[UR32][R2.64] ;  /* 0x0000002002ac8981 */ /* 0x0004e2000c1e1100 */
[----:B------:R-:W-:Y:S01]  /*1a930*/  PRMT R174, RZ, 0x7610, R174 ;  /* 0x00007610ffae7816 */ /* 0x000fe200000000ae */
[----:B--2---:R-:W-:Y:S02]  /*1a940*/  @!P0 IMAD.MOV.U32 R2, RZ, RZ, R28 ;  /* 0x000000ffff028224 */ /* 0x004fe400078e001c */
[----:B----4-:R-:W-:Y:S01]  /*1a950*/  @!P0 IMAD.MOV.U32 R3, RZ, RZ, R29 ;  /* 0x000000ffff038224 */ /* 0x010fe200078e001d */
[----:B------:R-:W2:Y:S04]  /*1a960*/  LDL R28, [R1+0x8b4] ;  /* 0x0008b400011c7983 */ /* 0x000ea80000100800 */
[----:B------:R-:W4:Y:S04]  /*1a970*/  LDL R29, [R1+0x8b0] ;  /* 0x0008b000011d7983 */ /* 0x000f280000100800 */
[----:B------:R0:W4:Y:S02]  /*1a980*/  @!P0 LDG.E.U8 R173, desc[UR32][R2.64] ;  /* 0x0000002002ad8981 */ /* 0x000124000c1e1100 */
[----:B0-----:R-:W-:-:S02]  /*1a990*/  @!P0 IMAD.MOV.U32 R3, RZ, RZ, R27 ;  /* 0x000000ffff038224 */ /* 0x001fc400078e001b */
[----:B------:R-:W4:Y:S01]  /*1a9a0*/  LDL R27, [R1+0x890] ;  /* 0x00089000011b7983 */ /* 0x000f220000100800 */
[----:B---3--:R-:W-:-:S03]  /*1a9b0*/  @!P0 IMAD.MOV.U32 R2, RZ, RZ, R24 ;  /* 0x000000ffff028224 */ /* 0x008fc600078e0018 */
[----:B------:R-:W3:Y:S04]  /*1a9c0*/  LDL R24, [R1+0x894] ;  /* 0x0008940001187983 */ /* 0x000ee80000100800 */
[----:B------:R0:W3:Y:S02]  /*1a9d0*/  @!P0 LDG.E.U8 R174, desc[UR32][R2.64] ;  /* 0x0000002002ae8981 */ /* 0x0000e4000c1e1100 */
[----:B0-----:R-:W-:Y:S02]  /*1a9e0*/  @!P0 IMAD.MOV.U32 R2, RZ, RZ, R25 ;  /* 0x000000ffff028224 */ /* 0x001fe400078e0019 */
[----:B------:R-:W3:Y:S01]  /*1a9f0*/  LDL R25, [R1+0x874] ;  /* 0x0008740001197983 */ /* 0x000ee20000100800 */
[----:B------:R-:W-:-:S03]  /*1aa00*/  @!P0 IMAD.MOV.U32 R3, RZ, RZ, R26 ;  /* 0x000000ffff038224 */ /* 0x000fc600078e001a */
[----:B------:R-:W3:Y:S01]  /*1aa10*/  LDL R26, [R1+0x870] ;  /* 0x00087000011a7983 */ /* 0x000ee20000100800 */
[----:B------:R-:W-:Y:S02]  /*1aa20*/  PRMT R176, RZ, 0x7610, R176 ;  /* 0x00007610ffb07816 */ /* 0x000fe400000000b0 */
[----:B------:R-:W-:-:S04]  /*1aa30*/  PRMT R177, RZ, 0x7610, R177 ;  /* 0x00007610ffb17816 */ /* 0x000fc800000000b1 */
[----:B------:R0:W3:Y:S01]  /*1aa40*/  @!P0 LDG.E.U8 R176, desc[UR32][R2.64] ;  /* 0x0000002002b08981 */ /* 0x0000e2000c1e1100 */
[----:B------:R-:W-:Y:S01]  /*1aa50*/  PRMT R178, RZ, 0x7610, R178 ;  /* 0x00007610ffb27816 */ /* 0x000fe200000000b2 */
[----:B0-----:R-:W-:Y:S01]  /*1aa60*/  @!P0 IMAD.MOV.U32 R3, RZ, RZ, R32 ;  /* 0x000000ffff038224 */ /* 0x001fe200078e0020 */
[----:B------:R-:W-:Y:S01]  /*1aa70*/  PRMT R179, RZ, 0x7610, R179 ;  /* 0x00007610ffb37816 */ /* 0x000fe200000000b3 */
[----:B------:R-:W3:Y:S01]  /*1aa80*/  LDL R32, [R1+0x850] ;  /* 0x0008500001207983 */ /* 0x000ee20000100800 */
[----:B------:R-:W-:Y:S02]  /*1aa90*/  PRMT R180, RZ, 0x7610, R180 ;  /* 0x00007610ffb47816 */ /* 0x000fe400000000b4 */
[----:B------:R-:W-:Y:S01]  /*1aaa0*/  PRMT R181, RZ, 0x7610, R181 ;  /* 0x00007610ffb57816 */ /* 0x000fe200000000b5 */
[----:B------:R-:W-:Y:S02]  /*1aab0*/  @!P0 IMAD.MOV.U32 R2, RZ, RZ, R31 ;  /* 0x000000ffff028224 */ /* 0x000fe400078e001f */
[----:B------:R-:W3:Y:S04]  /*1aac0*/  LDL R31, [R1+0x854] ;  /* 0x00085400011f7983 */ /* 0x000ee80000100800 */
[----:B------:R0:W3:Y:S02]  /*1aad0*/  @!P0 LDG.E.U8 R177, desc[UR32][R2.64] ;  /* 0x0000002002b18981 */ /* 0x0000e4000c1e1100 */
[----:B0-----:R-:W-:-:S02]  /*1aae0*/  @!P0 IMAD.MOV.U32 R2, RZ, RZ, R128 ;  /* 0x000000ffff028224 */ /* 0x001fc400078e0080 */
[----:B------:R-:W-:-:S05]  /*1aaf0*/  @!P0 IMAD.MOV.U32 R3, RZ, RZ, R129 ;  /* 0x000000ffff038224 */ /* 0x000fca00078e0081 */
[----:B------:R0:W3:Y:S02]  /*1ab00*/  @!P0 LDG.E.U8 R178, desc[UR32][R2.64] ;  /* 0x0000002002b28981 */ /* 0x0000e4000c1e1100 */
[----:B0-----:R-:W-:Y:S02]  /*1ab10*/  @!P0 IMAD.MOV.U32 R2, RZ, RZ, R125 ;  /* 0x000000ffff028224 */ /* 0x001fe400078e007d */
[----:B------:R-:W-:-:S05]  /*1ab20*/  @!P0 IMAD.MOV.U32 R3, RZ, RZ, R127 ;  /* 0x000000ffff038224 */ /* 0x000fca00078e007f */
[----:B------:R0:W3:Y:S02]  /*1ab30*/  @!P0 LDG.E.U8 R179, desc[UR32][R2.64] ;  /* 0x0000002002b38981 */ /* 0x0000e4000c1e1100 */
[----:B0-----:R-:W-:Y:S02]  /*1ab40*/  @!P0 IMAD.MOV.U32 R2, RZ, RZ, R30 ;  /* 0x000000ffff028224 */ /* 0x001fe400078e001e */
[----:B------:R-:W-:Y:S01]  /*1ab50*/  @!P0 IMAD.MOV.U32 R3, RZ, RZ, R37 ;  /* 0x000000ffff038224 */ /* 0x000fe200078e0025 */
[----:B------:R-:W3:Y:S04]  /*1ab60*/  LDL R30, [R1+0x830] ;  /* 0x00083000011e7983 */ /* 0x000ee80000100800 */
[----:B------:R0:W3:Y:S04]  /*1ab70*/  @!P0 LDG.E.U8 R180, desc[UR32][R2.64] ;  /* 0x0000002002b48981 */ /* 0x0000e8000c1e1100 */
[----:B------:R-:W3:Y:S01]  /*1ab80*/  LDL.LU R235, [R1+0x834] ;  /* 0x0008340001eb7983 */ /* 0x000ee20000300800 */
[----:B------:R-:W-:-:S02]  /*1ab90*/  PRMT R183, RZ, 0x7610, R183 ;  /* 0x00007610ffb77816 */ /* 0x000fc400000000b7 */
[----:B------:R-:W-:Y:S01]  /*1aba0*/  PRMT R184, RZ, 0x7610, R184 ;  /* 0x00007610ffb87816 */ /* 0x000fe200000000b8 */
[----:B------:R-:W3:Y:S01]  /*1abb0*/  LDL R132, [R1+0x7b0] ;  /* 0x0007b00001847983 */ /* 0x000ee20000100800 */
[----:B0-----:R-:W-:Y:S02]  /*1abc0*/  @!P0 IMAD.MOV.U32 R2, RZ, RZ, R33 ;  /* 0x000000ffff028224 */ /* 0x001fe400078e0021 */
[----:B------:R-:W-:Y:S01]  /*1abd0*/  @!P0 IMAD.MOV.U32 R3, RZ, RZ, R34 ;  /* 0x000000ffff038224 */ /* 0x000fe200078e0022 */
[----:B------:R-:W3:Y:S04]  /*1abe0*/  LDL R130, [R1+0x7b4] ;  /* 0x0007b40001827983 */ /* 0x000ee80000100800 */
[----:B------:R2:W3:Y:S04]  /*1abf0*/  @!P0 LDG.E.U8 R181, desc[UR32][R2.64] ;  /* 0x0000002002b58981 */ /* 0x0004e8000c1e1100 */
[----:B------:R-:W3:Y:S04]  /*1ac00*/  LDL R129, [R1+0x790] ;  /* 0x0007900001817983 */ /* 0x000ee80000100800 */
[----:B------:R-:W3:Y:S01]  /*1ac10*/  LDL R128, [R1+0x794] ;  /* 0x0007940001807983 */ /* 0x000ee20000100800 */
[----:B--2---:R-:W-:-:S02]  /*1ac20*/  @!P0 IMAD.MOV.U32 R2, RZ, RZ, R28 ;  /* 0x000000ffff028224 */ /* 0x004fc400078e001c */
[----:B----4-:R-:W-:Y:S01]  /*1ac30*/  @!P0 IMAD.MOV.U32 R3, RZ, RZ, R29 ;  /* 0x000000ffff038224 */ /* 0x010fe200078e001d */
[----:B------:R-:W2:Y:S04]  /*1ac40*/  LDL R28, [R1+0x814] ;  /* 0x00081400011c7983 */ /* 0x000ea80000100800 */
[----:B------:R-:W4:Y:S04]  /*1ac50*/  LDL R29, [R1+0x810] ;  /* 0x00081000011d7983 */ /* 0x000f280000100800 */
[----:B------:R0:W4:Y:S04]  /*1ac60*/  @!P0 LDG.E.U8 R183, desc[UR32][R2.64] ;  /* 0x0000002002b78981 */ /* 0x000128000c1e1100 */
[----:B------:R-:W4:Y:S04]  /*1ac70*/  LDL R127, [R1+0x770] ;  /* 0x00077000017f7983 */ /* 0x000f280000100800 */
[----:B------:R-:W4:Y:S01]  /*1ac80*/  LDL R125, [R1+0x774] ;  /* 0x00077400017d7983 */ /* 0x000f220000100800 */
[----:B0-----:R-:W-:-:S03]  /*1ac90*/  @!P0 IMAD.MOV.U32 R3, RZ, RZ, R27 ;  /* 0x000000ffff038224 */ /* 0x001fc600078e001b */
[----:B------:R-:W4:Y:S01]  /*1aca0*/  LDL R27, [R1+0x7f0] ;  /* 0x0007f000011b7983 */ /* 0x000f220000100800 */
[----:B------:R-:W-:-:S03]  /*1acb0*/  PRMT R185, RZ, 0x7610, R185 ;  /* 0x00007610ffb97816 */ /* 0x000fc600000000b9 */
[----:B------:R-:W4:Y:S04]  /*1acc0*/  LDL R37, [R1+0x750] ;  /* 0x0007500001257983 */ /* 0x000f280000100800 */
[----:B------:R-:W4:Y:S01]  /*1acd0*/  LDL R34, [R1+0x754] ;  /* 0x0007540001227983 */ /* 0x000f220000100800 */
[----:B------:R-:W-:-:S03]  /*1ace0*/  PRMT R186, RZ, 0x7610, R186 ;  /* 0x00007610ffba7816 */ /* 0x000fc600000000ba */
        /* <DEDUP_REMOVED lines=19> */
[----:B------:R-:W-:-:S05]  /*1ae20*/  @!P0 IMAD.MOV.U32 R2, RZ, RZ, R235 ;  /* 0x000000ffff028224 */ /* 0x000fca00078e00eb */
[----:B------:R2:W3:Y:S02]  /*1ae30*/  @!P0 LDG.E.U8 R187, desc[UR32][R2.64] ;  /* 0x0000002002bb8981 */ /* 0x0004e4000c1e1100 */
[----:B--2---:R-:W-:Y:S02]  /*1ae40*/  @!P0 IMAD.MOV.U32 R2, RZ, RZ, R28 ;  /* 0x000000ffff028224 */ /* 0x004fe400078e001c */
[----:B------:R-:W2:Y:S01]  /*1ae50*/  LDL R28, [R1+0x6f4] ;  /* 0x0006f400011c7983 */ /* 0x000ea20000100800 */
[----:B----4-:R-:W-:-:S03]  /*1ae60*/  @!P0 IMAD.MOV.U32 R3, RZ, RZ, R29 ;  /* 0x000000ffff038224 */ /* 0x010fc600078e001d */
[----:B------:R-:W4:Y:S04]  /*1ae70*/  LDL R29, [R1+0x6f0] ;  /* 0x0006f000011d7983 */ /* 0x000f280000100800 */
[----:B------:R0:W4:Y:S02]  /*1ae80*/  @!P0 LDG.E.U8 R188, desc[UR32][R2.64] ;  /* 0x0000002002bc8981 */ /* 0x000124000c1e1100 */
[----:B0-----:R-:W-:Y:S02]  /*1ae90*/  @!P0 IMAD.MOV.U32 R3, RZ, RZ, R27 ;  /* 0x000000ffff038224 */ /* 0x001fe400078e001b */
[----:B------:R-:W4:Y:S01]  /*1aea0*/  LDL R27, [R1+0x6d0] ;  /* 0x0006d000011b7983 */ /* 0x000f220000100800 */
[----:B---3--:R-:W-:-:S03]  /*1aeb0*/  @!P0 IMAD.MOV.U32 R2, RZ, RZ, R24 ;  /* 0x000000ffff028224 */ /* 0x008fc600078e0018 */
[----:B------:R-:W3:Y:S04]  /*1aec0*/  LDL R24, [R1+0x6d4] ;  /* 0x0006d40001187983 */ /* 0x000ee80000100800 */
[----:B------:R0:W3:Y:S02]  /*1aed0*/  @!P0 LDG.E.U8 R190, desc[UR32][R2.64] ;  /* 0x0000002002be8981 */ /* 0x0000e4000c1e1100 */
[----:B0-----:R-:W-:Y:S02]  /*1aee0*/  @!P0 IMAD.MOV.U32 R2, RZ, RZ, R25 ;  /* 0x000000ffff028224 */ /* 0x001fe400078e0019 */
[----:B------:R-:W3:Y:S01]  /*1aef0*/  LDL R25, [R1+0x6b4] ;  /* 0x0006b40001197983 */ /* 0x000ee20000100800 */
[----:B------:R-:W-:Y:S01]  /*1af00*/  PRMT R193, RZ, 0x7610, R193 ;  /* 0x00007610ffc17816 */ /* 0x000fe200000000c1 */
[----:B------:R-:W-:Y:S01]  /*1af10*/  @!P0 IMAD.MOV.U32 R3, RZ, RZ, R26 ;  /* 0x000000ffff038224 */ /* 0x000fe200078e001a */
[----:B------:R-:W-:Y:S01]  /*1af20*/  PRMT R197, RZ, 0x7610, R197 ;  /* 0x00007610ffc57816 */ /* 0x000fe200000000c5 */
[----:B------:R-:W3:Y:S04]  /*1af30*/  LDL R26, [R1+0x6b0] ;  /* 0x0006b000011a7983 */ /* 0x000ee80000100800 */
[----:B------:R0:W3:Y:S01]  /*1af40*/  @!P0 LDG.E.U8 R193, desc[UR32][R2.64] ;  /* 0x0000002002c18981 */ /* 0x0000e2000c1e1100 */
[----:B------:R-:W-:-:S02]  /*1af50*/  PRMT R200, RZ, 0x7610, R200 ;  /* 0x00007610ffc87816 */ /* 0x000fc400000000c8 */
[----:B------:R-:W-:Y:S01]  /*1af60*/  PRMT R203, RZ, 0x7610, R203 ;  /* 0x00007610ffcb7816 */ /* 0x000fe200000000cb */
[----:B------:R-:W3:Y:S01]  /*1af70*/  LDL.LU R252, [R1+0x690] ;  /* 0x0006900001fc7983 */ /* 0x000ee20000300800 */
[----:B------:R-:W-:Y:S02]  /*1af80*/  PRMT R204, RZ, 0x7610, R204 ;  /* 0x00007610ffcc7816 */ /* 0x000fe400000000cc */
[----:B------:R-:W-:Y:S01]  /*1af90*/  PRMT R206, RZ, 0x7610, R206 ;  /* 0x00007610ffce7816 */ /* 0x000fe200000000ce */
[----:B------:R-:W3:Y:S01]  /*1afa0*/  LDL.LU R244, [R1+0x694] ;  /* 0x0006940001f47983 */ /* 0x000ee20000300800 */
[----:B0-----:R-:W-:Y:S02]  /*1afb0*/  @!P0 IMAD.MOV.U32 R2, RZ, RZ, R130 ;  /* 0x000000ffff028224 */ /* 0x001fe400078e0082 */
[----:B------:R-:W-:-:S05]  /*1afc0*/  @!P0 IMAD.MOV.U32 R3, RZ, RZ, R132 ;  /* 0x000000ffff038224 */ /* 0x000fca00078e0084 */
[----:B------:R0:W3:Y:S02]  /*1afd0*/  @!P0 LDG.E.U8 R197, desc[UR32][R2.64] ;  /* 0x0000002002c58981 */ /* 0x0000e4000c1e1100 */
        /* <DEDUP_REMOVED lines=8> */
[----:B------:R0:W3:Y:S01]  /*1b060*/  @!P0 LDG.E.U8 R204, desc[UR32][R2.64] ;  /* 0x0000002002cc8981 */ /* 0x0000e2000c1e1100 */
[----:B------:R-:W-:Y:S01]  /*1b070*/  PRMT R208, RZ, 0x7610, R208 ;  /* 0x00007610ffd07816 */ /* 0x000fe200000000d0 */
        /* <DEDUP_REMOVED lines=8> */
[----:B--2---:R-:W-:Y:S02]  /*1b100*/  @!P0 IMAD.MOV.U32 R2, RZ, RZ, R28 ;  /* 0x000000ffff028224 */ /* 0x004fe400078e001c */
[----:B----4-:R-:W-:-:S05]  /*1b110*/  @!P0 IMAD.MOV.U32 R3, RZ, RZ, R29 ;  /* 0x000000ffff038224 */ /* 0x010fca00078e001d */
[----:B------:R0:W2:Y:S02]  /*1b120*/  @!P0 LDG.E.U8 R209, desc[UR32][R2.64] ;  /* 0x0000002002d18981 */ /* 0x0000a4000c1e1100 */
[----:B0-----:R-:W-:Y:S02]  /*1b130*/  @!P0 IMAD.MOV.U32 R3, RZ, RZ, R27 ;  /* 0x000000ffff038224 */ /* 0x001fe400078e001b */
[----:B---3--:R-:W-:Y:S02]  /*1b140*/  @!P0 IMAD.MOV.U32 R2, RZ, RZ, R24 ;  /* 0x000000ffff028224 */ /* 0x008fe400078e0018 */
[----:B------:R-:W3:Y:S04]  /*1b150*/  LDL R24, [R1+0x634] ;  /* 0x0006340001187983 */ /* 0x000ee80000100800 */
[----:B------:R-:W4:Y:S04]  /*1b160*/  LDL.LU R31, [R1+0x670] ;  /* 0x00067000011f7983 */ /* 0x000f280000300800 */
[----:B------:R-:W2:Y:S04]  /*1b170*/  LDL.LU R153, [R1+0x674] ;  /* 0x0006740001997983 */ /* 0x000ea80000300800 */
[----:B------:R0:W3:Y:S04]  /*1b180*/  @!P0 LDG.E.U8 R210, desc[UR32][R2.64] ;  /* 0x0000002002d28981 */ /* 0x0000e8000c1e1100 */
[----:B------:R-:W3:Y:S04]  /*1b190*/  LDL R34, [R1+0x998] ;  /* 0x0009980001227983 */ /* 0x000ee80000100800 */
[----:B------:R-:W3:Y:S01]  /*1b1a0*/  LDL R30, [R1+0xbac] ;  /* 0x000bac00011e7983 */ /* 0x000ee20000100800 */
[----:B0-----:R-:W-:-:S03]  /*1b1b0*/  @!P0 IMAD.MOV.U32 R2, RZ, RZ, R25 ;  /* 0x000000ffff028224 */ /* 0x001fc600078e0019 */
[----:B------:R-:W3:Y:S04]  /*1b1c0*/  LDL.LU R27, [R1+0x630] ;  /* 0x00063000011b7983 */ /* 0x000ee80000300800 */
[----:B------:R-:W3:Y:S04]  /*1b1d0*/  LDL.LU R25, [R1+0x610] ;  /* 0x0006100001197983 */ /* 0x000ee80000300800 */
[----:B------:R-:W3:Y:S04]  /*1b1e0*/  LDL.LU R37, [R1+0x614] ;  /* 0x0006140001257983 */ /* 0x000ee80000300800 */
[----:B------:R-:W3:Y:S04]  /*1b1f0*/  LDL.LU R29, [R1+0x654] ;  /* 0x00065400011d7983 */ /* 0x000ee80000300800 */
[----:B------:R-:W3:Y:S04]  /*1b200*/  LDL.LU R233, [R1+0x650] ;  /* 0x0006500001e97983 */ /* 0x000ee80000300800 */
[----:B------:R-:W3:Y:S04]  /*1b210*/  LDL.LU R125, [R1+0xd64] ;  /* 0x000d6400017d7983 */ /* 0x000ee80000300800 */
[----:B------:R-:W3:Y:S04]  /*1b220*/  LDL.LU R128, [R1+0xd80] ;  /* 0x000d800001807983 */ /* 0x000ee80000300800 */
[----:B------:R-:W3:Y:S01]  /*1b230*/  LDL.LU R133, [R1+0xd44] ;  /* 0x000d440001857983 */ /* 0x000ee20000300800 */
[----:B------:R-:W-:-:S03]  /*1b240*/  PRMT R211, RZ, 0x7610, R211 ;  /* 0x00007610ffd37816 */ /* 0x000fc600000000d3 */
[----:B------:R-:W3:Y:S01]  /*1b250*/  LDL.LU R136, [R1+0xd60] ;  /* 0x000d600001887983 */ /* 0x000ee20000300800 */
[----:B------:R-:W-:-:S03]  /*1b260*/  @!P0 IMAD.MOV.U32 R3, RZ, RZ, R26 ;  /* 0x000000ffff038224 */ /* 0x000fc600078e001a */
[----:B------:R-:W3:Y:S04]  /*1b270*/  LDL.LU R141, [R1+0xd24] ;  /* 0x000d2400018d7983 */ /* 0x000ee80000300800 */
[----:B------:R-:W3:Y:S04]  /*1b280*/  LDL.LU R144, [R1+0xd40] ;  /* 0x000d400001907983 */ /* 0x000ee80000300800 */
[----:B------:R-:W3:Y:S04]  /*1b290*/  LDL.LU R149, [R1+0xd04] ;  /* 0x000d040001957983 */ /* 0x000ee80000300800 */
[----:B------:R-:W3:Y:S01]  /*1b2a0*/  LDL R32, [R1+0xf98] ;  /* 0x000f980001207983 */ /* 0x000ee20000100800 */
[----:B------:R-:W-:-:S03]  /*1b2b0*/  PRMT R213, RZ, 0x7610, R213 ;  /* 0x00007610ffd57816 */ /* 0x000fc600000000d5 */
[----:B------:R0:W3:Y:S01]  /*1b2c0*/  @!P0 LDG.E.U8 R211, desc[UR32][R2.64] ;  /* 0x0000002002d38981 */ /* 0x0000e2000c1e1100 */
[----:B------:R-:W-:-:S03]  /*1b2d0*/  PRMT R215, RZ, 0x7610, R215 ;  /* 0x00007610ffd77816 */ /* 0x000fc600000000d7 */
[----:B------:R-:W3:Y:S01]  /*1b2e0*/  LDL R129, [R1+0xb9c] ;  /* 0x000b9c0001817983 */ /* 0x000ee20000100800 */
[----:B------:R-:W-:-:S03]  /*1b2f0*/  PRMT R216, RZ, 0x7610, R216 ;  /* 0x00007610ffd87816 */ /* 0x000fc600000000d8 */
[----:B------:R-:W3:Y:S01]  /*1b300*/  LDL R28, [R1+0xf80] ;  /* 0x000f8000011c7983 */ /* 0x000ee20000100800 */
[----:B0-----:R-:W-:Y:S02]  /*1b310*/  @!P0 IMAD.MOV.U32 R2, RZ, RZ, R244 ;  /* 0x000000ffff028224 */ /* 0x001fe400078e00f4 */
[----:B------:R-:W-:Y:S01]  /*1b320*/  @!P0 IMAD.MOV.U32 R3, RZ, RZ, R252 ;  /* 0x000000ffff038224 */ /* 0x000fe200078e00fc */
[----:B------:R-:W3:Y:S04]  /*1b330*/  LDL R26, [R1+0xf84] ;  /* 0x000f8400011a7983 */ /* 0x000ee80000100800 */
[----:B------:R4:W3:Y:S01]  /*1b340*/  @!P0 LDG.E.U8 R213, desc[UR32][R2.64] ;  /* 0x0000002002d58981 */ /* 0x0008e2000c1e1100 */
[----:B------:R-:W-:Y:S02]  /*1b350*/  PRMT R217, RZ, 0x7610, R217 ;  /* 0x00007610ffd97816 */ /* 0x000fe400000000d9 */
[----:B------:R-:W-:Y:S01]  /*1b360*/  PRMT R219, RZ, 0x7610, R219 ;  /* 0x00007610ffdb7816 */ /* 0x000fe200000000db */
[----:B------:R-:W3:Y:S01]  /*1b370*/  LDL R127, [R1+0xf60] ;  /* 0x000f6000017f7983 */ /* 0x000ee20000100800 */
[----:B------:R-:W-:-:S02]  /*1b380*/  PRMT R220, RZ, 0x7610, R220 ;  /* 0x00007610ffdc7816 */ /* 0x000fc400000000dc */
[----:B------:R-:W-:Y:S01]  /*1b390*/  PRMT R222, RZ, 0x7610, R222 ;  /* 0x00007610ffde7816 */ /* 0x000fe200000000de */
[----:B------:R-:W3:Y:S01]  /*1b3a0*/  LDL R33, [R1+0xf44] ;  /* 0x000f440001217983 */ /* 0x000ee20000100800 */
[----:B----4-:R-:W-:Y:S02]  /*1b3b0*/  @!P0 IMAD.MOV.U32 R3, RZ, RZ, R31 ;  /* 0x000000ffff038224 */ /* 0x010fe400078e001f */
[----:B--2---:R-:W-:-:S05]  /*1b3c0*/  @!P0 IMAD.MOV.U32 R2, RZ, RZ, R153 ;  /* 0x000000ffff028224 */ /* 0x004fca00078e0099 */
[----:B------:R3:W2:Y:S02]  /*1b3d0*/  @!P0 LDG.E.U8 R215, desc[UR32][R2.64] ;  /* 0x0000002002d78981 */ /* 0x0006a4000c1e1100 */
[----:B---3--:R-:W-:Y:S02]  /*1b3e0*/  @!P0 IMAD.MOV.U32 R2, RZ, RZ, R29 ;  /* 0x000000ffff028224 */ /* 0x008fe400078e001d */
[----:B------:R-:W-:-:S05]  /*1b3f0*/  @!P0 IMAD.MOV.U32 R3, RZ, RZ, R233 ;  /* 0x000000ffff038224 */ /* 0x000fca00078e00e9 */
[----:B------:R0:W3:Y:S02]  /*1b400*/  @!P0 LDG.E.U8 R216, desc[UR32][R2.64] ;  /* 0x0000002002d88981 */ /* 0x0000e4000c1e1100 */
[----:B0-----:R-:W-:Y:S02]  /*1b410*/  @!P0 IMAD.MOV.U32 R2, RZ, RZ, R24 ;  /* 0x000000ffff028224 */ /* 0x001fe400078e0018 */
[----:B------:R-:W4:Y:S01]  /*1b420*/  LDL R24, [R1+0xf64] ;  /* 0x000f640001187983 */ /* 0x000f220000100800 */
[----:B------:R-:W-:-:S05]  /*1b430*/  @!P0 IMAD.MOV.U32 R3, RZ, RZ, R27 ;  /* 0x000000ffff038224 */ /* 0x000fca00078e001b */
[----:B------:R0:W3:Y:S02]  /*1b440*/  @!P0 LDG.E.U8 R217, desc[UR32][R2.64] ;  /* 0x0000002002d98981 */ /* 0x0000e4000c1e1100 */
[----:B0-----:R-:W-:Y:S02]  /*1b450*/  @!P0 IMAD.MOV.U32 R2, RZ, RZ, R37 ;  /* 0x000000ffff028224 */ /* 0x001fe400078e0025 */
[----:B------:R-:W-:-:S05]  /*1b460*/  @!P0 IMAD.MOV.U32 R3, RZ, RZ, R25 ;  /* 0x000000ffff038224 */ /* 0x000fca00078e0019 */
[----:B------:R0:W3:Y:S04]  /*1b470*/  @!P0 LDG.E.U8 R219, desc[UR32][R2.64] ;  /* 0x0000002002db8981 */ /* 0x0000e8000c1e1100 */
[----:B------:R1:W-:Y:S01]  /*1b480*/  STL [R1+0x1038], R250 ;  /* 0x001038fa01007387 */ /* 0x0003e20000100800 */
[----:B0-----:R-:W-:Y:S02]  /*1b490*/  @!P0 IMAD.MOV.U32 R2, RZ, RZ, R250 ;  /* 0x000000ffff028224 */ /* 0x001fe400078e00fa */
[----:B------:R-:W-:Y:S01]  /*1b4a0*/  @!P0 IMAD.MOV.U32 R3, RZ, RZ, R249 ;  /* 0x000000ffff038224 */ /* 0x000fe200078e00f9 */
[----:B-1----:R-:W2:Y:S04]  /*1b4b0*/  LDL.LU R250, [R1+0x6ac] ;  /* 0x0006ac0001fa7983 */ /* 0x002ea80000300800 */
[----:B------:R0:W3:Y:S04]  /*1b4c0*/  @!P0 LDG.E.U8 R220, desc[UR32][R2.64] ;  /* 0x0000002002dc8981 */ /* 0x0000e8000c1e1100 */
[----:B------:R1:W-:Y:S01]  /*1b4d0*/  STL [R1+0x1034], R249 ;  /* 0x001034f901007387 */ /* 0x0003e20000100800 */
[----:B0-----:R-:W-:-:S02]  /*1b4e0*/  @!P0 IMAD.MOV.U32 R2, RZ, RZ, R242 ;  /* 0x000000ffff028224 */ /* 0x001fc400078e00f2 */
[----:B------:R-:W-:Y:S01]  /*1b4f0*/  @!P0 IMAD.MOV.U32 R3, RZ, RZ, R241 ;  /* 0x000000ffff038224 */ /* 0x000fe200078e00f1 */
[----:B-1----:R-:W3:Y:S04]  /*1b500*/  LDL.LU R249, [R1+0x6a4] ;  /* 0x0006a40001f97983 */ /* 0x002ee80000300800 */
[----:B------:R0:W-:Y:S04]  /*1b510*/  STL [R1+0x1040], R242 ;  /* 0x001040f201007387 */ /* 0x0001e80000100800 */
[----:B------:R1:W3:Y:S04]  /*1b520*/  @!P0 LDG.E.U8 R222, desc[UR32][R2.64] ;  /* 0x0000002002de8981 */ /* 0x0002e8000c1e1100 */
[----:B0-----:R-:W2:Y:S04]  /*1b530*/  LDL.LU R242, [R1+0x6e8] ;  /* 0x0006e80001f27983 */ /* 0x001ea80000300800 */
[----:B------:R0:W-:Y:S01]  /*1b540*/  STL [R1+0x103c], R241 ;  /* 0x00103cf101007387 */ /* 0x0001e20000100800 */
[----:B-1----:R-:W-:Y:S01]  /*1b550*/  @!P0 IMAD.MOV.U32 R3, RZ, RZ, R34 ;  /* 0x000000ffff038224 */ /* 0x002fe200078e0022 */
[----:B------:R-:W-:Y:S01]  /*1b560*/  PRMT R225, RZ, 0x7610, R225 ;  /* 0x00007610ffe17816 */ /* 0x000fe200000000e1 */
[----:B------:R-:W-:-:S05]  /*1b570*/  @!P0 IMAD.MOV.U32 R2, RZ, RZ, R30 ;  /* 0x000000ffff028224 */ /* 0x000fca00078e001e */
[----:B------:R1:W3:Y:S04]  /*1b580*/  @!P0 LDG.E.U8 R225, desc[UR32][R2.64] ;  /* 0x0000002002e18981 */ /* 0x0002e8000c1e1100 */
[----:B0-----:R-:W3:Y:S04]  /*1b590*/  LDL.LU R241, [R1+0x6e0] ;  /* 0x0006e00001f17983 */ /* 0x001ee80000300800 */
[----:B------:R-:W2:Y:S04]  /*1b5a0*/  LDL R34, [R1+0xf40] ;  /* 0x000f400001227983 */ /* 0x000ea80000100800 */
[----:B------:R-:W3:Y:S04]  /*1b5b0*/  LDL R30, [R1+0xf24] ;  /* 0x000f2400011e7983 */ /* 0x000ee80000100800 */
[----:B------:R-:W3:Y:S01]  /*1b5c0*/  LDL R130, [R1+0xf20] ;  /* 0x000f200001827983 */ /* 0x000ee20000100800 */
[----:B-1----:R-:W-:-:S03]  /*1b5d0*/  @!P0 IMAD.MOV.U32 R2, RZ, RZ, R32 ;  /* 0x000000ffff028224 */ /* 0x002fc600078e0020 */
[----:B------:R-:W3:Y:S01]  /*1b5e0*/  LDL R32, [R1+0xf04] ;  /* 0x000f040001207983 */ /* 0x000ee20000100800 */
[----:B------:R-:W-:Y:S01]  /*1b5f0*/  PRMT R224, RZ, 0x7610, R224 ;  /* 0x00007610ffe07816 */ /* 0x000fe200000000e0 */
[----:B------:R-:W-:Y:S02]  /*1b600*/  @!P0 IMAD.MOV.U32 R3, RZ, RZ, R129 ;  /* 0x000000ffff038224 */ /* 0x000fe400078e0081 */
[----:B------:R-:W3:Y:S01]  /*1b610*/  LDL R129, [R1+0xf00] ;  /* 0x000f000001817983 */ /* 0x000ee20000100800 */
[----:B------:R-:W-:-:S03]  /*1b620*/  PRMT R223, RZ, 0x7610, R223 ;  /* 0x00007610ffdf7816 */ /* 0x000fc600000000df */
[----:B------:R0:W3:Y:S01]  /*1b630*/  @!P0 LDG.E.U8 R224, desc[UR32][R2.64] ;  /* 0x0000002002e08981 */ /* 0x0000e2000c1e1100 */
[----:B------:R-:W-:Y:S02]  /*1b640*/  PRMT R221, RZ, 0x7610, R221 ;  /* 0x00007610ffdd7816 */ /* 0x000fe400000000dd */
[----:B------:R-:W-:Y:S01]  /*1b650*/  PRMT R218, RZ, 0x7610, R218 ;  /* 0x00007610ffda7816 */ /* 0x000fe200000000da */
[----:B------:R-:W3:Y:S01]  /*1b660*/  LDL R135, [R1+0xe40] ;  /* 0x000e400001877983 */ /* 0x000ee20000100800 */
[----:B------:R-:W-:Y:S02]  /*1b670*/  PRMT R214, RZ, 0x7610, R214 ;  /* 0x00007610ffd67816 */ /* 0x000fe400000000d6 */
[----:B------:R-:W-:Y:S01]  /*1b680*/  PRMT R207, RZ, 0x7610, R207 ;  /* 0x00007610ffcf7816 */ /* 0x000fe200000000cf */
[----:B------:R-:W3:Y:S01]  /*1b690*/  LDL R132, [R1+0xe20] ;  /* 0x000e200001847983 */ /* 0x000ee20000100800 */
[----:B0-----:R-:W-:Y:S02]  /*1b6a0*/  @!P0 IMAD.MOV.U32 R2, RZ, RZ, R26 ;  /* 0x000000ffff028224 */ /* 0x001fe400078e001a */
[----:B------:R-:W-:Y:S01]  /*1b6b0*/  @!P0 IMAD.MOV.U32 R3, RZ, RZ, R28 ;  /* 0x000000ffff038224 */ /* 0x000fe200078e001c */
[----:B------:R-:W3:Y:S04]  /*1b6c0*/  LDL R26, [R1+0xee4] ;  /* 0x000ee400011a7983 */ /* 0x000ee80000100800 */
[----:B------:R-:W3:Y:S04]  /*1b6d0*/  LDL R28, [R1+0xee0] ;  /* 0x000ee000011c7983 */ /* 0x000ee80000100800 */
[----:B------:R4:W3:Y:S02]  /*1b6e0*/  @!P0 LDG.E.U8 R223, desc[UR32][R2.64] ;  /* 0x0000002002df8981 */ /* 0x0008e4000c1e1100 */
[----:B----4-:R-:W-:-:S02]  /*1b6f0*/  @!P0 IMAD.MOV.U32 R2, RZ, RZ, R24 ;  /* 0x000000ffff028224 */ /* 0x010fc400078e0018 */
[----:B------:R-:W4:Y:S01]  /*1b700*/  LDL R24, [R1+0xec4] ;  /* 0x000ec40001187983 */ /* 0x000f220000100800 */
[----:B------:R-:W-:-:S03]  /*1b710*/  @!P0 IMAD.MOV.U32 R3, RZ, RZ, R127 ;  /* 0x000000ffff038224 */ /* 0x000fc600078e007f */
[----:B------:R-:W4:Y:S04]  /*1b720*/  LDL R127, [R1+0xec0] ;  /* 0x000ec000017f7983 */ /* 0x000f280000100800 */
[----:B------:R0:W4:Y:S02]  /*1b730*/  @!P0 LDG.E.U8 R221, desc[UR32][R2.64] ;  /* 0x0000002002dd8981 */ /* 0x000124000c1e1100 */
[----:B0-----:R-:W-:Y:S02]  /*1b740*/  @!P0 IMAD.MOV.U32 R2, RZ, RZ, R33 ;  /* 0x000000ffff028224 */ /* 0x001fe400078e0021 */
[----:B------:R-:W4:Y:S01]  /*1b750*/  LDL R33, [R1+0xea4] ;  /* 0x000ea40001217983 */ /* 0x000f220000100800 */
[----:B------:R-:W-:Y:S01]  /*1b760*/  PRMT R189, RZ, 0x7610, R189 ;  /* 0x00007610ffbd7816 */ /* 0x000fe200000000bd */
[----:B--2---:R-:W-:-:S02]  /*1b770*/  @!P0 IMAD.MOV.U32 R3, RZ, RZ, R34 ;  /* 0x000000ffff038224 */ /* 0x004fc400078e0022 */
[----:B------:R-:W2:Y:S04]  /*1b780*/  LDL R34, [R1+0xea0] ;  /* 0x000ea00001227983 */ /* 0x000ea80000100800 */
[----:B------:R3:W2:Y:S02]  /*1b790*/  @!P0 LDG.E.U8 R218, desc[UR32][R2.64] ;  /* 0x0000002002da8981 */ /* 0x0006a4000c1e1100 */
[----:B---3--:R-:W-:Y:S02]  /*1b7a0*/  @!P0 IMAD.MOV.U32 R2, RZ, RZ, R30 ;  /* 0x000000ffff028224 */ /* 0x008fe400078e001e */
[----:B------:R-:W-:Y:S01]  /*1b7b0*/  @!P0 IMAD.MOV.U32 R3, RZ, RZ, R130 ;  /* 0x000000ffff038224 */ /* 0x000fe200078e0082 */
[----:B------:R-:W3:Y:S04]  /*1b7c0*/  LDL R30, [R1+0xe84] ;  /* 0x000e8400011e7983 */ /* 0x000ee80000100800 */
[----:B------:R0:W3:Y:S04]  /*1b7d0*/  @!P0 LDG.E.U8 R214, desc[UR32][R2.64] ;  /* 0x0000002002d68981 */ /* 0x0000e8000c1e1100 */
[----:B------:R-:W3:Y:S01]  /*1b7e0*/  LDL R130, [R1+0xe24] ;  /* 0x000e240001827983 */ /* 0x000ee20000100800 */
[----:B0-----:R-:W-:-:S03]  /*1b7f0*/  @!P0 IMAD.MOV.U32 R2, RZ, RZ, R32 ;  /* 0x000000ffff028224 */ /* 0x001fc600078e0020 */
[----:B------:R-:W3:Y:S01]  /*1b800*/  LDL R32, [R1+0xe80] ;  /* 0x000e800001207983 */ /* 0x000ee20000100800 */
[----:B------:R-:W-:Y:S01]  /*1b810*/  @!P0 IMAD.MOV.U32 R3, RZ, RZ, R129 ;  /* 0x000000ffff038224 */ /* 0x000fe200078e0081 */
[----:B------:R-:W-:Y:S02]  /*1b820*/  PRMT R182, RZ, 0x7610, R182 ;  /* 0x00007610ffb67816 */ /* 0x000fe400000000b6 */
[----:B------:R-:W3:Y:S04]  /*1b830*/  LDL R129, [R1+0xe00] ;  /* 0x000e000001817983 */ /* 0x000ee80000100800 */
[----:B------:R0:W3:Y:S02]  /*1b840*/  @!P0 LDG.E.U8 R207, desc[UR32][R2.64] ;  /* 0x0000002002cf8981 */ /* 0x0000e4000c1e1100 */
[----:B0-----:R-:W-:-:S02]  /*1b850*/  @!P0 IMAD.MOV.U32 R2, RZ, RZ, R26 ;  /* 0x000000ffff028224 */ /* 0x001fc400078e001a */
[----:B------:R-:W-:Y:S01]  /*1b860*/  @!P0 IMAD.MOV.U32 R3, RZ, RZ, R28 ;  /* 0x000000ffff038224 */ /* 0x000fe200078e001c */
[----:B------:R-:W3:Y:S04]  /*1b870*/  LDL R26, [R1+0xe64] ;  /* 0x000e6400011a7983 */ /* 0x000ee80000100800 */
[----:B------:R-:W3:Y:S04]  /*1b880*/  LDL R28, [R1+0xe60] ;  /* 0x000e6000011c7983 */ /* 0x000ee80000100800 */
[----:B------:R4:W3:Y:S02]  /*1b890*/  @!P0 LDG.E.U8 R189, desc[UR32][R2.64] ;  /* 0x0000002002bd8981 */ /* 0x0008e4000c1e1100 */
[----:B----4-:R-:W-:-:S02]  /*1b8a0*/  @!P0 IMAD.MOV.U32 R2, RZ, RZ, R24 ;  /* 0x000000ffff028224 */ /* 0x010fc400078e0018 */
[----:B------:R-:W4:Y:S01]  /*1b8b0*/  LDL R24, [R1+0xe44] ;  /* 0x000e440001187983 */ /* 0x000f220000100800 */
[----:B------:R-:W-:-:S03]  /*1b8c0*/  @!P0 IMAD.MOV.U32 R3, RZ, RZ, R127 ;  /* 0x000000ffff038224 */ /* 0x000fc600078e007f */
[----:B------:R-:W4:Y:S01]  /*1b8d0*/  LDL R127, [R1+0xe04] ;  /* 0x000e0400017f7983 */ /* 0x000f220000100800 */
[----:B------:R-:W-:-:S03]  /*1b8e0*/  PRMT R175, RZ, 0x7610, R175 ;  /* 0x00007610ffaf7816 */ /* 0x000fc600000000af */
[----:B------:R0:W4:Y:S02]  /*1b8f0*/  @!P0 LDG.E.U8 R182, desc[UR32][R2.64] ;  /* 0x0000002002b68981 */ /* 0x000124000c1e1100 */
[----:B0-----:R-:W-:Y:S02]  /*1b900*/  @!P0 IMAD.MOV.U32 R2, RZ, RZ, R33 ;  /* 0x000000ffff028224 */ /* 0x001fe400078e0021 */
[----:B------:R-:W4:Y:S01]  /*1b910*/  LDL R33, [R1+0xde4] ;  /* 0x000de40001217983 */ /* 0x000f220000100800 */
[----:B------:R-:W-:Y:S02]  /*1b920*/  PRMT R168, RZ, 0x7610, R168 ;  /* 0x00007610ffa87816 */ /* 0x000fe400000000a8 */
[----:B------:R-:W-:Y:S01]  /*1b930*/  PRMT R161, RZ, 0x7610, R161 ;  /* 0x00007610ffa17816 */ /* 0x000fe200000000a1 */
[----:B--2---:R-:W-:Y:S02]  /*1b940*/  @!P0 IMAD.MOV.U32 R3, RZ, RZ, R34 ;  /* 0x000000ffff038224 */ /* 0x004fe400078e0022 */
[----:B------:R-:W2:Y:S04]  /*1b950*/  LDL R34, [R1+0xde0] ;  /* 0x000de00001227983 */ /* 0x000ea80000100800 */
[----:B------:R3:W2:Y:S02]  /*1b960*/  @!P0 LDG.E.U8 R175, desc[UR32][R2.64] ;  /* 0x0000002002af8981 */ /* 0x0006a4000c1e1100 */
[----:B---3--:R-:W-:-:S02]  /*1b970*/  @!P0 IMAD.MOV.U32 R2, RZ, RZ, R30 ;  /* 0x000000ffff028224 */ /* 0x008fc400078e001e */
        /* <DEDUP_REMOVED lines=8> */
[----:B------:R4:W3:Y:S02]  /*1ba00*/  @!P0 LDG.E.U8 R161, desc[UR32][R2.64] ;  /* 0x0000002002a18981 */ /* 0x0008e4000c1e1100 */
[----:B----4-:R-:W-:Y:S02]  /*1ba10*/  @!P0 IMAD.MOV.U32 R2, RZ, RZ, R24 ;  /* 0x000000ffff028224 */ /* 0x010fe400078e0018 */
[----:B------:R-:W4:Y:S01]  /*1ba20*/  LDL R24, [R1+0xd84] ;  /* 0x000d840001187983 */ /* 0x000f220000100800 */
[----:B------:R-:W-:Y:S01]  /*1ba30*/  PRMT R22, RZ, 0x7610, R22 ;  /* 0x00007610ff167816 */ /* 0x000fe20000000016 */
[----:B------:R-:W-:-:S02]  /*1ba40*/  @!P0 IMAD.MOV.U32 R3, RZ, RZ, R135 ;  /* 0x000000ffff038224 */ /* 0x000fc400078e0087 */
[----:B------:R0:W-:Y:S04]  /*1ba50*/  STS.U8 [R232+UR4+0x200], R18 ;  /* 0x00020012e8007988 */ /* 0x0001e80008000004 */
[----:B------:R1:W4:Y:S01]  /*1ba60*/  @!P0 LDG.E.U8 R22, desc[UR32][R2.64] ;  /* 0x0000002002168981 */ /* 0x000322000c1e1100 */
[----:B0-----:R-:W-:Y:S01]  /*1ba70*/  PRMT R18, RZ, 0x7610, R18 ;  /* 0x00007610ff127816 */ /* 0x001fe20000000012 */
[----:B-1----:R-:W-:Y:S02]  /*1ba80*/  @!P0 IMAD.MOV.U32 R2, RZ, RZ, R130 ;  /* 0x000000ffff028224 */ /* 0x002fe400078e0082 */
[----:B------:R-:W-:Y:S01]  /*1ba90*/  @!P0 IMAD.MOV.U32 R3, RZ, RZ, R132 ;  /* 0x000000ffff038224 */ /* 0x000fe200078e0084 */
[----:B------:R0:W-:Y:S04]  /*1baa0*/  STS.U8 [R232+UR4+0x400], R17 ;  /* 0x00040011e8007988 */ /* 0x0001e80008000004 */
[----:B------:R1:W4:Y:S04]  /*1bab0*/  @!P0 LDG.E.U8 R18, desc[UR32][R2.64] ;  /* 0x0000002002128981 */ /* 0x000328000c1e1100 */
[----:B------:R1:W-:Y:S01]  /*1bac0*/  STS.U8 [R232+UR4+0x600], R16 ;  /* 0x00060010e8007988 */ /* 0x0003e20008000004 */
[----:B0-----:R-:W-:-:S03]  /*1bad0*/  PRMT R17, RZ, 0x7610, R17 ;  /* 0x00007610ff117816 */ /* 0x001fc60000000011 */
[----:B------:R-:W4:Y:S01]  /*1bae0*/  LDL R132, [R1+0xd00] ;  /* 0x000d000001847983 */ /* 0x000f220000100800 */
[----:B-1----:R-:W-:Y:S02]  /*1baf0*/  @!P0 IMAD.MOV.U32 R2, RZ, RZ, R127 ;  /* 0x000000ffff028224 */ /* 0x002fe400078e007f */
[----:B------:R-:W-:Y:S01]  /*1bb00*/  @!P0 IMAD.MOV.U32 R3, RZ, RZ, R129 ;  /* 0x000000ffff038224 */ /* 0x000fe200078e0081 */
[----:B------:R-:W-:-:S04]  /*1bb10*/  PRMT R16, RZ, 0x7610, R16 ;  /* 0x00007610ff107816 */ /* 0x000fc80000000010 */
[----:B------:R0:W4:Y:S02]  /*1bb20*/  @!P0 LDG.E.U8 R17, desc[UR32][R2.64] ;  /* 0x0000002002118981 */ /* 0x000124000c1e1100 */
[----:B0-----:R-:W-:Y:S02]  /*1bb30*/  @!P0 IMAD.MOV.U32 R2, RZ, RZ, R33 ;  /* 0x000000ffff028224 */ /* 0x001fe400078e0021 */
[----:B------:R-:W4:Y:S04]  /*1bb40*/  LDL R33, [R1+0xce0] ;  /* 0x000ce00001217983 */ /* 0x000f280000100800 */
[----:B------:R0:W-:Y:S04]  /*1bb50*/  STS.U8 [R232+UR4+0x800], R15 ;  /* 0x0008000fe8007988 */ /* 0x0001e80008000004 */
[----:B------:R1:W-:Y:S01]  /*1bb60*/  STS.U8 [R232+UR4+0xa00], R14 ;  /* 0x000a000ee8007988 */ /* 0x0003e20008000004 */
[----:B0-----:R-:W-:Y:S01]  /*1bb70*/  PRMT R15, RZ, 0x7610, R15 ;  /* 0x00007610ff0f7816 */ /* 0x001fe2000000000f */
[----:B--2---:R-:W-:-:S05]  /*1bb80*/  @!P0 IMAD.MOV.U32 R3, RZ, RZ, R34 ;  /* 0x000000ffff038224 */ /* 0x004fca00078e0022 */
[----:B------:R3:W2:Y:S01]  /*1bb90*/  @!P0 LDG.E.U8 R16, desc[UR32][R2.64] ;  /* 0x0000002002108981 */ /* 0x0006a2000c1e1100 */
[----:B-1----:R-:W-:Y:S01]  /*1bba0*/  PRMT R14, RZ, 0x7610, R14 ;  /* 0x00007610ff0e7816 */ /* 0x002fe2000000000e */
[----:B---3--:R-:W-:Y:S02]  /*1bbb0*/  @!P0 IMAD.MOV.U32 R2, RZ, RZ, R30 ;  /* 0x000000ffff028224 */ /* 0x008fe400078e001e */
[----:B------:R-:W-:Y:S02]  /*1bbc0*/  @!P0 IMAD.MOV.U32 R3, RZ, RZ, R32 ;  /* 0x000000ffff038224 */ /* 0x000fe400078e0020 */
[----:B------:R-:W3:Y:S04]  /*1bbd0*/  LDL R32, [R1+0xce4] ;  /* 0x000ce40001207983 */ /* 0x000ee80000100800 */
[----:B------:R-:W2:Y:S04]  /*1bbe0*/  LDL.LU R234, [R1+0xd20] ;  /* 0x000d200001ea7983 */ /* 0x000ea80000300800 */
[----:B------:R0:W3:Y:S04]  /*1bbf0*/  @!P0 LDG.E.U8 R15, desc[UR32][R2.64] ;  /* 0x00000020020f8981 */ /* 0x0000e8000c1e1100 */
[----:B------:R-:W3:Y:S04]  /*1bc00*/  LDL R30, [R1+0xcc0] ;  /* 0x000cc000011e7983 */ /* 0x000ee80000100800 */
[----:B------:R-:W3:Y:S01]  /*1bc10*/  LDL R127, [R1+0xca0] ;  /* 0x000ca000017f7983 */ /* 0x000ee20000100800 */
[----:B0-----:R-:W-:-:S03]  /*1bc20*/  @!P0 IMAD.MOV.U32 R2, RZ, RZ, R26 ;  /* 0x000000ffff028224 */ /* 0x001fc600078e001a */
[----:B------:R-:W3:Y:S01]  /*1bc30*/  LDL R130, [R1+0xc80] ;  /* 0x000c800001827983 */ /* 0x000ee20000100800 */
[----:B------:R-:W-:-:S03]  /*1bc40*/  @!P0 IMAD.MOV.U32 R3, RZ, RZ, R28 ;  /* 0x000000ffff038224 */ /* 0x000fc600078e001c */
[----:B------:R-:W3:Y:S04]  /*1bc50*/  LDL R129, [R1+0xc84] ;  /* 0x000c840001817983 */ /* 0x000ee80000100800 */
[----:B------:R-:W3:Y:S04]  /*1bc60*/  LDL R28, [R1+0xcc4] ;  /* 0x000cc400011c7983 */ /* 0x000ee80000100800 */
[----:B------:R4:W3:Y:S04]  /*1bc70*/  @!P0 LDG.E.U8 R14, desc[UR32][R2.64] ;  /* 0x00000020020e8981 */ /* 0x0008e8000c1e1100 */
[----:B------:R-:W3:Y:S04]  /*1bc80*/  LDL R26, [R1+0xc64] ;  /* 0x000c6400011a7983 */ /* 0x000ee80000100800 */
[----:B------:R0:W-:Y:S04]  /*1bc90*/  STS.U8 [R232+UR4+0xc00], R13 ;  /* 0x000c000de8007988 */ /* 0x0001e80008000004 */
[----:B------:R1:W-:Y:S04]  /*1bca0*/  STS.U8 [R232+UR4+0xe00], R12 ;  /* 0x000e000ce8007988 */ /* 0x0003e80008000004 */
[----:B------:R1:W-:Y:S04]  /*1bcb0*/  STS.U8 [R232+UR4+0x1000], R11 ;  /* 0x0010000be8007988 */ /* 0x0003e80008000004 */
[----:B------:R1:W-:Y:S04]  /*1bcc0*/  STS.U8 [R232+UR4+0x1200], R10 ;  /* 0x0012000ae8007988 */ /* 0x0003e80008000004 */
[----:B------:R1:W-:Y:S04]  /*1bcd0*/  STS.U8 [R232+UR4+0x1400], R7 ;  /* 0x00140007e8007988 */ /* 0x0003e80008000004 */
[----:B------:R-:W3:Y:S04]  /*1bce0*/  LDL R34, [R1+0xc60] ;  /* 0x000c600001227983 */ /* 0x000ee80000100800 */
[----:B------:R1:W-:Y:S04]  /*1bcf0*/  STS.U8 [R232+UR4+0x1600], R6 ;  /* 0x00160006e8007988 */ /* 0x0003e80008000004 */
[----:B------:R1:W-:Y:S04]  /*1bd00*/  STS.U8 [R232+UR4+0x1800], R5 ;  /* 0x00180005e8007988 */ /* 0x0003e80008000004 */
[----:B------:R1:W-:Y:S04]  /*1bd10*/  STS.U8 [R232+UR4+0x1a00], R4 ;  /* 0x001a0004e8007988 */ /* 0x0003e80008000004 */
[----:B------:R1:W-:Y:S04]  /*1bd20*/  STS.U8 [R232+UR4], R19 ;  /* 0x00000013e8007988 */ /* 0x0003e80008000004 */
[----:B------:R2:W-:Y:S04]  /*1bd30*/  STS.U8 [R232+UR4+0x1c00], R20 ;  /* 0x001c0014e8007988 */ /* 0x0005e80008000004 */
        /* <DEDUP_REMOVED lines=12> */
[----:B------:R3:W-:Y:S01]  /*1be00*/  STS.U8 [R232+UR4+0x3600], R167 ;  /* 0x003600a7e8007988 */ /* 0x0007e20008000004 */
[----:B------:R-:W-:-:S02]  /*1be10*/  PRMT R191, RZ, 0x7610, R191 ;  /* 0x00007610ffbf7816 */ /* 0x000fc400000000bf */
[----:B------:R-:W-:Y:S01]  /*1be20*/  PRMT R192, RZ, 0x7610, R192 ;  /* 0x00007610ffc07816 */ /* 0x000fe200000000c0 */
[----:B------:R-:W3:Y:S01]  /*1be30*/  LDL R135, [R1+0x7a8] ;  /* 0x0007a80001877983 */ /* 0x000ee20000100800 */
[----:B----4-:R-:W-:-:S03]  /*1be40*/  @!P0 IMAD.MOV.U32 R2, RZ, RZ, R24 ;  /* 0x000000ffff028224 */ /* 0x010fc600078e0018 */
[----:B------:R-:W4:Y:S01]  /*1be50*/  LDL R24, [R1+0xca4] ;  /* 0x000ca40001187983 */ /* 0x000f220000100800 */
[----:B0-----:R-:W-:Y:S01]  /*1be60*/  PRMT R13, RZ, 0x7610, R13 ;  /* 0x00007610ff0d7816 */ /* 0x001fe2000000000d */
[----:B------:R-:W-:Y:S01]  /*1be70*/  @!P0 IMAD.MOV.U32 R3, RZ, RZ, R128 ;  /* 0x000000ffff038224 */ /* 0x000fe200078e0080 */
[----:B-1----:R-:W-:-:S04]  /*1be80*/  PRMT R12, RZ, 0x7610, R12 ;  /* 0x00007610ff0c7816 */ /* 0x002fc8000000000c */
[----:B------:R0:W4:Y:S01]  /*1be90*/  @!P0 LDG.E.U8 R13, desc[UR32][R2.64] ;  /* 0x00000020020d8981 */ /* 0x000122000c1e1100 */
[----:B------:R-:W-:Y:S01]  /*1bea0*/  PRMT R11, RZ, 0x7610, R11 ;  /* 0x00007610ff0b7816 */ /* 0x000fe2000000000b */
[----:B0-----:R-:W-:Y:S02]  /*1beb0*/  @!P0 IMAD.MOV.U32 R2, RZ, RZ, R125 ;  /* 0x000000ffff028224 */ /* 0x001fe400078e007d */
[----:B------:R-:W-:-:S05]  /*1bec0*/  @!P0 IMAD.MOV.U32 R3, RZ, RZ, R136 ;  /* 0x000000ffff038224 */ /* 0x000fca00078e0088 */
[----:B------:R0:W4:Y:S01]  /*1bed0*/  @!P0 LDG.E.U8 R12, desc[UR32][R2.64] ;  /* 0x00000020020c8981 */ /* 0x000122000c1e1100 */
[----:B------:R-:W-:Y:S01]  /*1bee0*/  PRMT R10, RZ, 0x7610, R10 ;  /* 0x00007610ff0a7816 */ /* 0x000fe2000000000a */
[----:B0-----:R-:W-:Y:S02]  /*1bef0*/  @!P0 IMAD.MOV.U32 R2, RZ, RZ, R133 ;  /* 0x000000ffff028224 */ /* 0x001fe400078e0085 */
[----:B------:R-:W-:-:S05]  /*1bf00*/  @!P0 IMAD.MOV.U32 R3, RZ, RZ, R144 ;  /* 0x000000ffff038224 */ /* 0x000fca00078e0090 */
[----:B------:R0:W4:Y:S01]  /*1bf10*/  @!P0 LDG.E.U8 R11, desc[UR32][R2.64] ;  /* 0x00000020020b8981 */ /* 0x000122000c1e1100 */
[----:B------:R-:W-:Y:S01]  /*1bf20*/  PRMT R7, RZ, 0x7610, R7 ;  /* 0x00007610ff077816 */ /* 0x000fe20000000007 */
[----:B0-----:R-:W-:Y:S01]  /*1bf30*/  @!P0 IMAD.MOV.U32 R2, RZ, RZ, R141 ;  /* 0x000000ffff028224 */ /* 0x001fe200078e008d */
[----:B------:R-:W-:Y:S02]  /*1bf40*/  PRMT R6, RZ, 0x7610, R6 ;  /* 0x00007610ff067816 */ /* 0x000fe40000000006 */
[----:B------:R-:W-:Y:S02]  /*1bf50*/  PRMT R5, RZ, 0x7610, R5 ;  /* 0x00007610ff057816 */ /* 0x000fe40000000005 */
[----:B------:R-:W-:Y:S02]  /*1bf60*/  PRMT R4, RZ, 0x7610, R4 ;  /* 0x00007610ff047816 */ /* 0x000fe40000000004 */
[----:B------:R-:W-:Y:S01]  /*1bf70*/  PRMT R19, RZ, 0x7610, R19 ;  /* 0x00007610ff137816 */ /* 0x000fe20000000013 */
[----:B--2---:R-:W-:-:S05]  /*1bf80*/  @!P0 IMAD.MOV.U32 R3, RZ, RZ, R234 ;  /* 0x000000ffff038224 */ /* 0x004fca00078e00ea */
[----:B------:R0:W2:Y:S02]  /*1bf90*/  @!P0 LDG.E.U8 R10, desc[UR32][R2.64] ;  /* 0x00000020020a8981 */ /* 0x0000a4000c1e1100 */
[----:B0-----:R-:W-:Y:S02]  /*1bfa0*/  @!P0 IMAD.MOV.U32 R2, RZ, RZ, R149 ;  /* 0x000000ffff028224 */ /* 0x001fe400078e0095 */
[----:B------:R-:W-:Y:S01]  /*1bfb0*/  @!P0 IMAD.MOV.U32 R3, RZ, RZ, R132 ;  /* 0x000000ffff038224 */ /* 0x000fe200078e0084 */
[----:B------:R-:W-:Y:S01]  /*1bfc0*/  PRMT R20, RZ, 0x7610, R20 ;  /* 0x00007610ff147816 */ /* 0x000fe20000000014 */
[----:B------:R-:W2:Y:S04]  /*1bfd0*/  LDL R132, [R1+0x788] ;  /* 0x0007880001847983 */ /* 0x000ea80000100800 */
[----:B------:R3:W2:Y:S02]  /*1bfe0*/  @!P0 LDG.E.U8 R7, desc[UR32][R2.64] ;  /* 0x0000002002078981 */ /* 0x0006a4000c1e1100 */
[----:B---3--:R-:W-:-:S02]  /*1bff0*/  @!P0 IMAD.MOV.U32 R2, RZ, RZ, R32 ;  /* 0x000000ffff028224 */ /* 0x008fc400078e0020 */
[----:B------:R-:W-:Y:S01]  /*1c000*/  @!P0 IMAD.MOV.U32 R3, RZ, RZ, R33 ;  /* 0x000000ffff038224 */ /* 0x000fe200078e0021 */
[----:B------:R-:W3:Y:S04]  /*1c010*/  LDL R32, [R1+0xc44] ;  /* 0x000c440001207983 */ /* 0x000ee80000100800 */
[----:B------:R-:W2:Y:S04]  /*1c020*/  LDL R33, [R1+0xc40] ;  /* 0x000c400001217983 */ /* 0x000ea80000100800 */
[----:B------:R0:W2:Y:S02]  /*1c030*/  @!P0 LDG.E.U8 R6, desc[UR32][R2.64] ;  /* 0x0000002002068981 */ /* 0x0000a4000c1e1100 */
[----:B0-----:R-:W-:-:S02]  /*1c040*/  @!P0 IMAD.MOV.U32 R2, RZ, RZ, R28 ;  /* 0x000000ffff028224 */ /* 0x001fc400078e001c */
[----:B------:R-:W-:Y:S01]  /*1c050*/  @!P0 IMAD.MOV.U32 R3, RZ, RZ, R30 ;  /* 0x000000ffff038224 */ /* 0x000fe200078e001e */
[----:B------:R-:W2:Y:S04]  /*1c060*/  LDL R28, [R1+0xc24] ;  /* 0x000c2400011c7983 */ /* 0x000ea80000100800 */
[----:B------:R-:W2:Y:S04]  /*1c070*/  LDL R30, [R1+0xc20] ;  /* 0x000c2000011e7983 */ /* 0x000ea80000100800 */
[----:B------:R0:W2:Y:S02]  /*1c080*/  @!P0 LDG.E.U8 R5, desc[UR32][R2.64] ;  /* 0x0000002002058981 */ /* 0x0000a4000c1e1100 */
[----:B0-----:R-:W-:-:S02]  /*1c090*/  @!P0 IMAD.MOV.U32 R3, RZ, RZ, R127 ;  /* 0x000000ffff038224 */ /* 0x001fc400078e007f */
[----:B------:R-:W2:Y:S01]  /*1c0a0*/  LDL R127, [R1+0xc00] ;  /* 0x000c0000017f7983 */ /* 0x000ea20000100800 */
[----:B----4-:R-:W-:-:S03]  /*1c0b0*/  @!P0 IMAD.MOV.U32 R2, RZ, RZ, R24 ;  /* 0x000000ffff028224 */ /* 0x010fc600078e0018 */
[----:B------:R-:W4:Y:S04]  /*1c0c0*/  LDL R24, [R1+0xc04] ;  /* 0x000c040001187983 */ /* 0x000f280000100800 */
[----:B------:R0:W4:Y:S02]  /*1c0d0*/  @!P0 LDG.E.U8 R4, desc[UR32][R2.64] ;  /* 0x0000002002048981 */ /* 0x000124000c1e1100 */
[----:B0-----:R-:W-:Y:S02]  /*1c0e0*/  @!P0 IMAD.MOV.U32 R2, RZ, RZ, R129 ;  /* 0x000000ffff028224 */ /* 0x001fe400078e0081 */
[----:B------:R-:W-:Y:S01]  /*1c0f0*/  @!P0 IMAD.MOV.U32 R3, RZ, RZ, R130 ;  /* 0x000000ffff038224 */ /* 0x000fe200078e0082 */
[----:B------:R-:W-:Y:S01]  /*1c100*/  PRMT R21, RZ, 0x7610, R21 ;  /* 0x00007610ff157816 */ /* 0x000fe20000000015 */
[----:B------:R-:W4:Y:S04]  /*1c110*/  LDL R130, [R1+0x968] ;  /* 0x0009680001827983 */ /* 0x000f280000100800 */
[----:B------:R0:W4:Y:S01]  /*1c120*/  @!P0 LDG.E.U8 R19, desc[UR32][R2.64] ;  /* 0x0000002002138981 */ /* 0x000122000c1e1100 */
[----:B------:R-:W-:-:S03]  /*1c130*/  PRMT R23, RZ, 0x7610, R23 ;  /* 0x00007610ff177816 */ /* 0x000fc60000000017 */
[----:B------:R-:W4:Y:S01]  /*1c140*/  LDL R129, [R1+0x96c] ;  /* 0x00096c0001817983 */ /* 0x000f220000100800 */
[----:B0-----:R-:W-:-:S03]  /*1c150*/  @!P0 IMAD.MOV.U32 R2, RZ, RZ, R26 ;  /* 0x000000ffff028224 */ /* 0x001fc600078e001a */
[----:B------:R-:W4:Y:S01]  /*1c160*/  LDL R26, [R1+0xbe4] ;  /* 0x000be400011a7983 */ /* 0x000f220000100800 */
[----:B------:R-:W-:-:S03]  /*1c170*/  @!P0 IMAD.MOV.U32 R3, RZ, RZ, R34 ;  /* 0x000000ffff038224 */ /* 0x000fc600078e0022 */
[----:B------:R-:W4:Y:S04]  /*1c180*/  LDL R34, [R1+0xbe0] ;  /* 0x000be00001227983 */ /* 0x000f280000100800 */
[----:B------:R3:W4:Y:S01]  /*1c190*/  @!P0 LDG.E.U8 R20, desc[UR32][R2.64] ;  /* 0x0000002002148981 */ /* 0x000722000c1e1100 */
[----:B------:R-:W-:Y:S01]  /*1c1a0*/  PRMT R156, RZ, 0x7610, R156 ;  /* 0x00007610ff9c7816 */ /* 0x000fe2000000009c */
[----:B---3--:R-:W-:Y:S02]  /*1c1b0*/  @!P0 IMAD.MOV.U32 R2, RZ, RZ, R32 ;  /* 0x000000ffff028224 */ /* 0x008fe400078e0020 */
[----:B------:R-:W3:Y:S01]  /*1c1c0*/  LDL R32, [R1+0xbc4] ;  /* 0x000bc40001207983 */ /* 0x000ee20000100800 */
[----:B--2---:R-:W-:-:S03]  /*1c1d0*/  @!P0 IMAD.MOV.U32 R3, RZ, RZ, R33 ;  /* 0x000000ffff038224 */ /* 0x004fc600078e0021 */
[----:B------:R-:W2:Y:S04]  /*1c1e0*/  LDL R33, [R1+0xbc0] ;  /* 0x000bc00001217983 */ /* 0x000ea80000100800 */
[----:B------:R0:W2:Y:S02]  /*1c1f0*/  @!P0 LDG.E.U8 R21, desc[UR32][R2.64] ;  /* 0x0000002002158981 */ /* 0x0000a4000c1e1100 */
[----:B0-----:R-:W-:Y:S02]  /*1c200*/  @!P0 IMAD.MOV.U32 R2, RZ, RZ, R28 ;  /* 0x000000ffff028224 */ /* 0x001fe400078e001c */
[----:B------:R-:W2:Y:S01]  /*1c210*/  LDL R28, [R1+0x98c] ;  /* 0x00098c00011c7983 */ /* 0x000ea20000100800 */
[----:B------:R-:W-:-:S03]  /*1c220*/  @!P0 IMAD.MOV.U32 R3, RZ, RZ, R30 ;  /* 0x000000ffff038224 */ /* 0x000fc600078e001e */
[----:B------:R-:W2:Y:S04]  /*1c230*/  LDL R30, [R1+0x988] ;  /* 0x00098800011e7983 */ /* 0x000ea80000100800 */
[----:B------:R0:W2:Y:S02]  /*1c240*/  @!P0 LDG.E.U8 R23, desc[UR32][R2.64] ;  /* 0x0000002002178981 */ /* 0x0000a4000c1e1100 */
[----:B0-----:R-:W-:Y:S02]  /*1c250*/  @!P0 IMAD.MOV.U32 R3, RZ, RZ, R127 ;  /* 0x000000ffff038224 */ /* 0x001fe400078e007f */
[----:B------:R-:W2:Y:S01]  /*1c260*/  LDL R127, [R1+0x948] ;  /* 0x00094800017f7983 */ /* 0x000ea20000100800 */
[----:B----4-:R-:W-:-:S03]  /*1c270*/  @!P0 IMAD.MOV.U32 R2, RZ, RZ, R24 ;  /* 0x000000ffff028224 */ /* 0x010fc600078e0018 */
[----:B------:R-:W4:Y:S04]  /*1c280*/  LDL R24, [R1+0x94c] ;  /* 0x00094c0001187983 */ /* 0x000f280000100800 */
[----:B------:R0:W4:Y:S02]  /*1c290*/  @!P0 LDG.E.U8 R156, desc[UR32][R2.64] ;  /* 0x00000020029c8981 */ /* 0x000124000c1e1100 */
[----:B0-----:R-:W-:Y:S02]  /*1c2a0*/  @!P0 IMAD.MOV.U32 R2, RZ, RZ, R26 ;  /* 0x000000ffff028224 */ /* 0x001fe400078e001a */
[----:B------:R-:W4:Y:S01]  /*1c2b0*/  LDL R26, [R1+0x92c] ;  /* 0x00092c00011a7983 */ /* 0x000f220000100800 */
[----:B------:R-:W-:Y:S01]  /*1c2c0*/  PRMT R157, RZ, 0x7610, R157 ;  /* 0x00007610ff9d7816 */ /* 0x000fe2000000009d */
[----:B------:R-:W-:-:S02]  /*1c2d0*/  @!P0 IMAD.MOV.U32 R3, RZ, RZ, R34 ;  /* 0x000000ffff038224 */ /* 0x000fc400078e0022 */
[----:B------:R-:W4:Y:S01]  /*1c2e0*/  LDL R34, [R1+0x928] ;  /* 0x0009280001227983 */ /* 0x000f220000100800 */
[----:B------:R-:W-:-:S03]  /*1c2f0*/  PRMT R158, RZ, 0x7610, R158 ;  /* 0x00007610ff9e7816 */ /* 0x000fc6000000009e */
[----:B------:R3:W4:Y:S01]  /*1c300*/  @!P0 LDG.E.U8 R157, desc[UR32][R2.64] ;  /* 0x00000020029d8981 */ /* 0x000722000c1e1100 */
[----:B------:R-:W-:Y:S02]  /*1c310*/  PRMT R159, RZ, 0x7610, R159 ;  /* 0x00007610ff9f7816 */ /* 0x000fe4000000009f */
[----:B------:R-:W-:Y:S02]  /*1c320*/  PRMT R160, RZ, 0x7610, R160 ;  /* 0x00007610ffa07816 */ /* 0x000fe400000000a0 */
        /* <DEDUP_REMOVED lines=12> */
[----:B------:R-:W-:Y:S01]  /*1c3f0*/  @!P0 IMAD.MOV.U32 R3, RZ, RZ, R130 ;  /* 0x000000ffff038224 */ /* 0x000fe200078e0082 */
[----:B------:R-:W-:Y:S01]  /*1c400*/  PRMT R163, RZ, 0x7610, R163 ;  /* 0x00007610ffa37816 */ /* 0x000fe200000000a3 */
[----:B------:R-:W2:Y:S04]  /*1c410*/  LDL R130, [R1+0x868] ;  /* 0x0008680001827983 */ /* 0x000ea80000100800 */
[----:B------:R0:W2:Y:S01]  /*1c420*/  @!P0 LDG.E.U8 R160, desc[UR32][R2.64] ;  /* 0x0000002002a08981 */ /* 0x0000a2000c1e1100 */
[----:B------:R-:W-:-:S03]  /*1c430*/  PRMT R164, RZ, 0x7610, R164 ;  /* 0x00007610ffa47816 */ /* 0x000fc600000000a4 */
[----:B------:R-:W2:Y:S01]  /*1c440*/  LDL R129, [R1+0x86c] ;  /* 0x00086c0001817983 */ /* 0x000ea20000100800 */
[----:B0-----:R-:W-:-:S03]  /*1c450*/  @!P0 IMAD.MOV.U32 R3, RZ, RZ, R127 ;  /* 0x000000ffff038224 */ /* 0x001fc600078e007f */
[----:B------:R-:W2:Y:S01]  /*1c460*/  LDL R127, [R1+0x8c8] ;  /* 0x0008c800017f7983 */ /* 0x000ea20000100800 */
[----:B----4-:R-:W-:-:S03]  /*1c470*/  @!P0 IMAD.MOV.U32 R2, RZ, RZ, R24 ;  /* 0x000000ffff028224 */ /* 0x010fc600078e0018 */
[----:B------:R-:W4:Y:S04]  /*1c480*/  LDL R24, [R1+0x8cc] ;  /* 0x0008cc0001187983 */ /* 0x000f280000100800 */
[----:B------:R0:W4:Y:S02]  /*1c490*/  @!P0 LDG.E.U8 R162, desc[UR32][R2.64] ;  /* 0x0000002002a28981 */ /* 0x000124000c1e1100 */
[----:B0-----:R-:W-:Y:S02]  /*1c4a0*/  @!P0 IMAD.MOV.U32 R2, RZ, RZ, R26 ;  /* 0x000000ffff028224 */ /* 0x001fe400078e001a */
[----:B------:R-:W4:Y:S01]  /*1c4b0*/  LDL R26, [R1+0x8ac] ;  /* 0x0008ac00011a7983 */ /* 0x000f220000100800 */
[----:B------:R-:W-:-:S03]  /*1c4c0*/  @!P0 IMAD.MOV.U32 R3, RZ, RZ, R34 ;  /* 0x000000ffff038224 */ /* 0x000fc600078e0022 */
[----:B------:R-:W4:Y:S04]  /*1c4d0*/  LDL R34, [R1+0x8a8] ;  /* 0x0008a80001227983 */ /* 0x000f280000100800 */
[----:B------:R3:W4:Y:S01]  /*1c4e0*/  @!P0 LDG.E.U8 R163, desc[UR32][R2.64] ;  /* 0x0000002002a38981 */ /* 0x000722000c1e1100 */
        /* <DEDUP_REMOVED lines=31> */
[----:B------:R-:W-:Y:S01]  /*1c6e0*/  @!P0 IMAD.MOV.U32 R3, RZ, RZ, R130 ;  /* 0x000000ffff038224 */ /* 0x000fe200078e0082 */
[----:B------:R-:W2:Y:S04]  /*1c6f0*/  LDL R129, [R1+0x76c] ;  /* 0x00076c0001817983 */ /* 0x000ea80000100800 */
[----:B------:R0:W2:Y:S04]  /*1c700*/  @!P0 LDG.E.U8 R192, desc[UR32][R2.64] ;  /* 0x0000002002c08981 */ /* 0x0000a8000c1e1100 */
[----:B------:R-:W2:Y:S01]  /*1c710*/  LDL R130, [R1+0x768] ;  /* 0x0007680001827983 */ /* 0x000ea20000100800 */
[----:B0-----:R-:W-:-:S02]  /*1c720*/  @!P0 IMAD.MOV.U32 R2, RZ, RZ, R28 ;  /* 0x000000ffff028224 */ /* 0x001fc400078e001c */
[----:B------:R-:W-:Y:S01]  /*1c730*/  @!P0 IMAD.MOV.U32 R3, RZ, RZ, R30 ;  /* 0x000000ffff038224 */ /* 0x000fe200078e001e */
[----:B------:R-:W2:Y:S04]  /*1c740*/  LDL R28, [R1+0x7cc] ;  /* 0x0007cc00011c7983 */ /* 0x000ea80000100800 */
[----:B------:R-:W2:Y:S04]  /*1c750*/  LDL R30, [R1+0x7c8] ;  /* 0x0007c800011e7983 */ /* 0x000ea80000100800 */
[----:B------:R0:W2:Y:S02]  /*1c760*/  @!P0 LDG.E.U8 R194, desc[UR32][R2.64] ;  /* 0x0000002002c28981 */ /* 0x0000a4000c1e1100 */
[----:B0-----:R-:W-:Y:S01]  /*1c770*/  @!P0 IMAD.MOV.U32 R3, RZ, RZ, R127 ;  /* 0x000000ffff038224 */ /* 0x001fe200078e007f */
[----:B------:R-:W-:Y:S01]  /*1c780*/  PRMT R196, RZ, 0x7610, R196 ;  /* 0x00007610ffc47816 */ /* 0x000fe200000000c4 */
[----:B------:R-:W2:Y:S01]  /*1c790*/  LDL R127, [R1+0x748] ;  /* 0x00074800017f7983 */ /* 0x000ea20000100800 */
[----:B----4-:R-:W-:-:S03]  /*1c7a0*/  @!P0 IMAD.MOV.U32 R2, RZ, RZ, R24 ;  /* 0x000000ffff028224 */ /* 0x010fc600078e0018 */
[----:B------:R-:W4:Y:S04]  /*1c7b0*/  LDL R24, [R1+0x7ac] ;  /* 0x0007ac0001187983 */ /* 0x000f280000100800 */
[----:B------:R0:W4:Y:S02]  /*1c7c0*/  @!P0 LDG.E.U8 R195, desc[UR32][R2.64] ;  /* 0x0000002002c38981 */ /* 0x000124000c1e1100 */
[----:B0-----:R-:W-:Y:S02]  /*1c7d0*/  @!P0 IMAD.MOV.U32 R2, RZ, RZ, R26 ;  /* 0x000000ffff028224 */ /* 0x001fe400078e001a */
[----:B------:R-:W4:Y:S01]  /*1c7e0*/  LDL R26, [R1+0x78c] ;  /* 0x00078c00011a7983 */ /* 0x000f220000100800 */
[----:B------:R-:W-:-:S03]  /*1c7f0*/  @!P0 IMAD.MOV.U32 R3, RZ, RZ, R34 ;  /* 0x000000ffff038224 */ /* 0x000fc600078e0022 */
[----:B------:R-:W4:Y:S01]  /*1c800*/  LDL R34, [R1+0x74c] ;  /* 0x00074c0001227983 */ /* 0x000f220000100800 */
[----:B------:R-:W-:-:S03]  /*1c810*/  PRMT R198, RZ, 0x7610, R198 ;  /* 0x00007610ffc67816 */ /* 0x000fc600000000c6 */
        /* <DEDUP_REMOVED lines=14> */
[----:B----4-:R-:W-:Y:S02]  /*1c900*/  @!P0 IMAD.MOV.U32 R2, RZ, RZ, R24 ;  /* 0x000000ffff028224 */ /* 0x010fe400078e0018 */
[----:B------:R-:W4:Y:S04]  /*1c910*/  LDL R24, [R1+0x6ec] ;  /* 0x0006ec0001187983 */ /* 0x000f280000100800 */
[----:B------:R0:W4:Y:S02]  /*1c920*/  @!P0 LDG.E.U8 R201, desc[UR32][R2.64] ;  /* 0x0000002002c98981 */ /* 0x000124000c1e1100 */
[----:B0-----:R-:W-:-:S02]  /*1c930*/  @!P0 IMAD.MOV.U32 R2, RZ, RZ, R26 ;  /* 0x000000ffff028224 */ /* 0x001fc400078e001a */
[----:B------:R-:W4:Y:S01]  /*1c940*/  LDL R26, [R1+0x6cc] ;  /* 0x0006cc00011a7983 */ /* 0x000f220000100800 */
[----:B------:R-:W-:Y:S01]  /*1c950*/  PRMT R202, RZ, 0x7610, R202 ;  /* 0x00007610ffca7816 */ /* 0x000fe200000000ca */
[----:B------:R-:W-:Y:S02]  /*1c960*/  @!P0 IMAD.MOV.U32 R3, RZ, RZ, R132 ;  /* 0x000000ffff038224 */ /* 0x000fe400078e0084 */
[----:B------:R0:W-:Y:S04]  /*1c970*/  STS.U8 [R232+UR4+0x6400], R203 ;  /* 0x006400cbe8007988 */ /* 0x0001e80008000004 */
[----:B------:R1:W4:Y:S01]  /*1c980*/  @!P0 LDG.E.U8 R202, desc[UR32][R2.64] ;  /* 0x0000002002ca8981 */ /* 0x000322000c1e1100 */
[----:B------:R-:W-:-:S03]  /*1c990*/  PRMT R205, RZ, 0x7610, R205 ;  /* 0x00007610ffcd7816 */ /* 0x000fc600000000cd */
[----:B------:R1:W-:Y:S01]  /*1c9a0*/  STS.U8 [R232+UR4+0x6800], R206 ;  /* 0x006800cee8007988 */ /* 0x0003e20008000004 */
[----:B0-----:R-:W-:-:S03]  /*1c9b0*/  PRMT R203, RZ, 0x7610, R203 ;  /* 0x00007610ffcb7816 */ /* 0x001fc600000000cb */
[----:B------:R0:W-:Y:S01]  /*1c9c0*/  STS.U8 [R232+UR4+0x6a00], R208 ;  /* 0x006a00d0e8007988 */ /* 0x0001e20008000004 */
[----:B-1----:R-:W-:Y:S02]  /*1c9d0*/  @!P0 IMAD.MOV.U32 R2, RZ, RZ, R129 ;  /* 0x000000ffff028224 */ /* 0x002fe400078e0081 */
[----:B------:R-:W-:Y:S01]  /*1c9e0*/  @!P0 IMAD.MOV.U32 R3, RZ, RZ, R130 ;  /* 0x000000ffff038224 */ /* 0x000fe200078e0082 */
[----:B------:R-:W4:Y:S04]  /*1c9f0*/  LDL.LU R236, [R1+0x6a8] ;  /* 0x0006a80001ec7983 */ /* 0x000f280000300800 */
[----:B------:R1:W4:Y:S01]  /*1ca00*/  @!P0 LDG.E.U8 R203, desc[UR32][R2.64] ;  /* 0x0000002002cb8981 */ /* 0x000322000c1e1100 */
[----:B------:R-:W-:Y:S01]  /*1ca10*/  PRMT R206, RZ, 0x7610, R206 ;  /* 0x00007610ffce7816 */ /* 0x000fe200000000ce */
[----:B-1----:R-:W-:-:S02]  /*1ca20*/  @!P0 IMAD.MOV.U32 R2, RZ, RZ, R34 ;  /* 0x000000ffff028224 */ /* 0x002fc400078e0022 */
[----:B------:R-:W-:Y:S01]  /*1ca30*/  @!P0 IMAD.MOV.U32 R3, RZ, RZ, R127 ;  /* 0x000000ffff038224 */ /* 0x000fe200078e007f */
[----:B0-----:R-:W-:Y:S01]  /*1ca40*/  PRMT R208, RZ, 0x7610, R208 ;  /* 0x00007610ffd07816 */ /* 0x001fe200000000d0 */
[----:B------:R0:W-:Y:S04]  /*1ca50*/  STS.U8 [R232+UR4+0x6c00], R209 ;  /* 0x006c00d1e8007988 */ /* 0x0001e80008000004 */
[----:B------:R3:W4:Y:S04]  /*1ca60*/  @!P0 LDG.E.U8 R205, desc[UR32][R2.64] ;  /* 0x0000002002cd8981 */ /* 0x000728000c1e1100 */
[----:B------:R-:W4:Y:S01]  /*1ca70*/  LDL R127, [R1+0x648] ;  /* 0x00064800017f7983 */ /* 0x000f220000100800 */
[----:B0-----:R-:W-:-:S03]  /*1ca80*/  PRMT R209, RZ, 0x7610, R209 ;  /* 0x00007610ffd17816 */ /* 0x001fc600000000d1 */
[----:B------:R-:W4:Y:S04]  /*1ca90*/  LDL R34, [R1+0x62c] ;  /* 0x00062c0001227983 */ /* 0x000f280000100800 */
[----:B------:R-:W4:Y:S01]  /*1caa0*/  LDL.LU R154, [R1+0x68c] ;  /* 0x00068c00019a7983 */ /* 0x000f220000300800 */
[----:B---3--:R-:W-:Y:S02]  /*1cab0*/  @!P0 IMAD.MOV.U32 R2, RZ, RZ, R32 ;  /* 0x000000ffff028224 */ /* 0x008fe400078e0020 */
[----:B--2---:R-:W-:-:S05]  /*1cac0*/  @!P0 IMAD.MOV.U32 R3, RZ, RZ, R33 ;  /* 0x000000ffff038224 */ /* 0x004fca00078e0021 */
[----:B------:R0:W2:Y:S02]  /*1cad0*/  @!P0 LDG.E.U8 R206, desc[UR32][R2.64] ;  /* 0x0000002002ce8981 */ /* 0x0000a4000c1e1100 */
[----:B0-----:R-:W-:Y:S02]  /*1cae0*/  @!P0 IMAD.MOV.U32 R2, RZ, RZ, R28 ;  /* 0x000000ffff028224 */ /* 0x001fe400078e001c */
[----:B------:R-:W-:-:S05]  /*1caf0*/  @!P0 IMAD.MOV.U32 R3, RZ, RZ, R30 ;  /* 0x000000ffff038224 */ /* 0x000fca00078e001e */
[----:B------:R0:W3:Y:S02]  /*1cb00*/  @!P0 LDG.E.U8 R208, desc[UR32][R2.64] ;  /* 0x0000002002d08981 */ /* 0x0000e4000c1e1100 */
[----:B0-----:R-:W-:Y:S02]  /*1cb10*/  @!P0 IMAD.MOV.U32 R3, RZ, RZ, R242 ;  /* 0x000000ffff038224 */ /* 0x001fe400078e00f2 */
[----:B----4-:R-:W-:Y:S02]  /*1cb20*/  @!P0 IMAD.MOV.U32 R2, RZ, RZ, R24 ;  /* 0x000000ffff028224 */ /* 0x010fe400078e0018 */
[----:B------:R-:W4:Y:S04]  /*1cb30*/  LDL.LU R24, [R1+0x688] ;  /* 0x0006880001187983 */ /* 0x000f280000300800 */
[----:B------:R0:W-:Y:S04]  /*1cb40*/  STL [R1+0x1044], R242 ;  /* 0x001044f201007387 */ /* 0x0001e80000100800 */
[----:B------:R1:W3:Y:S04]  /*1cb50*/  @!P0 LDG.E.U8 R209, desc[UR32][R2.64] ;  /* 0x0000002002d18981 */ /* 0x0002e8000c1e1100 */
[----:B0-----:R-:W3:Y:S04]  /*1cb60*/  LDL.LU R242, [R1+0x6c4] ;  /* 0x0006c40001f27983 */ /* 0x001ee80000300800 */
[----:B------:R-:W2:Y:S04]  /*1cb70*/  LDL.LU R32, [R1+0x60c] ;  /* 0x00060c0001207983 */ /* 0x000ea80000300800 */
[----:B------:R-:W3:Y:S01]  /*1cb80*/  LDL.LU R30, [R1+0x608] ;  /* 0x00060800011e7983 */ /* 0x000ee20000300800 */
[----:B-1----:R-:W-:-:S03]  /*1cb90*/  @!P0 IMAD.MOV.U32 R2, RZ, RZ, R26 ;  /* 0x000000ffff028224 */ /* 0x002fc600078e001a */
[----:B------:R-:W2:Y:S04]  /*1cba0*/  LDL.LU R26, [R1+0x628] ;  /* 0x00062800011a7983 */ /* 0x000ea80000300800 */
[----:B------:R-:W3:Y:S04]  /*1cbb0*/  LDL.LU R33, [R1+0x668] ;  /* 0x0006680001217983 */ /* 0x000ee80000300800 */
[----:B------:R-:W2:Y:S04]  /*1cbc0*/  LDL.LU R28, [R1+0x64c] ;  /* 0x00064c00011c7983 */ /* 0x000ea80000300800 */
[----:B------:R-:W2:Y:S01]  /*1cbd0*/  LDL.LU R251, [R1+0x66c] ;  /* 0x00066c0001fb7983 */ /* 0x000ea20000300800 */
[----:B------:R-:W-:-:S03]  /*1cbe0*/  @!P0 IMAD.MOV.U32 R3, RZ, RZ, R0 ;  /* 0x000000ffff038224 */ /* 0x000fc600078e0000 */
[----:B------:R0:W-:Y:S01]  /*1cbf0*/  STS.U8 [R232+UR4+0x6e00], R210 ;  /* 0x006e00d2e8007988 */ /* 0x0001e20008000004 */
[----:B------:R-:W-:Y:S02]  /*1cc00*/  PRMT R212, RZ, 0x7610, R212 ;  /* 0x00007610ffd47816 */ /* 0x000fe400000000d4 */
[----:B0-----:R-:W-:Y:S01]  /*1cc10*/  PRMT R210, RZ, 0x7610, R210 ;  /* 0x00007610ffd27816 */ /* 0x001fe200000000d2 */
[----:B------:R0:W-:Y:S05]  /*1cc20*/  STS.U8 [R232+UR4+0x7200], R213 ;  /* 0x007200d5e8007988 */ /* 0x0001ea0008000004 */
[----:B------:R1:W2:Y:S01]  /*1cc30*/  @!P0 LDG.E.U8 R210, desc[UR32][R2.64] ;  /* 0x0000002002d28981 */ /* 0x0002a2000c1e1100 */
[----:B0-----:R-:W-:Y:S01]  /*1cc40*/  PRMT R213, RZ, 0x7610, R213 ;  /* 0x00007610ffd57816 */ /* 0x001fe200000000d5 */
[----:B-1----:R-:W-:-:S02]  /*1cc50*/  @!P0 IMAD.MOV.U32 R2, RZ, RZ, R250 ;  /* 0x000000ffff028224 */ /* 0x002fc400078e00fa */
[----:B------:R-:W-:-:S05]  /*1cc60*/  @!P0 IMAD.MOV.U32 R3, RZ, RZ, R236 ;  /* 0x000000ffff038224 */ /* 0x000fca00078e00ec */
[----:B------:R0:W2:Y:S04]  /*1cc70*/  @!P0 LDG.E.U8 R212, desc[UR32][R2.64] ;  /* 0x0000002002d48981 */ /* 0x0000a8000c1e1100 */
[----:B------:R1:W-:Y:S01]  /*1cc80*/  STS.U8 [R232+UR4+0x7400], R215 ;  /* 0x007400d7e8007988 */ /* 0x0003e20008000004 */
[----:B0-----:R-:W-:Y:S01]  /*1cc90*/  @!P0 IMAD.MOV.U32 R2, RZ, RZ, R154 ;  /* 0x000000ffff028224 */ /* 0x001fe200078e009a */
[----:B-1----:R-:W-:Y:S02]  /*1cca0*/  PRMT R215, RZ, 0x7610, R215 ;  /* 0x00007610ffd77816 */ /* 0x002fe400000000d7 */
[----:B------:R0:W-:Y:S04]  /*1ccb0*/  STS.U8 [R232+UR4+0x7600], R216 ;  /* 0x007600d8e8007988 */ /* 0x0001e80008000004 */
[----:B------:R1:W-:Y:S01]  /*1ccc0*/  STL [R1+0x1048], R0 ;  /* 0x0010480001007387 */ /* 0x0003e20000100800 */
[----:B0-----:R-:W-:-:S03]  /*1ccd0*/  PRMT R216, RZ, 0x7610, R216 ;  /* 0x00007610ffd87816 */ /* 0x001fc600000000d8 */
[----:B-1----:R-:W2:Y:S04]  /*1cce0*/  LDL.LU R0, [R1+0x6f8] ;  /* 0x0006f80001007983 */ /* 0x002ea80000300800 */
[----:B------:R0:W-:Y:S04]  /*1ccf0*/  STL [R1+0x104c], R250 ;  /* 0x00104cfa01007387 */ /* 0x0001e80000100800 */
[----:B0-----:R-:W2:Y:S04]  /*1cd00*/  LDL.LU R250, [R1+0x700] ;  /* 0x0007000001fa7983 */ /* 0x001ea80000300800 */
[----:B------:R-:W2:Y:S04]  /*1cd10*/  LDL R145, [R1+0xba8] ;  /* 0x000ba80001917983 */ /* 0x000ea80000100800 */
[----:B------:R-:W2:Y:S04]  /*1cd20*/  LDL R140, [R1+0xb98] ;  /* 0x000b9800018c7983 */ /* 0x000ea80000100800 */
[----:B------:R-:W2:Y:S04]  /*1cd30*/  LDL R137, [R1+0xf94] ;  /* 0x000f940001897983 */ /* 0x000ea80000100800 */
[----:B------:R-:W2:Y:S04]  /*1cd40*/  LDL R129, [R1+0xf7c] ;  /* 0x000f7c0001817983 */ /* 0x000ea80000100800 */
[----:B------:R0:W-:Y:S04]  /*1cd50*/  STS.U8 [R232+UR4+0x7800], R217 ;  /* 0x007800d9e8007988 */ /* 0x0001e80008000004 */
[----:B------:R1:W-:Y:S04]  /*1cd60*/  STS.U8 [R232+UR4+0x7a00], R219 ;  /* 0x007a00dbe8007988 */ /* 0x0003e80008000004 */
[----:B------:R-:W2:Y:S01]  /*1cd70*/  LDL R132, [R1+0xf78] ;  /* 0x000f780001847983 */ /* 0x000ea20000100800 */
[----:B----4-:R-:W-:-:S05]  /*1cd80*/  @!P0 IMAD.MOV.U32 R3, RZ, RZ, R24 ;  /* 0x000000ffff038224 */ /* 0x010fca00078e0018 */
[----:B------:R3:W4:Y:S02]  /*1cd90*/  @!P0 LDG.E.U8 R213, desc[UR32][R2.64] ;  /* 0x0000002002d58981 */ /* 0x000724000c1e1100 */
[----:B---3--:R-:W-:Y:S02]  /*1cda0*/  @!P0 IMAD.MOV.U32 R3, RZ, RZ, R33 ;  /* 0x000000ffff038224 */ /* 0x008fe400078e0021 */
[----:B--2---:R-:W-:-:S05]  /*1cdb0*/  @!P0 IMAD.MOV.U32 R2, RZ, RZ, R251 ;  /* 0x000000ffff028224 */ /* 0x004fca00078e00fb */
[----:B------:R2:W3:Y:S02]  /*1cdc0*/  @!P0 LDG.E.U8 R215, desc[UR32][R2.64] ;  /* 0x0000002002d78981 */ /* 0x0004e4000c1e1100 */
[----:B--2---:R-:W-:Y:S02]  /*1cdd0*/  @!P0 IMAD.MOV.U32 R2, RZ, RZ, R28 ;  /* 0x000000ffff028224 */ /* 0x004fe400078e001c */
[----:B------:R-:W-:-:S05]  /*1cde0*/  @!P0 IMAD.MOV.U32 R3, RZ, RZ, R127 ;  /* 0x000000ffff038224 */ /* 0x000fca00078e007f */
[----:B------:R2:W3:Y:S02]  /*1cdf0*/  @!P0 LDG.E.U8 R216, desc[UR32][R2.64] ;  /* 0x0000002002d88981 */ /* 0x0004e4000c1e1100 */
[----:B--2---:R-:W-:Y:S02]  /*1ce00*/  @!P0 IMAD.MOV.U32 R2, RZ, RZ, R34 ;  /* 0x000000ffff028224 */ /* 0x004fe400078e0022 */
[----:B------:R-:W2:Y:S01]  /*1ce10*/  LDL R34, [R1+0xfa4] ;  /* 0x000fa40001227983 */ /* 0x000ea20000100800 */
[----:B0-----:R-:W-:Y:S01]  /*1ce20*/  PRMT R217, RZ, 0x7610, R217 ;  /* 0x00007610ffd97816 */ /* 0x001fe200000000d9 */
[----:B------:R-:W-:Y:S01]  /*1ce30*/  @!P0 IMAD.MOV.U32 R3, RZ, RZ, R26 ;  /* 0x000000ffff038224 */ /* 0x000fe200078e001a */
[----:B-1----:R-:W-:Y:S01]  /*1ce40*/  PRMT R219, RZ, 0x7610, R219 ;  /* 0x00007610ffdb7816 */ /* 0x002fe200000000db */
[----:B------:R-:W4:Y:S04]  /*1ce50*/  LDL.LU R127, [R1+0xd5c] ;  /* 0x000d5c00017f7983 */ /* 0x000f280000300800 */
[----:B------:R0:W3:Y:S04]  /*1ce60*/  @!P0 LDG.E.U8 R217, desc[UR32][R2.64] ;  /* 0x0000002002d98981 */ /* 0x0000e8000c1e1100 */
[----:B------:R-:W4:Y:S04]  /*1ce70*/  LDL.LU R130, [R1+0xd78] ;  /* 0x000d780001827983 */ /* 0x000f280000300800 */
[----:B------:R-:W3:Y:S01]  /*1ce80*/  LDL.LU R135, [R1+0xd3c] ;  /* 0x000d3c0001877983 */ /* 0x000ee20000300800 */
[----:B0-----:R-:W-:-:S02]  /*1ce90*/  @!P0 IMAD.MOV.U32 R2, RZ, RZ, R32 ;  /* 0x000000ffff028224 */ /* 0x001fc400078e0020 */
[----:B------:R-:W-:Y:S01]  /*1cea0*/  @!P0 IMAD.MOV.U32 R3, RZ, RZ, R30 ;  /* 0x000000ffff038224 */ /* 0x000fe200078e001e */
[----:B------:R-:W3:Y:S04]  /*1ceb0*/  LDL.LU R138, [R1+0xd58] ;  /* 0x000d5800018a7983 */ /* 0x000ee80000300800 */
[----:B------:R-:W3:Y:S04]  /*1cec0*/  LDL.LU R143, [R1+0xd1c] ;  /* 0x000d1c00018f7983 */ /* 0x000ee80000300800 */
[----:B------:R0:W-:Y:S04]  /*1ced0*/  STS.U8 [R232+UR4+0x7c00], R220 ;  /* 0x007c00dce8007988 */ /* 0x0001e80008000004 */
[----:B------:R-:W3:Y:S04]  /*1cee0*/  LDL.LU R146, [R1+0xd38] ;  /* 0x000d380001927983 */ /* 0x000ee80000300800 */
[----:B------:R1:W3:Y:S01]  /*1cef0*/  @!P0 LDG.E.U8 R219, desc[UR32][R2.64] ;  /* 0x0000002002db8981 */ /* 0x0002e2000c1e1100 */
[----:B0-----:R-:W-:-:S03]  /*1cf00*/  PRMT R220, RZ, 0x7610, R220 ;  /* 0x00007610ffdc7816 */ /* 0x001fc600000000dc */
[----:B------:R-:W3:Y:S04]  /*1cf10*/  LDL.LU R151, [R1+0xcfc] ;  /* 0x000cfc0001977983 */ /* 0x000ee80000300800 */
[----:B------:R0:W-:Y:S01]  /*1cf20*/  STL [R1+0x1054], R248 ;  /* 0x001054f801007387 */ /* 0x0001e20000100800 */
[----:B-1----:R-:W-:Y:S02]  /*1cf30*/  @!P0 IMAD.MOV.U32 R2, RZ, RZ, R248 ;  /* 0x000000ffff028224 */ /* 0x002fe400078e00f8 */
[----:B------:R-:W-:Y:S01]  /*1cf40*/  @!P0 IMAD.MOV.U32 R3, RZ, RZ, R247 ;  /* 0x000000ffff038224 */ /* 0x000fe200078e00f7 */
[----:B------:R-:W-:Y:S04]  /*1cf50*/  STS.U8 [R232+UR4+0x3800], R169 ;  /* 0x003800a9e8007988 */ /* 0x000fe80008000004 */
[----:B------:R-:W-:Y:S04]  /*1cf60*/  STS.U8 [R232+UR4+0x3a00], R170 ;  /* 0x003a00aae8007988 */ /* 0x000fe80008000004 */
[----:B0-----:R-:W3:Y:S04]  /*1cf70*/  LDL.LU R248, [R1+0x6e4] ;  /* 0x0006e40001f87983 */ /* 0x001ee80000300800 */
[----:B------:R0:W-:Y:S04]  /*1cf80*/  STL [R1+0x1050], R247 ;  /* 0x001050f701007387 */ /* 0x0001e80000100800 */
[----:B------:R-:W-:Y:S04]  /*1cf90*/  STS.U8 [R232+UR4+0x3c00], R171 ;  /* 0x003c00abe8007988 */ /* 0x000fe80008000004 */
        /* <DEDUP_REMOVED lines=21> */
[----:B0-----:R-:W3:Y:S04]  /*1d0f0*/  LDL.LU R247, [R1+0x6dc] ;  /* 0x0006dc0001f77983 */ /* 0x001ee80000300800 */
[----:B------:R0:W-:Y:S04]  /*1d100*/  STS.U8 [R232+UR4+0x7e00], R222 ;  /* 0x007e00dee8007988 */ /* 0x0001e80008000004 */
[----:B------:R1:W3:Y:S04]  /*1d110*/  @!P0 LDG.E.U8 R220, desc[UR32][R2.64] ;  /* 0x0000002002dc8981 */ /* 0x0002e8000c1e1100 */
[----:B0-----:R-:W3:Y:S01]  /*1d120*/  LDL.LU R232, [R1+0x69c] ;  /* 0x00069c0001e87983 */ /* 0x001ee20000300800 */
[----:B------:R-:W-:Y:S01]  /*1d130*/  PRMT R222, RZ, 0x7610, R222 ;  /* 0x00007610ffde7816 */ /* 0x000fe200000000de */
[----:B-1----:R-:W-:-:S02]  /*1d140*/  @!P0 IMAD.MOV.U32 R2, RZ, RZ, R240 ;  /* 0x000000ffff028224 */ /* 0x002fc400078e00f0 */
[----:B------:R0:W-:Y:S01]  /*1d150*/  STL [R1+0x105c], R240 ;  /* 0x00105cf001007387 */ /* 0x0001e20000100800 */
[----:B------:R-:W-:Y:S01]  /*1d160*/  @!P0 IMAD.MOV.U32 R3, RZ, RZ, R239 ;  /* 0x000000ffff038224 */ /* 0x000fe200078e00ef */
[----:B------:R-:W-:-:S04]  /*1d170*/  PRMT R231, RZ, 0x7610, R231 ;  /* 0x00007610ffe77816 */ /* 0x000fc800000000e7 */
[----:B------:R1:W3:Y:S04]  /*1d180*/  @!P0 LDG.E.U8 R222, desc[UR32][R2.64] ;  /* 0x0000002002de8981 */ /* 0x0002e8000c1e1100 */
[----:B0-----:R-:W3:Y:S04]  /*1d190*/  LDL.LU R240, [R1+0x720] ;  /* 0x0007200001f07983 */ /* 0x001ee80000300800 */
[----:B------:R0:W-:Y:S01]  /*1d1a0*/  STL [R1+0x1058], R239 ;  /* 0x001058ef01007387 */ /* 0x0001e20000100800 */
[----:B-1----:R-:W-:-:S03]  /*1d1b0*/  @!P0 IMAD.MOV.U32 R3, RZ, RZ, R145 ;  /* 0x000000ffff038224 */ /* 0x002fc600078e0091 */
[----:B0-----:R-:W3:Y:S04]  /*1d1c0*/  LDL.LU R239, [R1+0x718] ;  /* 0x0007180001ef7983 */ /* 0x001ee80000300800 */
[----:B------:R-:W4:Y:S04]  /*1d1d0*/  LDL R243, [R1+0xf58] ;  /* 0x000f580001f37983 */ /* 0x000f280000100800 */
[----:B------:R-:W3:Y:S04]  /*1d1e0*/  LDL R148, [R1+0xf5c] ;  /* 0x000f5c0001947983 */ /* 0x000ee80000100800 */
[----:B------:R-:W3:Y:S01]  /*1d1f0*/  LDL R145, [R1+0xf38] ;  /* 0x000f380001917983 */ /* 0x000ee20000100800 */
[----:B------:R-:W-:Y:S01]  /*1d200*/  PRMT R230, RZ, 0x7610, R230 ;  /* 0x00007610ffe67816 */ /* 0x000fe200000000e6 */
[----:B--2---:R-:W-:-:S02]  /*1d210*/  @!P0 IMAD.MOV.U32 R2, RZ, RZ, R34 ;  /* 0x000000ffff028224 */ /* 0x004fc400078e0022 */
[----:B------:R-:W2:Y:S04]  /*1d220*/  LDL R34, [R1+0xf3c] ;  /* 0x000f3c0001227983 */ /* 0x000ea80000100800 */
[----:B------:R0:W2:Y:S02]  /*1d230*/  @!P0 LDG.E.U8 R231, desc[UR32][R2.64] ;  /* 0x0000002002e78981 */ /* 0x0000a4000c1e1100 */
[----:B0-----:R-:W-:Y:S02]  /*1d240*/  @!P0 IMAD.MOV.U32 R2, RZ, RZ, R137 ;  /* 0x000000ffff028224 */ /* 0x001fe400078e0089 */
[----:B------:R-:W-:Y:S01]  /*1d250*/  @!P0 IMAD.MOV.U32 R3, RZ, RZ, R140 ;  /* 0x000000ffff038224 */ /* 0x000fe200078e008c */
[----:B------:R-:W2:Y:S04]  /*1d260*/  LDL R137, [R1+0xf1c] ;  /* 0x000f1c0001897983 */ /* 0x000ea80000100800 */
[----:B------:R-:W2:Y:S04]  /*1d270*/  LDL R140, [R1+0xf18] ;  /* 0x000f1800018c7983 */ /* 0x000ea80000100800 */
[----:B------:R0:W2:Y:S02]  /*1d280*/  @!P0 LDG.E.U8 R230, desc[UR32][R2.64] ;  /* 0x0000002002e68981 */ /* 0x0000a4000c1e1100 */
[----:B0-----:R-:W-:-:S02]  /*1d290*/  @!P0 IMAD.MOV.U32 R2, RZ, RZ, R129 ;  /* 0x000000ffff028224 */ /* 0x001fc400078e0081 */
[----:B------:R-:W2:Y:S01]  /*1d2a0*/  LDL R129, [R1+0xefc] ;  /* 0x000efc0001817983 */ /* 0x000ea20000100800 */
[----:B------:R-:W-:Y:S01]  /*1d2b0*/  PRMT R229, RZ, 0x7610, R229 ;  /* 0x00007610ffe57816 */ /* 0x000fe200000000e5 */
[----:B------:R-:W-:Y:S01]  /*1d2c0*/  @!P0 IMAD.MOV.U32 R3, RZ, RZ, R132 ;  /* 0x000000ffff038224 */ /* 0x000fe200078e0084 */
[----:B------:R-:W-:Y:S01]  /*1d2d0*/  PRMT R228, RZ, 0x7610, R228 ;  /* 0x00007610ffe47816 */ /* 0x000fe200000000e4 */
[----:B------:R-:W2:Y:S04]  /*1d2e0*/  LDL R132, [R1+0xef8] ;  /* 0x000ef80001847983 */ /* 0x000ea80000100800 */
[----:B------:R4:W2:Y:S01]  /*1d2f0*/  @!P0 LDG.E.U8 R229, desc[UR32][R2.64] ;  /* 0x0000002002e58981 */ /* 0x0008a2000c1e1100 */
[----:B------:R-:W-:Y:S02]  /*1d300*/  PRMT R227, RZ, 0x7610, R227 ;  /* 0x00007610ffe37816 */ /* 0x000fe400000000e3 */
[----:B------:R-:W-:Y:S01]  /*1d310*/  PRMT R226, RZ, 0x7610, R226 ;  /* 0x00007610ffe27816 */ /* 0x000fe200000000e2 */
[----:B----4-:R-:W-:-:S02]  /*1d320*/  @!P0 IMAD.MOV.U32 R3, RZ, RZ, R243 ;  /* 0x000000ffff038224 */ /* 0x010fc400078e00f3 */
[----:B------:R-:W4:Y:S01]  /*1d330*/  LDL R243, [R1+0xe98] ;  /* 0x000e980001f37983 */ /* 0x000f220000100800 */
[----:B---3--:R-:W-:-:S03]  /*1d340*/  @!P0 IMAD.MOV.U32 R2, RZ, RZ, R148 ;  /* 0x000000ffff028224 */ /* 0x008fc600078e0094 */
[----:B------:R-:W3:Y:S04]  /*1d350*/  LDL R148, [R1+0xe9c] ;  /* 0x000e9c0001947983 */ /* 0x000ee80000100800 */
[----:B------:R0:W4:Y:S02]  /*1d360*/  @!P0 LDG.E.U8 R228, desc[UR32][R2.64] ;  /* 0x0000002002e48981 */ /* 0x000124000c1e1100 */
[----:B0-----:R-:W-:Y:S02]  /*1d370*/  @!P0 IMAD.MOV.U32 R3, RZ, RZ, R145 ;  /* 0x000000ffff038224 */ /* 0x001fe400078e0091 */
[----:B------:R-:W3:Y:S01]  /*1d380*/  LDL R145, [R1+0xed8] ;  /* 0x000ed80001917983 */ /* 0x000ee20000100800 */
[----:B--2---:R-:W-:-:S03]  /*1d390*/  @!P0 IMAD.MOV.U32 R2, RZ, RZ, R34 ;  /* 0x000000ffff028224 */ /* 0x004fc600078e0022 */
[----:B------:R-:W2:Y:S04]  /*1d3a0*/  LDL R34, [R1+0xedc] ;  /* 0x000edc0001227983 */ /* 0x000ea80000100800 */
[----:B------:R0:W4:Y:S02]  /*1d3b0*/  @!P0 LDG.E.U8 R227, desc[UR32][R2.64] ;  /* 0x0000002002e38981 */ /* 0x000124000c1e1100 */
[----:B0-----:R-:W-:Y:S02]  /*1d3c0*/  @!P0 IMAD.MOV.U32 R2, RZ, RZ, R137 ;  /* 0x000000ffff028224 */ /* 0x001fe400078e0089 */
[----:B------:R-:W4:Y:S01]  /*1d3d0*/  LDL R137, [R1+0xebc] ;  /* 0x000ebc0001897983 */ /* 0x000f220000100800 */
[----:B------:R-:W-:-:S03]  /*1d3e0*/  @!P0 IMAD.MOV.U32 R3, RZ, RZ, R140 ;  /* 0x000000ffff038224 */ /* 0x000fc600078e008c */
[----:B------:R-:W4:Y:S04]  /*1d3f0*/  LDL R140, [R1+0xeb8] ;  /* 0x000eb800018c7983 */ /* 0x000f280000100800 */
[----:B------:R0:W4:Y:S02]  /*1d400*/  @!P0 LDG.E.U8 R226, desc[UR32][R2.64] ;  /* 0x0000002002e28981 */ /* 0x000124000c1e1100 */
[----:B0-----:R-:W-:Y:S02]  /*1d410*/  @!P0 IMAD.MOV.U32 R2, RZ, RZ, R129 ;  /* 0x000000ffff028224 */ /* 0x001fe400078e0081 */
[----:B------:R-:W4:Y:S01]  /*1d420*/  LDL R129, [R1+0xe7c] ;  /* 0x000e7c0001817983 */ /* 0x000f220000100800 */
[----:B------:R-:W-:-:S03]  /*1d430*/  @!P0 IMAD.MOV.U32 R3, RZ, RZ, R132 ;  /* 0x000000ffff038224 */ /* 0x000fc600078e0084 */
[----:B------:R0:W-:Y:S04]  /*1d440*/  STS.U8 [R155+UR4+0x80], R225 ;  /* 0x000080e19b007988 */ /* 0x0001e80008000004 */
[----:B------:R-:W4:Y:S01]  /*1d450*/  LDL R132, [R1+0xe78] ;  /* 0x000e780001847983 */ /* 0x000f220000100800 */
[----:B0-----:R-:W-:-:S03]  /*1d460*/  PRMT R225, RZ, 0x7610, R225 ;  /* 0x00007610ffe17816 */ /* 0x001fc600000000e1 */
[----:B------:R0:W-:Y:S04]  /*1d470*/  STS.U8 [R155+UR4+0x280], R224 ;  /* 0x000280e09b007988 */ /* 0x0001e80008000004 */
[----:B------:R3:W4:Y:S01]  /*1d480*/  @!P0 LDG.E.U8 R225, desc[UR32][R2.64] ;  /* 0x0000002002e18981 */ /* 0x000722000c1e1100 */
[----:B0-----:R-:W-:-:S03]  /*1d490*/  PRMT R224, RZ, 0x7610, R224 ;  /* 0x00007610ffe07816 */ /* 0x001fc600000000e0 */
[----:B------:R0:W-:Y:S04]  /*1d4a0*/  STS.U8 [R155+UR4+0x480], R223 ;  /* 0x000480df9b007988 */ /* 0x0001e80008000004 */
[----:B------:R1:W-:Y:S01]  /*1d4b0*/  STS.U8 [R155+UR4+0x680], R221 ;  /* 0x000680dd9b007988 */ /* 0x0003e20008000004 */
[----:B0-----:R-:W-:Y:S02]  /*1d4c0*/  PRMT R223, RZ, 0x7610, R223 ;  /* 0x00007610ffdf7816 */ /* 0x001fe400000000df */
[----:B-1----:R-:W-:Y:S01]  /*1d4d0*/  PRMT R221, RZ, 0x7610, R221 ;  /* 0x00007610ffdd7816 */ /* 0x002fe200000000dd */
[----:B---3--:R-:W-:Y:S02]  /*1d4e0*/  @!P0 IMAD.MOV.U32 R3, RZ, RZ, R145 ;  /* 0x000000ffff038224 */ /* 0x008fe400078e0091 */
[----:B------:R-:W3:Y:S01]  /*1d4f0*/  LDL R145, [R1+0xe58] ;  /* 0x000e580001917983 */ /* 0x000ee20000100800 */
[----:B--2---:R-:W-:-:S03]  /*1d500*/  @!P0 IMAD.MOV.U32 R2, RZ, RZ, R34 ;  /* 0x000000ffff028224 */ /* 0x004fc600078e0022 */
[----:B------:R-:W2:Y:S04]  /*1d510*/  LDL R34, [R1+0xe5c] ;  /* 0x000e5c0001227983 */ /* 0x000ea80000100800 */
[----:B------:R4:W2:Y:S02]  /*1d520*/  @!P0 LDG.E.U8 R224, desc[UR32][R2.64] ;  /* 0x0000002002e08981 */ /* 0x0008a4000c1e1100 */
[----:B----4-:R-:W-:Y:S02]  /*1d530*/  @!P0 IMAD.MOV.U32 R2, RZ, RZ, R137 ;  /* 0x000000ffff028224 */ /* 0x010fe400078e0089 */
[----:B------:R-:W4:Y:S01]  /*1d540*/  LDL R137, [R1+0xe3c] ;  /* 0x000e3c0001897983 */ /* 0x000f220000100800 */
[----:B------:R-:W-:-:S03]  /*1d550*/  @!P0 IMAD.MOV.U32 R3, RZ, RZ, R140 ;  /* 0x000000ffff038224 */ /* 0x000fc600078e008c */
[----:B------:R-:W4:Y:S04]  /*1d560*/  LDL R140, [R1+0xe38] ;  /* 0x000e3800018c7983 */ /* 0x000f280000100800 */
[----:B------:R0:W4:Y:S02]  /*1d570*/  @!P0 LDG.E.U8 R223, desc[UR32][R2.64] ;  /* 0x0000002002df8981 */ /* 0x000124000c1e1100 */
[----:B0-----:R-:W-:Y:S02]  /*1d580*/  @!P0 IMAD.MOV.U32 R2, RZ, RZ, R148 ;  /* 0x000000ffff028224 */ /* 0x001fe400078e0094 */
[----:B------:R-:W-:Y:S01]  /*1d590*/  @!P0 IMAD.MOV.U32 R3, RZ, RZ, R243 ;  /* 0x000000ffff038224 */ /* 0x000fe200078e00f3 */
[----:B------:R0:W-:Y:S04]  /*1d5a0*/  STS.U8 [R155+UR4+0x880], R218 ;  /* 0x000880da9b007988 */ /* 0x0001e80008000004 */
[----:B------:R1:W4:Y:S04]  /*1d5b0*/  @!P0 LDG.E.U8 R221, desc[UR32][R2.64] ;  /* 0x0000002002dd8981 */ /* 0x000328000c1e1100 */
[----:B------:R-:W4:Y:S04]  /*1d5c0*/  LDL R243, [R1+0xdf8] ;  /* 0x000df80001f37983 */ /* 0x000f280000100800 */
[----:B------:R0:W-:Y:S01]  /*1d5d0*/  STS.U8 [R155+UR4+0xa80], R214 ;  /* 0x000a80d69b007988 */ /* 0x0001e20008000004 */
[----:B-1----:R-:W-:-:S03]  /*1d5e0*/  @!P0 IMAD.MOV.U32 R2, RZ, RZ, R129 ;  /* 0x000000ffff028224 */ /* 0x002fc600078e0081 */
[----:B------:R-:W4:Y:S01]  /*1d5f0*/  LDL R129, [R1+0xe1c] ;  /* 0x000e1c0001817983 */ /* 0x000f220000100800 */
[----:B0-----:R-:W-:Y:S01]  /*1d600*/  PRMT R218, RZ, 0x7610, R218 ;  /* 0x00007610ffda7816 */ /* 0x001fe200000000da */
[----:B------:R-:W-:Y:S02]  /*1d610*/  @!P0 IMAD.MOV.U32 R3, RZ, RZ, R132 ;  /* 0x000000ffff038224 */ /* 0x000fe400078e0084 */
[----:B------:R-:W4:Y:S04]  /*1d620*/  LDL R132, [R1+0xe18] ;  /* 0x000e180001847983 */ /* 0x000f280000100800 */
[----:B------:R3:W4:Y:S01]  /*1d630*/  @!P0 LDG.E.U8 R218, desc[UR32][R2.64] ;  /* 0x0000002002da8981 */ /* 0x000722000c1e1100 */
[----:B------:R-:W-:-:S03]  /*1d640*/  PRMT R214, RZ, 0x7610, R214 ;  /* 0x00007610ffd67816 */ /* 0x000fc600000000d6 */
[----:B------:R-:W4:Y:S01]  /*1d650*/  LDL R148, [R1+0xdd8] ;  /* 0x000dd80001947983 */ /* 0x000f220000100800 */
[----:B------:R-:W-:Y:S01]  /*1d660*/  PRMT R211, RZ, 0x7610, R211 ;  /* 0x00007610ffd37816 */ /* 0x000fe200000000d3 */
[----:B---3--:R-:W-:Y:S02]  /*1d670*/  @!P0 IMAD.MOV.U32 R3, RZ, RZ, R145 ;  /* 0x000000ffff038224 */ /* 0x008fe400078e0091 */
[----:B------:R-:W3:Y:S01]  /*1d680*/  LDL R145, [R1+0xddc] ;  /* 0x000ddc0001917983 */ /* 0x000ee20000100800 */
[----:B--2---:R-:W-:-:S03]  /*1d690*/  @!P0 IMAD.MOV.U32 R2, RZ, RZ, R34 ;  /* 0x000000ffff028224 */ /* 0x004fc600078e0022 */
[----:B------:R-:W2:Y:S04]  /*1d6a0*/  LDL R34, [R1+0xdfc] ;  /* 0x000dfc0001227983 */ /* 0x000ea80000100800 */
[----:B------:R4:W3:Y:S02]  /*1d6b0*/  @!P0 LDG.E.U8 R214, desc[UR32][R2.64] ;  /* 0x0000002002d68981 */ /* 0x0008e4000c1e1100 */
[----:B----4-:R-:W-:Y:S02]  /*1d6c0*/  @!P0 IMAD.MOV.U32 R2, RZ, RZ, R137 ;  /* 0x000000ffff028224 */ /* 0x010fe400078e0089 */
        /* <DEDUP_REMOVED lines=9> */
[----:B0-----:R-:W-:Y:S02]  /*1d760*/  PRMT R207, RZ, 0x7610, R207 ;  /* 0x00007610ffcf7816 */ /* 0x001fe400000000cf */
[----:B------:R-:W-:-:S04]  /*1d770*/  PRMT R204, RZ, 0x7610, R204 ;  /* 0x00007610ffcc7816 */ /* 0x000fc800000000cc */
[----:B------:R0:W4:Y:S01]  /*1d780*/  @!P0 LDG.E.U8 R207, desc[UR32][R2.64] ;  /* 0x0000002002cf8981 */ /* 0x000122000c1e1100 */
[----:B------:R-:W-:Y:S01]  /*1d790*/  PRMT R200, RZ, 0x7610, R200 ;  /* 0x00007610ffc87816 */ /* 0x000fe200000000c8 */
[----:B0-----:R-:W-:Y:S01]  /*1d7a0*/  @!P0 IMAD.MOV.U32 R3, RZ, RZ, R243 ;  /* 0x000000ffff038224 */ /* 0x001fe200078e00f3 */
[----:B------:R-:W-:Y:S02]  /*1d7b0*/  PRMT R197, RZ, 0x7610, R197 ;  /* 0x00007610ffc57816 */ /* 0x000fe400000000c5 */
[----:B------:R-:W-:Y:S02]  /*1d7c0*/  PRMT R193, RZ, 0x7610, R193 ;  /* 0x00007610ffc17816 */ /* 0x000fe400000000c1 */
[----:B------:R-:W-:Y:S01]  /*1d7d0*/  PRMT R190, RZ, 0x7610, R190 ;  /* 0x00007610ffbe7816 */ /* 0x000fe200000000be */
[----:B------:R0:W-:Y:S01]  /*1d7e0*/  STS.U8 [R155+UR4+0xe80], R189 ;  /* 0x000e80bd9b007988 */ /* 0x0001e20008000004 */
[----:B------:R-:W-:Y:S02]  /*1d7f0*/  PRMT R188, RZ, 0x7610, R188 ;  /* 0x00007610ffbc7816 */ /* 0x000fe400000000bc */
[----:B------:R-:W-:Y:S01]  /*1d800*/  PRMT R187, RZ, 0x7610, R187 ;  /* 0x00007610ffbb7816 */ /* 0x000fe200000000bb */
[----:B------:R-:W4:Y:S01]  /*1d810*/  LDL R243, [R1+0xc38] ;  /* 0x000c380001f37983 */ /* 0x000f220000100800 */
[----:B--2---:R-:W-:-:S03]  /*1d820*/  @!P0 IMAD.MOV.U32 R2, RZ, RZ, R34 ;  /* 0x000000ffff028224 */ /* 0x004fc600078e0022 */
[----:B------:R-:W2:Y:S04]  /*1d830*/  LDL R34, [R1+0xd7c] ;  /* 0x000d7c0001227983 */ /* 0x000ea80000100800 */
[----:B------:R3:W2:Y:S02]  /*1d840*/  @!P0 LDG.E.U8 R204, desc[UR32][R2.64] ;  /* 0x0000002002cc8981 */ /* 0x0006a4000c1e1100 */
[----:B---3--:R-:W-:Y:S02]  /*1d850*/  @!P0 IMAD.MOV.U32 R2, RZ, RZ, R145 ;  /* 0x000000ffff028224 */ /* 0x008fe400078e0091 */
[----:B------:R-:W-:Y:S01]  /*1d860*/  @!P0 IMAD.MOV.U32 R3, RZ, RZ, R148 ;  /* 0x000000ffff038224 */ /* 0x000fe200078e0094 */
[----:B0-----:R-:W-:Y:S01]  /*1d870*/  PRMT R189, RZ, 0x7610, R189 ;  /* 0x00007610ffbd7816 */ /* 0x001fe200000000bd */
[----:B------:R-:W3:Y:S04]  /*1d880*/  LDL R148, [R1+0xcf8] ;  /* 0x000cf80001947983 */ /* 0x000ee80000100800 */
[----:B------:R4:W3:Y:S04]  /*1d890*/  @!P0 LDG.E.U8 R200, desc[UR32][R2.64] ;  /* 0x0000002002c88981 */ /* 0x0008e8000c1e1100 */
[----:B------:R-:W3:Y:S01]  /*1d8a0*/  LDL R145, [R1+0xc98] ;  /* 0x000c980001917983 */ /* 0x000ee20000100800 */
[----:B----4-:R-:W-:-:S02]  /*1d8b0*/  @!P0 IMAD.MOV.U32 R2, RZ, RZ, R137 ;  /* 0x000000ffff028224 */ /* 0x010fc400078e0089 */
[----:B------:R-:W-:Y:S01]  /*1d8c0*/  @!P0 IMAD.MOV.U32 R3, RZ, RZ, R140 ;  /* 0x000000ffff038224 */ /* 0x000fe200078e008c */
[----:B------:R-:W4:Y:S04]  /*1d8d0*/  LDL R137, [R1+0xcdc] ;  /* 0x000cdc0001897983 */ /* 0x000f280000100800 */
[----:B------:R0:W4:Y:S04]  /*1d8e0*/  @!P0 LDG.E.U8 R197, desc[UR32][R2.64] ;  /* 0x0000002002c58981 */ /* 0x000128000c1e1100 */
[----:B------:R-:W4:Y:S01]  /*1d8f0*/  LDL R140, [R1+0xcd8] ;  /* 0x000cd800018c7983 */ /* 0x000f220000100800 */
[----:B0-----:R-:W-:-:S03]  /*1d900*/  @!P0 IMAD.MOV.U32 R2, RZ, RZ, R129 ;  /* 0x000000ffff028224 */ /* 0x001fc600078e0081 */
[----:B------:R-:W3:Y:S01]  /*1d910*/  LDL R129, [R1+0xd18] ;  /* 0x000d180001817983 */ /* 0x000ee20000100800 */
[----:B------:R-:W-:-:S03]  /*1d920*/  @!P0 IMAD.MOV.U32 R3, RZ, RZ, R132 ;  /* 0x000000ffff038224 */ /* 0x000fc600078e0084 */
[----:B------:R-:W4:Y:S04]  /*1d930*/  LDL R132, [R1+0xcb8] ;  /* 0x000cb80001847983 */ /* 0x000f280000100800 */
[----:B------:R0:W4:Y:S02]  /*1d940*/  @!P0 LDG.E.U8 R193, desc[UR32][R2.64] ;  /* 0x0000002002c18981 */ /* 0x000124000c1e1100 */
[----:B0-----:R-:W-:Y:S01]  /*1d950*/  @!P0 IMAD.MOV.U32 R3, RZ, RZ, R130 ;  /* 0x000000ffff038224 */ /* 0x001fe200078e0082 */
[----:B------:R-:W-:Y:S01]  /*1d960*/  PRMT R186, RZ, 0x7610, R186 ;  /* 0x00007610ffba7816 */ /* 0x000fe200000000ba */
[----:B--2---:R-:W-:Y:S02]  /*1d970*/  @!P0 IMAD.MOV.U32 R2, RZ, RZ, R34 ;  /* 0x000000ffff028224 */ /* 0x004fe400078e0022 */
[----:B------:R-:W2:Y:S04]  /*1d980*/  LDL R34, [R1+0xcbc] ;  /* 0x000cbc0001227983 */ /* 0x000ea80000100800 */
[----:B------:R0:W2:Y:S02]  /*1d990*/  @!P0 LDG.E.U8 R190, desc[UR32][R2.64] ;  /* 0x0000002002be8981 */ /* 0x0000a4000c1e1100 */
[----:B0-----:R-:W-:-:S02]  /*1d9a0*/  @!P0 IMAD.MOV.U32 R2, RZ, RZ, R127 ;  /* 0x000000ffff028224 */ /* 0x001fc400078e007f */
[----:B------:R-:W-:-:S05]  /*1d9b0*/  @!P0 IMAD.MOV.U32 R3, RZ, RZ, R138 ;  /* 0x000000ffff038224 */ /* 0x000fca00078e008a */
[----:B------:R0:W2:Y:S02]  /*1d9c0*/  @!P0 LDG.E.U8 R189, desc[UR32][R2.64] ;  /* 0x0000002002bd8981 */ /* 0x0000a4000c1e1100 */
[----:B0-----:R-:W-:Y:S02]  /*1d9d0*/  @!P0 IMAD.MOV.U32 R2, RZ, RZ, R135 ;  /* 0x000000ffff028224 */ /* 0x001fe400078e0087 */
[----:B------:R-:W-:-:S05]  /*1d9e0*/  @!P0 IMAD.MOV.U32 R3, RZ, RZ, R146 ;  /* 0x000000ffff038224 */ /* 0x000fca00078e0092 */
[----:B------:R0:W2:Y:S02]  /*1d9f0*/  @!P0 LDG.E.U8 R188, desc[UR32][R2.64] ;  /* 0x0000002002bc8981 */ /* 0x0000a4000c1e1100 */
[----:B0-----:R-:W-:Y:S02]  /*1da00*/  @!P0 IMAD.MOV.U32 R2, RZ, RZ, R143 ;  /* 0x000000ffff028224 */ /* 0x001fe400078e008f */
[----:B---3--:R-:W-:Y:S02]  /*1da10*/  @!P0 IMAD.MOV.U32 R3, RZ, RZ, R129 ;  /* 0x000000ffff038224 */ /* 0x008fe400078e0081 */
[----:B------:R-:W3:Y:S04]  /*1da20*/  LDL R129, [R1+0xc9c] ;  /* 0x000c9c0001817983 */ /* 0x000ee80000100800 */
[----:B------:R0:W3:Y:S02]  /*1da30*/  @!P0 LDG.E.U8 R187, desc[UR32][R2.64] ;  /* 0x0000002002bb8981 */ /* 0x0000e4000c1e1100 */
[----:B0-----:R-:W-:-:S02]  /*1da40*/  @!P0 IMAD.MOV.U32 R2, RZ, RZ, R151 ;  /* 0x000000ffff028224 */ /* 0x001fc400078e0097 */
[----:B------:R-:W-:Y:S01]  /*1da50*/  @!P0 IMAD.MOV.U32 R3, RZ, RZ, R148 ;  /* 0x000000ffff038224 */ /* 0x000fe200078e0094 */
[----:B------:R-:W-:Y:S01]  /*1da60*/  PRMT R185, RZ, 0x7610, R185 ;  /* 0x00007610ffb97816 */ /* 0x000fe200000000b9 */
[----:B------:R-:W3:Y:S04]  /*1da70*/  LDL R148, [R1+0xc3c] ;  /* 0x000c3c0001947983 */ /* 0x000ee80000100800 */
[----:B------:R4:W3:Y:S02]  /*1da80*/  @!P0 LDG.E.U8 R186, desc[UR32][R2.64] ;  /* 0x0000002002ba8981 */ /* 0x0008e4000c1e1100 */
[----:B----4-:R-:W-:Y:S02]  /*1da90*/  @!P0 IMAD.MOV.U32 R2, RZ, RZ, R137 ;  /* 0x000000ffff028224 */ /* 0x010fe400078e0089 */
[----:B------:R-:W-:Y:S01]  /*1daa0*/  @!P0 IMAD.MOV.U32 R3, RZ, RZ, R140 ;  /* 0x000000ffff038224 */ /* 0x000fe200078e008c */
[----:B------:R-:W4:Y:S04]  /*1dab0*/  LDL R137, [R1+0xc7c] ;  /* 0x000c7c0001897983 */ /* 0x000f280000100800 */
[----:B------:R-:W4:Y:S04]  /*1dac0*/  LDL R140, [R1+0xc78] ;  /* 0x000c7800018c7983 */ /* 0x000f280000100800 */
[----:B------:R0:W4:Y:S01]  /*1dad0*/  @!P0 LDG.E.U8 R185, desc[UR32][R2.64] ;  /* 0x0000002002b98981 */ /* 0x000122000c1e1100 */
[----:B------:R-:W-:Y:S01]  /*1dae0*/  PRMT R184, RZ, 0x7610, R184 ;  /* 0x00007610ffb87816 */ /* 0x000fe200000000b8 */
[----:B0-----:R-:W-:-:S02]  /*1daf0*/  @!P0 IMAD.MOV.U32 R3, RZ, RZ, R132 ;  /* 0x000000ffff038224 */ /* 0x001fc400078e0084 */
[----:B------:R-:W4:Y:S01]  /*1db00*/  LDL R132, [R1+0xc58] ;  /* 0x000c580001847983 */ /* 0x000f220000100800 */
[----:B------:R-:W-:Y:S01]  /*1db10*/  PRMT R183, RZ, 0x7610, R183 ;  /* 0x00007610ffb77816 */ /* 0x000fe200000000b7 */
[----:B--2---:R-:W-:Y:S02]  /*1db20*/  @!P0 IMAD.MOV.U32 R2, RZ, RZ, R34 ;  /* 0x000000ffff028224 */ /* 0x004fe400078e0022 */
[----:B------:R-:W2:Y:S04]  /*1db30*/  LDL R34, [R1+0xc5c] ;  /* 0x000c5c0001227983 */ /* 0x000ea80000100800 */
[----:B------:R0:W2:Y:S02]  /*1db40*/  @!P0 LDG.E.U8 R184, desc[UR32][R2.64] ;  /* 0x0000002002b88981 */ /* 0x0000a4000c1e1100 */
[----:B0-----:R-:W-:-:S02]  /*1db50*/  @!P0 IMAD.MOV.U32 R3, RZ, RZ, R145 ;  /* 0x000000ffff038224 */ /* 0x001fc400078e0091 */
[----:B------:R-:W2:Y:S01]  /*1db60*/  LDL R145, [R1+0xc18] ;  /* 0x000c180001917983 */ /* 0x000ea20000100800 */
[----:B---3--:R-:W-:-:S03]  /*1db70*/  @!P0 IMAD.MOV.U32 R2, RZ, RZ, R129 ;  /* 0x000000ffff028224 */ /* 0x008fc600078e0081 */
[----:B------:R-:W3:Y:S04]  /*1db80*/  LDL R129, [R1+0xc1c] ;  /* 0x000c1c0001817983 */ /* 0x000ee80000100800 */
[----:B------:R4:W3:Y:S02]  /*1db90*/  @!P0 LDG.E.U8 R183, desc[UR32][R2.64] ;  /* 0x0000002002b78981 */ /* 0x0008e4000c1e1100 */
[----:B----4-:R-:W-:Y:S02]  /*1dba0*/  @!P0 IMAD.MOV.U32 R2, RZ, RZ, R137 ;  /* 0x000000ffff028224 */ /* 0x010fe400078e0089 */
[----:B------:R-:W4:Y:S01]  /*1dbb0*/  LDL R137, [R1+0xbfc] ;  /* 0x000bfc0001897983 */ /* 0x000f220000100800 */
[----:B------:R-:W-:-:S03]  /*1dbc0*/  @!P0 IMAD.MOV.U32 R3, RZ, RZ, R140 ;  /* 0x000000ffff038224 */ /* 0x000fc600078e008c */
[----:B------:R-:W4:Y:S04]  /*1dbd0*/  LDL R140, [R1+0xbf8] ;  /* 0x000bf800018c7983 */ /* 0x000f280000100800 */
[----:B------:R0:W-:Y:S01]  /*1dbe0*/  STS.U8 [R155+UR4+0x1080], R182 ;  /* 0x001080b69b007988 */ /* 0x0001e20008000004 */
[----:B------:R-:W-:Y:S02]  /*1dbf0*/  PRMT R181, RZ, 0x7610, R181 ;  /* 0x00007610ffb57816 */ /* 0x000fe400000000b5 */
[----:B0-----:R-:W-:-:S06]  /*1dc00*/  PRMT R182, RZ, 0x7610, R182 ;  /* 0x00007610ffb67816 */ /* 0x001fcc00000000b6 */
[----:B------:R0:W4:Y:S01]  /*1dc10*/  @!P0 LDG.E.U8 R182, desc[UR32][R2.64] ;  /* 0x0000002002b68981 */ /* 0x000122000c1e1100 */
[----:B------:R-:W-:Y:S01]  /*1dc20*/  PRMT R180, RZ, 0x7610, R180 ;  /* 0x00007610ffb47816 */ /* 0x000fe200000000b4 */
[----:B0-----:R-:W-:Y:S02]  /*1dc30*/  @!P0 IMAD.MOV.U32 R3, RZ, RZ, R132 ;  /* 0x000000ffff038224 */ /* 0x001fe400078e0084 */
[----:B------:R-:W4:Y:S01]  /*1dc40*/  LDL R132, [R1+0xbd8] ;  /* 0x000bd80001847983 */ /* 0x000f220000100800 */
[----:B------:R-:W-:Y:S01]  /*1dc50*/  PRMT R179, RZ, 0x7610, R179 ;  /* 0x00007610ffb37816 */ /* 0x000fe200000000b3 */
[----:B--2---:R-:W-:Y:S02]  /*1dc60*/  @!P0 IMAD.MOV.U32 R2, RZ, RZ, R34 ;  /* 0x000000ffff028224 */ /* 0x004fe400078e0022 */
[----:B------:R-:W2:Y:S04]  /*1dc70*/  LDL R34, [R1+0xbdc] ;  /* 0x000bdc0001227983 */ /* 0x000ea80000100800 */
[----:B------:R0:W2:Y:S02]  /*1dc80*/  @!P0 LDG.E.U8 R181, desc[UR32][R2.64] ;  /* 0x0000002002b58981 */ /* 0x0000a4000c1e1100 */
[----:B0-----:R-:W-:-:S02]  /*1dc90*/  @!P0 IMAD.MOV.U32 R2, RZ, RZ, R148 ;  /* 0x000000ffff028224 */ /* 0x001fc400078e0094 */
[----:B------:R-:W-:Y:S01]  /*1dca0*/  @!P0 IMAD.MOV.U32 R3, RZ, RZ, R243 ;  /* 0x000000ffff038224 */ /* 0x000fe200078e00f3 */
[----:B------:R-:W-:Y:S01]  /*1dcb0*/  PRMT R178, RZ, 0x7610, R178 ;  /* 0x00007610ffb27816 */ /* 0x000fe200000000b2 */
[----:B------:R-:W2:Y:S04]  /*1dcc0*/  LDL R243, [R1+0x960] ;  /* 0x0009600001f37983 */ /* 0x000ea80000100800 */
[----:B------:R0:W2:Y:S04]  /*1dcd0*/  @!P0 LDG.E.U8 R180, desc[UR32][R2.64] ;  /* 0x0000002002b48981 */ /* 0x0000a8000c1e1100 */
[----:B------:R-:W2:Y:S01]  /*1dce0*/  LDL R148, [R1+0x964] ;  /* 0x0009640001947983 */ /* 0x000ea20000100800 */
[----:B0-----:R-:W-:-:S03]  /*1dcf0*/  @!P0 IMAD.MOV.U32 R3, RZ, RZ, R145 ;  /* 0x000000ffff038224 */ /* 0x001fc600078e0091 */
[----:B------:R-:W2:Y:S01]  /*1dd00*/  LDL R145, [R1+0xbb8] ;  /* 0x000bb80001917983 */ /* 0x000ea20000100800 */
[----:B---3--:R-:W-:-:S03]  /*1dd10*/  @!P0 IMAD.MOV.U32 R2, RZ, RZ, R129 ;  /* 0x000000ffff028224 */ /* 0x008fc600078e0081 */
[----:B------:R-:W3:Y:S04]  /*1dd20*/  LDL R129, [R1+0xbbc] ;  /* 0x000bbc0001817983 */ /* 0x000ee80000100800 */
[----:B------:R4:W3:Y:S02]  /*1dd30*/  @!P0 LDG.E.U8 R179, desc[UR32][R2.64] ;  /* 0x0000002002b38981 */ /* 0x0008e4000c1e1100 */
[----:B----4-:R-:W-:Y:S02]  /*1dd40*/  @!P0 IMAD.MOV.U32 R2, RZ, RZ, R137 ;  /* 0x000000ffff028224 */ /* 0x010fe400078e0089 */
[----:B------:R-:W4:Y:S01]  /*1dd50*/  LDL R137, [R1+0x984] ;  /* 0x0009840001897983 */ /* 0x000f220000100800 */
[----:B------:R-:W-:-:S03]  /*1dd60*/  @!P0 IMAD.MOV.U32 R3, RZ, RZ, R140 ;  /* 0x000000ffff038224 */ /* 0x000fc600078e008c */
[----:B------:R-:W4:Y:S01]  /*1dd70*/  LDL R140, [R1+0x980] ;  /* 0x00098000018c7983 */ /* 0x000f220000100800 */
[----:B------:R-:W-:-:S03]  /*1dd80*/  PRMT R177, RZ, 0x7610, R177 ;  /* 0x00007610ffb17816 */ /* 0x000fc600000000b1 */
[----:B------:R0:W4:Y:S01]  /*1dd90*/  @!P0 LDG.E.U8 R178, desc[UR32][R2.64] ;  /* 0x0000002002b28981 */ /* 0x000122000c1e1100 */
[----:B------:R-:W-:Y:S01]  /*1dda0*/  PRMT R176, RZ, 0x7610, R176 ;  /* 0x00007610ffb07816 */ /* 0x000fe200000000b0 */
[----:B0-----:R-:W-:Y:S02]  /*1ddb0*/  @!P0 IMAD.MOV.U32 R3, RZ, RZ, R132 ;  /* 0x000000ffff038224 */ /* 0x001fe400078e0084 */
[----:B------:R-:W4:Y:S01]  /*1ddc0*/  LDL R132, [R1+0x940] ;  /* 0x0009400001847983 */ /* 0x000f220000100800 */
[----:B--2---:R-:W-:-:S03]  /*1ddd0*/  @!P0 IMAD.MOV.U32 R2, RZ, RZ, R34 ;  /* 0x000000ffff028224 */ /* 0x004fc600078e0022 */
[----:B------:R-:W2:Y:S04]  /*1dde0*/  LDL R34, [R1+0x944] ;  /* 0x0009440001227983 */ /* 0x000ea80000100800 */
[----:B------:R0:W2:Y:S02]  /*1ddf0*/  @!P0 LDG.E.U8 R177, desc[UR32][R2.64] ;  /* 0x0000002002b18981 */ /* 0x0000a4000c1e1100 */
[----:B0-----:R-:W-:Y:S02]  /*1de00*/  @!P0 IMAD.MOV.U32 R3, RZ, RZ, R145 ;  /* 0x000000ffff038224 */ /* 0x001fe400078e0091 */
        /* <DEDUP_REMOVED lines=14> */
[----:B------:R-:W-:Y:S01]  /*1def0*/  @!P0 IMAD.MOV.U32 R3, RZ, RZ, R243 ;  /* 0x000000ffff038224 */ /* 0x000fe200078e00f3 */
[----:B------:R-:W-:Y:S01]  /*1df00*/  PRMT R172, RZ, 0x7610, R172 ;  /* 0x00007610ffac7816 */ /* 0x000fe200000000ac */
[----:B------:R-:W4:Y:S04]  /*1df10*/  LDL R243, [R1+0x8a0] ;  /* 0x0008a00001f37983 */ /* 0x000f280000100800 */
[----:B------:R0:W4:Y:S04]  /*1df20*/  @!P0 LDG.E.U8 R174, desc[UR32][R2.64] ;  /* 0x0000002002ae8981 */ /* 0x000128000c1e1100 */
[----:B------:R-:W4:Y:S01]  /*1df30*/  LDL R148, [R1+0x8a4] ;  /* 0x0008a40001947983 */ /* 0x000f220000100800 */
[----:B0-----:R-:W-:-:S03]  /*1df40*/  @!P0 IMAD.MOV.U32 R3, RZ, RZ, R132 ;  /* 0x000000ffff038224 */ /* 0x001fc600078e0084 */
        /* <DEDUP_REMOVED lines=13> */
[----:B------:R-:W-:Y:S02]  /*1e020*/  PRMT R171, RZ, 0x7610, R171 ;  /* 0x00007610ffab7816 */ /* 0x000fe400000000ab */
[----:B------:R-:W-:-:S04]  /*1e030*/  PRMT R170, RZ, 0x7610, R170 ;  /* 0x00007610ffaa7816 */ /* 0x000fc800000000aa */
[----:B------:R0:W4:Y:S01]  /*1e040*/  @!P0 LDG.E.U8 R171, desc[UR32][R2.64] ;  /* 0x0000002002ab8981 */ /* 0x000122000c1e1100 */
[----:B------:R-:W-:-:S03]  /*1e050*/  PRMT R169, RZ, 0x7610, R169 ;  /* 0x00007610ffa97816 */ /* 0x000fc600000000a9 */
[----:B------:R1:W-:Y:S02]  /*1e060*/  STS.U8 [R155+UR4+0x1480], R168 ;  /* 0x001480a89b007988 */ /* 0x0003e40008000004 */
[----:B-1----:R-:W-:Y:S01]  /*1e070*/  PRMT R168, RZ, 0x7610, R168 ;  /* 0x00007610ffa87816 */ /* 0x002fe200000000a8 */
[----:B0-----:R-:W-:Y:S02]  /*1e080*/  @!P0 IMAD.MOV.U32 R3, RZ, RZ, R132 ;  /* 0x000000ffff038224 */ /* 0x001fe400078e0084 */
[----:B------:R-:W4:Y:S01]  /*1e090*/  LDL R132, [R1+0x864] ;  /* 0x0008640001847983 */ /* 0x000f220000100800 */
[----:B--2---:R-:W-:-:S03]  /*1e0a0*/  @!P0 IMAD.MOV.U32 R2, RZ, RZ, R34 ;  /* 0x000000ffff028224 */ /* 0x004fc600078e0022 */
[----:B------:R-:W2:Y:S04]  /*1e0b0*/  LDL.LU R34, [R1+0x860] ;  /* 0x0008600001227983 */ /* 0x000ea80000300800 */
[----:B------:R0:W2:Y:S02]  /*1e0c0*/  @!P0 LDG.E.U8 R170, desc[UR32][R2.64] ;  /* 0x0000002002aa8981 */ /* 0x0000a4000c1e1100 */
[----:B0-----:R-:W-:Y:S02]  /*1e0d0*/  @!P0 IMAD.MOV.U32 R3, RZ, RZ, R145 ;  /* 0x000000ffff038224 */ /* 0x001fe400078e0091 */
[----:B------:R-:W2:Y:S01]  /*1e0e0*/  LDL R145, [R1+0x840] ;  /* 0x0008400001917983 */ /* 0x000ea20000100800 */
[----:B---3--:R-:W-:-:S03]  /*1e0f0*/  @!P0 IMAD.MOV.U32 R2, RZ, RZ, R129 ;  /* 0x000000ffff028224 */ /* 0x008fc600078e0081 */
[----:B------:R-:W3:Y:S04]  /*1e100*/  LDL R129, [R1+0x844] ;  /* 0x0008440001817983 */ /* 0x000ee80000100800 */
[----:B------:R0:W3:Y:S02]  /*1e110*/  @!P0 LDG.E.U8 R169, desc[UR32][R2.64] ;  /* 0x0000002002a98981 */ /* 0x0000e4000c1e1100 */
[----:B0-----:R-:W-:Y:S02]  /*1e120*/  @!P0 IMAD.MOV.U32 R2, RZ, RZ, R148 ;  /* 0x000000ffff028224 */ /* 0x001fe400078e0094 */
[----:B------:R-:W-:Y:S01]  /*1e130*/  @!P0 IMAD.MOV.U32 R3, RZ, RZ, R243 ;  /* 0x000000ffff038224 */ /* 0x000fe200078e00f3 */
[----:B------:R0:W-:Y:S04]  /*1e140*/  STS.U8 [R155+UR4+0x5080], R167 ;  /* 0x005080a79b007988 */ /* 0x0001e80008000004 */
[----:B------:R4:W3:Y:S04]  /*1e150*/  @!P0 LDG.E.U8 R168, desc[UR32][R2.64] ;  /* 0x0000002002a88981 */ /* 0x0008e8000c1e1100 */
[----:B------:R1:W-:Y:S04]  /*1e160*/  STS.U8 [R155+UR4+0x4e80], R166 ;  /* 0x004e80a69b007988 */ /* 0x0003e80008000004 */
[----:B------:R-:W3:Y:S01]  /*1e170*/  LDL R148, [R1+0x800] ;  /* 0x0008000001947983 */ /* 0x000ee20000100800 */
[----:B----4-:R-:W-:-:S03]  /*1e180*/  @!P0 IMAD.MOV.U32 R2, RZ, RZ, R137 ;  /* 0x000000ffff028224 */ /* 0x010fc600078e0089 */
[----:B------:R-:W4:Y:S01]  /*1e190*/  LDL R137, [R1+0x824] ;  /* 0x0008240001897983 */ /* 0x000f220000100800 */
[----:B------:R-:W-:-:S03]  /*1e1a0*/  @!P0 IMAD.MOV.U32 R3, RZ, RZ, R140 ;  /* 0x000000ffff038224 */ /* 0x000fc600078e008c */
[----:B------:R-:W4:Y:S01]  /*1e1b0*/  LDL R140, [R1+0x820] ;  /* 0x00082000018c7983 */ /* 0x000f220000100800 */
[----:B0-----:R-:W-:Y:S02]  /*1e1c0*/  PRMT R167, RZ, 0x7610, R167 ;  /* 0x00007610ffa77816 */ /* 0x001fe400000000a7 */
[----:B-1----:R-:W-:-:S04]  /*1e1d0*/  PRMT R166, RZ, 0x7610, R166 ;  /* 0x00007610ffa67816 */ /* 0x002fc800000000a6 */
[----:B------:R0:W4:Y:S04]  /*1e1e0*/  @!P0 LDG.E.U8 R167, desc[UR32][R2.64] ;  /* 0x0000002002a78981 */ /* 0x000128000c1e1100 */
[----:B------:R1:W-:Y:S04]  /*1e1f0*/  STS.U8 [R155+UR4+0x4c80], R165 ;  /* 0x004c80a59b007988 */ /* 0x0003e80008000004 */
[----:B------:R3:W-:Y:S01]  /*1e200*/  STS.U8 [R155+UR4+0x5880], R195 ;  /* 0x005880c39b007988 */ /* 0x0007e20008000004 */
[----:B-1----:R-:W-:Y:S01]  /*1e210*/  PRMT R165, RZ, 0x7610, R165 ;  /* 0x00007610ffa57816 */ /* 0x002fe200000000a5 */
[----:B0-----:R-:W-:-:S02]  /*1e220*/  @!P0 IMAD.MOV.U32 R2, RZ, RZ, R132 ;  /* 0x000000ffff028224 */ /* 0x001fc400078e0084 */
[----:B------:R-:W4:Y:S01]  /*1e230*/  LDL R132, [R1+0x804] ;  /* 0x0008040001847983 */ /* 0x000f220000100800 */
[----:B--2---:R-:W-:-:S05]  /*1e240*/  @!P0 IMAD.MOV.U32 R3, RZ, RZ, R34 ;  /* 0x000000ffff038224 */ /* 0x004fca00078e0022 */
[----:B------:R0:W2:Y:S02]  /*1e250*/  @!P0 LDG.E.U8 R166, desc[UR32][R2.64] ;  /* 0x0000002002a68981 */ /* 0x0000a4000c1e1100 */
[----:B0-----:R-:W-:Y:S02]  /*1e260*/  @!P0 IMAD.MOV.U32 R3, RZ, RZ, R145 ;  /* 0x000000ffff038224 */ /* 0x001fe400078e0091 */
[----:B------:R-:W2:Y:S01]  /*1e270*/  LDL R145, [R1+0x7e0] ;  /* 0x0007e00001917983 */ /* 0x000ea20000100800 */
[----:B---3--:R-:W-:-:S03]  /*1e280*/  @!P0 IMAD.MOV.U32 R2, RZ, RZ, R129 ;  /* 0x000000ffff028224 */ /* 0x008fc600078e0081 */
[----:B------:R-:W3:Y:S04]  /*1e290*/  LDL R129, [R1+0x7e4] ;  /* 0x0007e40001817983 */ /* 0x000ee80000100800 */
[----:B------:R4:W3:Y:S04]  /*1e2a0*/  @!P0 LDG.E.U8 R165, desc[UR32][R2.64] ;  /* 0x0000002002a58981 */ /* 0x0008e8000c1e1100 */
[----:B------:R-:W3:Y:S04]  /*1e2b0*/  LDL.LU R195, [R1+0x600] ;  /* 0x0006000001c37983 */ /* 0x000ee80000300800 */
[----:B------:R0:W-:Y:S04]  /*1e2c0*/  STS.U8 [R155+UR4+0x4a80], R164 ;  /* 0x004a80a49b007988 */ /* 0x0001e80008000004 */
        /* <DEDUP_REMOVED lines=9> */
[----:B------:R1:W-:Y:S01]  /*1e360*/  STS.U8 [R155+UR4+0x5a80], R196 ;  /* 0x005a80c49b007988 */ /* 0x0003e20008000004 */
[----:B0-----:R-:W-:-:S03]  /*1e370*/  @!P0 IMAD.MOV.U32 R3, RZ, RZ, R148 ;  /* 0x000000ffff038224 */ /* 0x001fc600078e0094 */
[----:B------:R0:W-:Y:S04]  /*1e380*/  STS.U8 [R155+UR4+0x4680], R162 ;  /* 0x004680a29b007988 */ /* 0x0001e80008000004 */
[----:B-1----:R-:W4:Y:S04]  /*1e390*/  LDL R196, [R1+0x780] ;  /* 0x0007800001c47983 */ /* 0x002f280000100800 */
[----:B------:R1:W-:Y:S01]  /*1e3a0*/  STS.U8 [R155+UR4+0x5e80], R199 ;  /* 0x005e80c79b007988 */ /* 0x0003e20008000004 */
[----:B0-----:R-:W-:Y:S01]  /*1e3b0*/  PRMT R162, RZ, 0x7610, R162 ;  /* 0x00007610ffa27816 */ /* 0x001fe200000000a2 */
[----:B------:R-:W-:-:S02]  /*1e3c0*/  @!P0 IMAD.MOV.U32 R2, RZ, RZ, R132 ;  /* 0x000000ffff028224 */ /* 0x000fc400078e0084 */
[----:B------:R-:W4:Y:S04]  /*1e3d0*/  LDL R132, [R1+0x7a4] ;  /* 0x0007a40001847983 */ /* 0x000f280000100800 */
[----:B------:R2:W4:Y:S02]  /*1e3e0*/  @!P0 LDG.E.U8 R163, desc[UR32][R2.64] ;  /* 0x0000002002a38981 */ /* 0x000524000c1e1100 */
[----:B--2---:R-:W-:Y:S02]  /*1e3f0*/  @!P0 IMAD.MOV.U32 R3, RZ, RZ, R145 ;  /* 0x000000ffff038224 */ /* 0x004fe400078e0091 */
[----:B---3--:R-:W-:Y:S02]  /*1e400*/  @!P0 IMAD.MOV.U32 R2, RZ, RZ, R129 ;  /* 0x000000ffff028224 */ /* 0x008fe400078e0081 */
[----:B------:R-:W2:Y:S04]  /*1e410*/  LDL R129, [R1+0x784] ;  /* 0x0007840001817983 */ /* 0x000ea80000100800 */
[----:B-1----:R-:W3:Y:S04]  /*1e420*/  LDL.LU R199, [R1+0x618] ;  /* 0x0006180001c77983 */ /* 0x002ee80000300800 */
[----:B------:R-:W3:Y:S04]  /*1e430*/  LDL R148, [R1+0x760] ;  /* 0x0007600001947983 */ /* 0x000ee80000100800 */
[----:B------:R-:W3:Y:S04]  /*1e440*/  LDL R145, [R1+0x764] ;  /* 0x0007640001917983 */ /* 0x000ee80000100800 */
[----:B------:R4:W3:Y:S02]  /*1e450*/  @!P0 LDG.E.U8 R162, desc[UR32][R2.64] ;  /* 0x0000002002a28981 */ /* 0x0008e4000c1e1100 */
[----:B----4-:R-:W-:-:S02]  /*1e460*/  @!P0 IMAD.MOV.U32 R2, RZ, RZ, R137 ;  /* 0x000000ffff028224 */ /* 0x010fc400078e0089 */
[----:B------:R-:W4:Y:S01]  /*1e470*/  LDL R137, [R1+0x744] ;  /* 0x0007440001897983 */ /* 0x000f220000100800 */
[----:B------:R-:W-:-:S03]  /*1e480*/  @!P0 IMAD.MOV.U32 R3, RZ, RZ, R140 ;  /* 0x000000ffff038224 */ /* 0x000fc600078e008c */
[----:B------:R-:W4:Y:S04]  /*1e490*/  LDL R140, [R1+0x740] ;  /* 0x00074000018c7983 */ /* 0x000f280000100800 */
[----:B------:R0:W-:Y:S04]  /*1e4a0*/  STS.U8 [R155+UR4+0x1680], R161 ;  /* 0x001680a19b007988 */ /* 0x0001e80008000004 */
[----:B------:R1:W-:Y:S01]  /*1e4b0*/  STS.U8 [R155+UR4+0x4480], R160 ;  /* 0x004480a09b007988 */ /* 0x0003e20008000004 */
[----:B0-----:R-:W-:Y:S02]  /*1e4c0*/  PRMT R161, RZ, 0x7610, R161 ;  /* 0x00007610ffa17816 */ /* 0x001fe400000000a1 */
[----:B-1----:R-:W-:-:S04]  /*1e4d0*/  PRMT R160, RZ, 0x7610, R160 ;  /* 0x00007610ffa07816 */ /* 0x002fc800000000a0 */
[----:B------:R0:W4:Y:S04]  /*1e4e0*/  @!P0 LDG.E.U8 R161, desc[UR32][R2.64] ;  /* 0x0000002002a18981 */ /* 0x000128000c1e1100 */
[----:B------:R1:W-:Y:S01]  /*1e4f0*/  STS.U8 [R155+UR4+0x4280], R159 ;  /* 0x0042809f9b007988 */ /* 0x0003e20008000004 */
[----:B0-----:R-:W-:-:S03]  /*1e500*/  @!P0 IMAD.MOV.U32 R3, RZ, RZ, R243 ;  /* 0x000000ffff038224 */ /* 0x001fc600078e00f3 */
[----:B------:R0:W-:Y:S01]  /*1e510*/  STS.U8 [R155+UR4+0x6080], R201 ;  /* 0x006080c99b007988 */ /* 0x0001e20008000004 */
[----:B-1----:R-:W-:-:S03]  /*1e520*/  PRMT R159, RZ, 0x7610, R159 ;  /* 0x00007610ff9f7816 */ /* 0x002fc6000000009f */
[----:B------:R1:W-:Y:S04]  /*1e530*/  STS.U8 [R155+UR4+0x4080], R158 ;  /* 0x0040809e9b007988 */ /* 0x0003e80008000004 */
[----:B0-----:R-:W4:Y:S01]  /*1e540*/  LDL.LU R201, [R1+0x620] ;  /* 0x0006200001c97983 */ /* 0x001f220000300800 */
[----:B------:R-:W-:-:S03]  /*1e550*/  @!P0 IMAD.MOV.U32 R2, RZ, RZ, R132 ;  /* 0x000000ffff028224 */ /* 0x000fc600078e0084 */
[----:B------:R-:W4:Y:S04]  /*1e560*/  LDL R132, [R1+0x724] ;  /* 0x0007240001847983 */ /* 0x000f280000100800 */
[----:B------:R0:W4:Y:S01]  /*1e570*/  @!P0 LDG.E.U8 R160, desc[UR32][R2.64] ;  /* 0x0000002002a08981 */ /* 0x000122000c1e1100 */
[----:B-1----:R-:W-:Y:S01]  /*1e580*/  PRMT R158, RZ, 0x7610, R158 ;  /* 0x00007610ff9e7816 */ /* 0x002fe2000000009e */
[----:B0-----:R-:W-:Y:S02]  /*1e590*/  @!P0 IMAD.MOV.U32 R3, RZ, RZ, R196 ;  /* 0x000000ffff038224 */ /* 0x001fe400078e00c4 */
[----:B------:R0:W-:Y:S04]  /*1e5a0*/  STS.U8 [R155+UR4+0x3e80], R157 ;  /* 0x003e809d9b007988 */ /* 0x0001e80008000004 */
[----:B------:R-:W-:Y:S01]  /*1e5b0*/  STS.U8 [R155+UR4+0x6480], R203 ;  /* 0x006480cb9b007988 */ /* 0x000fe20008000004 */
[----:B0-----:R-:W-:-:S03]  /*1e5c0*/  PRMT R157, RZ, 0x7610, R157 ;  /* 0x00007610ff9d7816 */ /* 0x001fc6000000009d */
[----:B------:R0:W-:Y:S01]  /*1e5d0*/  STS.U8 [R155+UR4+0x6880], R206 ;  /* 0x006880ce9b007988 */ /* 0x0001e20008000004 */
[----:B------:R-:W-:-:S03]  /*1e5e0*/  IMAD.MOV.U32 R196, RZ, RZ, R30 ;  /* 0x000000ffffc47224 */ /* 0x000fc600078e001e */
[----:B------:R-:W-:Y:S04]  /*1e5f0*/  STS.U8 [R155+UR4+0x6a80], R208 ;  /* 0x006a80d09b007988 */ /* 0x000fe80008000004 */
[----:B------:R1:W-:Y:S01]  /*1e600*/  STS.U8 [R155+UR4+0x6280], R202 ;  /* 0x006280ca9b007988 */ /* 0x0003e20008000004 */
[----:B0-----:R-:W-:-:S03]  /*1e610*/  IMAD.MOV.U32 R206, RZ, RZ, R32 ;  /* 0x000000ffffce7224 */ /* 0x001fc600078e0020 */
[----:B------:R0:W-:Y:S04]  /*1e620*/  STS.U8 [R155+UR4+0x6680], R205 ;  /* 0x006680cd9b007988 */ /* 0x0001e80008000004 */
[----:B------:R0:W-:Y:S01]  /*1e630*/  STS.U8 [R155+UR4+0x5c80], R198 ;  /* 0x005c80c69b007988 */ /* 0x0001e20008000004 */
[----:B-1----:R-:W-:Y:S02]  /*1e640*/  IMAD.MOV.U32 R202, RZ, RZ, R26 ;  /* 0x000000ffffca7224 */ /* 0x002fe400078e001a */
[----:B0-----:R-:W-:Y:S02]  /*1e650*/  IMAD.MOV.U32 R205, RZ, RZ, R27 ;  /* 0x000000ffffcd7224 */ /* 0x001fe400078e001b */
[----:B------:R-:W-:Y:S02]  /*1e660*/  IMAD.MOV.U32 R198, RZ, RZ, R25 ;  /* 0x000000ffffc67224 */ /* 0x000fe400078e0019 */
[----:B--2---:R-:W-:-:S02]  /*1e670*/  @!P0 IMAD.MOV.U32 R2, RZ, RZ, R129 ;  /* 0x000000ffff028224 */ /* 0x004fc400078e0081 */
[----:B------:R-:W2:Y:S04]  /*1e680*/  LDL R129, [R1+0x704] ;  /* 0x0007040001817983 */ /* 0x000ea80000100800 */
[----:B------:R3:W2:Y:S04]  /*1e690*/  @!P0 LDG.E.U8 R159, desc[UR32][R2.64] ;  /* 0x00000020029f8981 */ /* 0x0006a8000c1e1100 */
[----:B------:R-:W2:Y:S01]  /*1e6a0*/  LDL.LU R203, [R1+0x604] ;  /* 0x0006040001cb7983 */ /* 0x000ea20000300800 */
[----:B---3--:R-:W-:Y:S02]  /*1e6b0*/  @!P0 IMAD.MOV.U32 R2, RZ, RZ, R145 ;  /* 0x000000ffff028224 */ /* 0x008fe400078e0091 */
[----:B------:R-:W-:-:S05]  /*1e6c0*/  @!P0 IMAD.MOV.U32 R3, RZ, RZ, R148 ;  /* 0x000000ffff038224 */ /* 0x000fca00078e0094 */
[----:B------:R4:W3:Y:S04]  /*1e6d0*/  @!P0 LDG.E.U8 R158, desc[UR32][R2.64] ;  /* 0x00000020029e8981 */ /* 0x0008e8000c1e1100 */
[----:B------:R0:W-:Y:S01]  /*1e6e0*/  STL [R1+0x1060], R240 ;  /* 0x001060f001007387 */ /* 0x0001e20000100800 */
[----:B----4-:R-:W-:Y:S02]  /*1e6f0*/  @!P0 IMAD.MOV.U32 R2, RZ, RZ, R137 ;  /* 0x000000ffff028224 */ /* 0x010fe400078e0089 */
[----:B------:R-:W-:-:S05]  /*1e700*/  @!P0 IMAD.MOV.U32 R3, RZ, RZ, R140 ;  /* 0x000000ffff038224 */ /* 0x000fca00078e008c */
[----:B------:R1:W4:Y:S02]  /*1e710*/  @!P0 LDG.E.U8 R157, desc[UR32][R2.64] ;  /* 0x00000020029d8981 */ /* 0x000324000c1e1100 */
[----:B-1----:R-:W-:Y:S02]  /*1e720*/  @!P0 IMAD.MOV.U32 R3, RZ, RZ, R240 ;  /* 0x000000ffff038224 */ /* 0x002fe400078e00f0 */
[----:B0-----:R-:W4:Y:S04]  /*1e730*/  LDL.LU R240, [R1+0x6fc] ;  /* 0x0006fc0001f07983 */ /* 0x001f280000300800 */
[----:B------:R-:W4:Y:S04]  /*1e740*/  LDL.LU R208, [R1+0x638] ;  /* 0x0006380001d07983 */ /* 0x000f280000300800 */
[----:B------:R-:W3:Y:S04]  /*1e750*/  LDL.LU R32, [R1+0x660] ;  /* 0x0006600001207983 */ /* 0x000ee80000300800 */
[----:B------:R-:W4:Y:S04]  /*1e760*/  LDL.LU R30, [R1+0x644] ;  /* 0x00064400011e7983 */ /* 0x000f280000300800 */
[----:B------:R-:W3:Y:S04]  /*1e770*/  LDL.LU R26, [R1+0x6a0] ;  /* 0x0006a000011a7983 */ /* 0x000ee80000300800 */
[----:B------:R-:W4:Y:S04]  /*1e780*/  LDL.LU R27, [R1+0x680] ;  /* 0x00068000011b7983 */ /* 0x000f280000300800 */
[----:B------:R-:W4:Y:S04]  /*1e790*/  LDL.LU R25, [R1+0x664] ;  /* 0x0006640001197983 */ /* 0x000f280000300800 */
[----:B------:R-:W3:Y:S04]  /*1e7a0*/  LDL.LU R243, [R1+0x6c0] ;  /* 0x0006c00001f37983 */ /* 0x000ee80000300800 */
[----:B------:R0:W-:Y:S01]  /*1e7b0*/  STS.U8 [R155+UR4+0x3c80], R156 ;  /* 0x003c809c9b007988 */ /* 0x0001e20008000004 */
[----:B------:R-:W-:-:S03]  /*1e7c0*/  @!P0 IMAD.MOV.U32 R2, RZ, RZ, R132 ;  /* 0x000000ffff028224 */ /* 0x000fc600078e0084 */
[----:B------:R1:W-:Y:S01]  /*1e7d0*/  STS.U8 [R155+UR4+0x3a80], R23 ;  /* 0x003a80179b007988 */ /* 0x0003e20008000004 */
[----:B0-----:R-:W-:Y:S02]  /*1e7e0*/  PRMT R156, RZ, 0x7610, R156 ;  /* 0x00007610ff9c7816 */ /* 0x001fe4000000009c */
[----:B-1----:R-:W-:-:S04]  /*1e7f0*/  PRMT R23, RZ, 0x7610, R23 ;  /* 0x00007610ff177816 */ /* 0x002fc80000000017 */
[----:B------:R0:W4:Y:S02]  /*1e800*/  @!P0 LDG.E.U8 R156, desc[UR32][R2.64] ;  /* 0x00000020029c8981 */ /* 0x000124000c1e1100 */
[----:B0-----:R-:W-:Y:S02]  /*1e810*/  @!P0 IMAD.MOV.U32 R3, RZ, RZ, R250 ;  /* 0x000000ffff038224 */ /* 0x001fe400078e00fa */
[----:B------:R0:W-:Y:S04]  /*1e820*/  STS.U8 [R155+UR4+0x1880], R22 ;  /* 0x001880169b007988 */ /* 0x0001e80008000004 */
[----:B------:R-:W-:Y:S01]  /*1e830*/  STS.U8 [R155+UR4+0x6c80], R209 ;  /* 0x006c80d19b007988 */ /* 0x000fe20008000004 */
[----:B0-----:R-:W-:-:S03]  /*1e840*/  PRMT R22, RZ, 0x7610, R22 ;  /* 0x00007610ff167816 */ /* 0x001fc60000000016 */
[----:B------:R0:W-:Y:S04]  /*1e850*/  STS.U8 [R155+UR4+0x3880], R21 ;  /* 0x003880159b007988 */ /* 0x0001e80008000004 */
[----:B------:R-:W-:Y:S01]  /*1e860*/  STS.U8 [R155+UR4+0x6e80], R210 ;  /* 0x006e80d29b007988 */ /* 0x000fe20008000004 */
[----:B0-----:R-:W-:-:S03]  /*1e870*/  PRMT R21, RZ, 0x7610, R21 ;  /* 0x00007610ff157816 */ /* 0x001fc60000000015 */
[----:B------:R-:W-:Y:S04]  /*1e880*/  STS.U8 [R155+UR4+0x7080], R212 ;  /* 0x007080d49b007988 */ /* 0x000fe80008000004 */
[----:B------:R-:W-:Y:S01]  /*1e890*/  STS.U8 [R155+UR4+0x7280], R213 ;  /* 0x007280d59b007988 */ /* 0x000fe20008000004 */
[----:B--2---:R-:W-:-:S03]  /*1e8a0*/  @!P0 IMAD.MOV.U32 R2, RZ, RZ, R129 ;  /* 0x000000ffff028224 */ /* 0x004fc600078e0081 */
[----:B------:R-:W2:Y:S04]  /*1e8b0*/  LDL.LU R129, [R1+0xd54] ;  /* 0x000d540001817983 */ /* 0x000ea80000300800 */
[----:B------:R0:W2:Y:S04]  /*1e8c0*/  @!P0 LDG.E.U8 R23, desc[UR32][R2.64] ;  /* 0x0000002002178981 */ /* 0x0000a8000c1e1100 */
[----:B------:R-:W2:Y:S04]  /*1e8d0*/  LDL.LU R132, [R1+0xd70] ;  /* 0x000d700001847983 */ /* 0x000ea80000300800 */
[----:B------:R-:W2:Y:S01]  /*1e8e0*/  LDL.LU R137, [R1+0xd34] ;  /* 0x000d340001897983 */ /* 0x000ea20000300800 */
[----:B0-----:R-:W-:-:S03]  /*1e8f0*/  IMAD.MOV.U32 R3, RZ, RZ, R37 ;  /* 0x000000ffff037224 */ /* 0x001fc600078e0025 */
[----:B------:R-:W2:Y:S01]  /*1e900*/  LDL.LU R140, [R1+0xd50] ;  /* 0x000d5000018c7983 */ /* 0x000ea20000300800 */
[----:B------:R-:W-:Y:S02]  /*1e910*/  @!P0 IMAD.MOV.U32 R2, RZ, RZ, R248 ;  /* 0x000000ffff028224 */ /* 0x000fe400078e00f8 */
[----:B------:R-:W-:Y:S01]  /*1e920*/  IMAD.MOV.U32 R209, RZ, RZ, R3 ;  /* 0x000000ffffd17224 */ /* 0x000fe200078e0003 */
[----:B------:R-:W2:Y:S01]  /*1e930*/  LDL.LU R145, [R1+0xd14] ;  /* 0x000d140001917983 */ /* 0x000ea20000300800 */
[----:B------:R-:W-:-:S03]  /*1e940*/  @!P0 IMAD.MOV.U32 R3, RZ, RZ, R241 ;  /* 0x000000ffff038224 */ /* 0x000fc600078e00f1 */
[----:B------:R-:W2:Y:S04]  /*1e950*/  LDL.LU R148, [R1+0xd30] ;  /* 0x000d300001947983 */ /* 0x000ea80000300800 */
[----:B------:R0:W-:Y:S04]  /*1e960*/  STL [R1+0x1064], R250 ;  /* 0x001064fa01007387 */ /* 0x0001e80000100800 */
[----:B------:R1:W2:Y:S04]  /*1e970*/  @!P0 LDG.E.U8 R22, desc[UR32][R2.64] ;  /* 0x0000002002168981 */ /* 0x0002a8000c1e1100 */
[----:B0-----:R-:W2:Y:S04]  /*1e980*/  LDL.LU R250, [R1+0x738] ;  /* 0x0007380001fa7983 */ /* 0x001ea80000300800 */
[----:B------:R-:W2:Y:S01]  /*1e990*/  LDL.LU R37, [R1+0x13b0] ;  /* 0x0013b00001257983 */ /* 0x000ea20000300800 */
[----:B-1----:R-:W-:-:S03]  /*1e9a0*/  @!P0 IMAD.MOV.U32 R2, RZ, RZ, R242 ;  /* 0x000000ffff028224 */ /* 0x002fc600078e00f2 */
[----:B------:R0:W-:Y:S04]  /*1e9b0*/  STL [R1+0x106c], R248 ;  /* 0x00106cf801007387 */ /* 0x0001e80000100800 */
[----:B0-----:R-:W2:Y:S04]  /*1e9c0*/  LDL.LU R248, [R1+0x758] ;  /* 0x0007580001f87983 */ /* 0x001ea80000300800 */
[----:B------:R0:W-:Y:S04]  /*1e9d0*/  STL [R1+0x1068], R241 ;  /* 0x001068f101007387 */ /* 0x0001e80000100800 */
[----:B0-----:R-:W2:Y:S04]  /*1e9e0*/  LDL.LU R241, [R1+0x71c] ;  /* 0x00071c0001f17983 */ /* 0x001ea80000300800 */
[----:B------:R-:W2:Y:S01]  /*1e9f0*/  LDL.LU R210, [R1+0x640] ;  /* 0x0006400001d27983 */ /* 0x000ea20000300800 */
[----:B---3--:R-:W-:-:S03]  /*1ea00*/  @!P0 IMAD.MOV.U32 R3, RZ, RZ, R243 ;  /* 0x000000ffff038224 */ /* 0x008fc600078e00f3 */
[----:B------:R0:W-:Y:S04]  /*1ea10*/  STL [R1+0x1070], R242 ;  /* 0x001070f201007387 */ /* 0x0001e80000100800 */
[----:B------:R1:W3:Y:S04]  /*1ea20*/  @!P0 LDG.E.U8 R21, desc[UR32][R2.64] ;  /* 0x0000002002158981 */ /* 0x0002e8000c1e1100 */
[----:B0-----:R-:W3:Y:S04]  /*1ea30*/  LDL.LU R242, [R1+0x73c] ;  /* 0x00073c0001f27983 */ /* 0x001ee80000300800 */
[----:B------:R-:W3:Y:S01]  /*1ea40*/  LDL.LU R212, [R1+0x61c] ;  /* 0x00061c0001d47983 */ /* 0x000ee20000300800 */
[----:B-1----:R-:W-:-:S03]  /*1ea50*/  @!P0 IMAD.MOV.U32 R2, RZ, RZ, R249 ;  /* 0x000000ffff028224 */ /* 0x002fc600078e00f9 */
[----:B------:R0:W-:Y:S04]  /*1ea60*/  STL [R1+0x1074], R249 ;  /* 0x001074f901007387 */ /* 0x0001e80000100800 */
[----:B0-----:R-:W3:Y:S04]  /*1ea70*/  LDL.LU R249, [R1+0x778] ;  /* 0x0007780001f97983 */ /* 0x001ee80000300800 */
[----:B------:R-:W4:Y:S01]  /*1ea80*/  LDL.LU R213, [R1+0x684] ;  /* 0x0006840001d57983 */ /* 0x000f220000300800 */
[----:B------:R-:W-:-:S03]  /*1ea90*/  @!P0 IMAD.MOV.U32 R3, RZ, RZ, R26 ;  /* 0x000000ffff038224 */ /* 0x000fc600078e001a */
[----:B------:R0:W-:Y:S02]  /*1eaa0*/  STS.U8 [R155+UR4+0x3680], R20 ;  /* 0x003680149b007988 */ /* 0x0001e40008000004 */
[----:B0-----:R-:W-:Y:S02]  /*1eab0*/  PRMT R20, RZ, 0x7610, R20 ;  /* 0x00007610ff147816 */ /* 0x001fe40000000014 */
[----:B------:R-:W-:Y:S04]  /*1eac0*/  STS.U8 [R155+UR4+0x7480], R215 ;  /* 0x007480d79b007988 */ /* 0x000fe80008000004 */
[----:B------:R4:W3:Y:S04]  /*1ead0*/  @!P0 LDG.E.U8 R20, desc[UR32][R2.64] ;  /* 0x0000002002148981 */ /* 0x0008e8000c1e1100 */
[----:B------:R-:W-:Y:S01]  /*1eae0*/  STS.U8 [R155+UR4+0x3480], R19 ;  /* 0x003480139b007988 */ /* 0x000fe20008000004 */
[----:B----4-:R-:W-:-:S03]  /*1eaf0*/  @!P0 IMAD.MOV.U32 R2, RZ, RZ, R213 ;  /* 0x000000ffff028224 */ /* 0x010fc600078e00d5 */
[----:B------:R0:W-:Y:S04]  /*1eb00*/  STL [R1+0x109c], R213 ;  /* 0x00109cd501007387 */ /* 0x0001e80000100800 */
[----:B0-----:R-:W4:Y:S04]  /*1eb10*/  LDL.LU R213, [R1+0x83c] ;  /* 0x00083c0001d57983 */ /* 0x001f280000300800 */
[----:B------:R-:W3:Y:S01]  /*1eb20*/  LDL.LU R215, [R1+0x624] ;  /* 0x0006240001d77983 */ /* 0x000ee20000300800 */
        /* <DEDUP_REMOVED lines=10> */
[----:B0-----:R-:W-:Y:S01]  /*1ebd0*/  PRMT R17, RZ, 0x7610, R17 ;  /* 0x00007610ff117816 */ /* 0x001fe20000000011 */
[----:B-1----:R-:W-:-:S02]  /*1ebe0*/  IMAD.MOV.U32 R3, RZ, RZ, R34 ;  /* 0x000000ffff037224 */ /* 0x002fc400078e0022 */
[----:B------:R-:W-:Y:S01]  /*1ebf0*/  @!P0 IMAD.MOV.U32 R2, RZ, RZ, R30 ;  /* 0x000000ffff028224 */ /* 0x000fe200078e001e */
[----:B------:R0:W-:Y:S01]  /*1ec00*/  STS.U8 [R155+UR4+0x1e80], R16 ;  /* 0x001e80109b007988 */ /* 0x0001e20008000004 */
[----:B--2---:R-:W-:Y:S02]  /*1ec10*/  IMAD.MOV.U32 R216, RZ, RZ, R3 ;  /* 0x000000ffffd87224 */ /* 0x004fe400078e0003 */
[----:B------:R-:W-:Y:S01]  /*1ec20*/  @!P0 IMAD.MOV.U32 R3, RZ, RZ, R210 ;  /* 0x000000ffff038224 */ /* 0x000fe200078e00d2 */
[----:B------:R1:W-:Y:S04]  /*1ec30*/  STS.U8 [R155+UR4+0x7880], R217 ;  /* 0x007880d99b007988 */ /* 0x0003e80008000004 */
[----:B------:R2:W4:Y:S01]  /*1ec40*/  @!P0 LDG.E.U8 R17, desc[UR32][R2.64] ;  /* 0x0000002002118981 */ /* 0x000522000c1e1100 */
[----:B0-----:R-:W-:-:S03]  /*1ec50*/  PRMT R16, RZ, 0x7610, R16 ;  /* 0x00007610ff107816 */ /* 0x001fc60000000010 */
[----:B------:R0:W-:Y:S04]  /*1ec60*/  STS.U8 [R155+UR4+0x2080], R15 ;  /* 0x0020800f9b007988 */ /* 0x0001e80008000004 */
[----:B------:R-:W4:Y:S01]  /*1ec70*/  LDL.LU R34, [R1+0x13ac] ;  /* 0x0013ac0001227983 */ /* 0x000f220000300800 */
[----:B--2---:R-:W-:-:S04]  /*1ec80*/  IMAD.MOV.U32 R3, RZ, RZ, R35 ;  /* 0x000000ffff037224 */ /* 0x004fc800078e0023 */
[----:B-1----:R-:W-:Y:S02]  /*1ec90*/  IMAD.MOV.U32 R217, RZ, RZ, R3 ;  /* 0x000000ffffd97224 */ /* 0x002fe400078e0003 */
[----:B------:R-:W-:Y:S01]  /*1eca0*/  @!P0 IMAD.MOV.U32 R3, RZ, RZ, R201 ;  /* 0x000000ffff038224 */ /* 0x000fe200078e00c9 */
[----:B0-----:R-:W-:Y:S01]  /*1ecb0*/  PRMT R15, RZ, 0x7610, R15 ;  /* 0x00007610ff0f7816 */ /* 0x001fe2000000000f */
[----:B------:R0:W-:Y:S04]  /*1ecc0*/  STL [R1+0x1078], R210 ;  /* 0x001078d201007387 */ /* 0x0001e80000100800 */
[----:B------:R1:W-:Y:S04]  /*1ecd0*/  STS.U8 [R155+UR4+0x2280], R14 ;  /* 0x0022800e9b007988 */ /* 0x0003e80008000004 */
[----:B------:R-:W-:Y:S04]  /*1ece0*/  STS.U8 [R155+UR4+0x7c80], R220 ;  /* 0x007c80dc9b007988 */ /* 0x000fe80008000004 */
[----:B0-----:R-:W2:Y:S01]  /*1ecf0*/  LDL.LU R210, [R1+0x75c] ;  /* 0x00075c0001d27983 */ /* 0x001ea20000300800 */
[----:B-1----:R-:W-:-:S03]  /*1ed00*/  PRMT R14, RZ, 0x7610, R14 ;  /* 0x00007610ff0e7816 */ /* 0x002fc6000000000e */
[----:B------:R-:W2:Y:S04]  /*1ed10*/  LDL.LU R35, [R1+0x13a8] ;  /* 0x0013a80001237983 */ /* 0x000ea80000300800 */
[----:B------:R-:W-:Y:S04]  /*1ed20*/  STS.U8 [R155+UR4+0x7a80], R219 ;  /* 0x007a80db9b007988 */ /* 0x000fe80008000004 */
[----:B------:R0:W-:Y:S04]  /*1ed30*/  STS.U8 [R155+UR4+0x2480], R13 ;  /* 0x0024800d9b007988 */ /* 0x0001e80008000004 */
[----:B------:R-:W-:Y:S04]  /*1ed40*/  STS.U8 [R155+UR4+0x7e80], R222 ;  /* 0x007e80de9b007988 */ /* 0x000fe80008000004 */
[----:B------:R-:W-:Y:S01]  /*1ed50*/  STS.U8 [R155+UR4+0x2680], R12 ;  /* 0x0026800c9b007988 */ /* 0x000fe20008000004 */
[----:B0-----:R-:W-:-:S03]  /*1ed60*/  PRMT R13, RZ, 0x7610, R13 ;  /* 0x00007610ff0d7816 */ /* 0x001fc6000000000d */
        /* <DEDUP_REMOVED lines=8> */
[----:B------:R-:W-:Y:S01]  /*1edf0*/  STS.U8 [R155+UR4+0x5680], R194 ;  /* 0x005680c29b007988 */ /* 0x000fe20008000004 */
[----:B---3--:R-:W-:-:S05]  /*1ee00*/  @!P0 IMAD.MOV.U32 R2, RZ, RZ, R215 ;  /* 0x000000ffff028224 */ /* 0x008fca00078e00d7 */
[----:B------:R0:W3:Y:S02]  /*1ee10*/  @!P0 LDG.E.U8 R16, desc[UR32][R2.64] ;  /* 0x0000002002108981 */ /* 0x0000e4000c1e1100 */
[----:B0-----:R-:W-:Y:S02]  /*1ee20*/  @!P0 IMAD.MOV.U32 R2, RZ, RZ, R203 ;  /* 0x000000ffff028224 */ /* 0x001fe400078e00cb */
[----:B------:R-:W-:Y:S01]  /*1ee30*/  @!P0 IMAD.MOV.U32 R3, RZ, RZ, R195 ;  /* 0x000000ffff038224 */ /* 0x000fe200078e00c3 */
[----:B------:R0:W-:Y:S04]  /*1ee40*/  STL [R1+0x1080], R215 ;  /* 0x001080d701007387 */ /* 0x0001e80000100800 */
[----:B------:R1:W2:Y:S04]  /*1ee50*/  @!P0 LDG.E.U8 R15, desc[UR32][R2.64] ;  /* 0x00000020020f8981 */ /* 0x0002a8000c1e1100 */
[----:B0-----:R-:W2:Y:S01]  /*1ee60*/  LDL.LU R215, [R1+0x77c] ;  /* 0x00077c0001d77983 */ /* 0x001ea20000300800 */
[----:B-1----:R-:W-:-:S03]  /*1ee70*/  IMAD.MOV.U32 R3, RZ, RZ, R32 ;  /* 0x000000ffff037224 */ /* 0x002fc600078e0020 */
[----:B------:R0:W-:Y:S01]  /*1ee80*/  STL [R1+0x107c], R201 ;  /* 0x00107cc901007387 */ /* 0x0001e20000100800 */
[----:B------:R-:W-:Y:S02]  /*1ee90*/  @!P0 IMAD.MOV.U32 R2, RZ, RZ, R246 ;  /* 0x000000ffff028224 */ /* 0x000fe400078e00f6 */
[----:B------:R-:W-:Y:S02]  /*1eea0*/  IMAD.MOV.U32 R220, RZ, RZ, R3 ;  /* 0x000000ffffdc7224 */ /* 0x000fe400078e0003 */
[----:B------:R-:W-:Y:S01]  /*1eeb0*/  @!P0 IMAD.MOV.U32 R3, RZ, RZ, R245 ;  /* 0x000000ffff038224 */ /* 0x000fe200078e00f5 */
[----:B0-----:R-:W2:Y:S04]  /*1eec0*/  LDL.LU R201, [R1+0x798] ;  /* 0x0007980001c97983 */ /* 0x001ea80000300800 */
[----:B------:R-:W2:Y:S04]  /*1eed0*/  LDL.LU R219, [R1+0x658] ;  /* 0x0006580001db7983 */ /* 0x000ea80000300800 */
[----:B------:R0:W-:Y:S04]  /*1eee0*/  STL [R1+0x1088], R203 ;  /* 0x001088cb01007387 */ /* 0x0001e80000100800 */
[----:B------:R1:W2:Y:S04]  /*1eef0*/  @!P0 LDG.E.U8 R14, desc[UR32][R2.64] ;  /* 0x00000020020e8981 */ /* 0x0002a8000c1e1100 */
[----:B0-----:R-:W2:Y:S04]  /*1ef00*/  LDL.LU R203, [R1+0x79c] ;  /* 0x00079c0001cb7983 */ /* 0x001ea80000300800 */
[----:B------:R0:W-:Y:S01]  /*1ef10*/  STL [R1+0x1084], R195 ;  /* 0x001084c301007387 */ /* 0x0001e20000100800 */
[----:B-1----:R-:W-:-:S02]  /*1ef20*/  IMAD.MOV.U32 R3, RZ, RZ, R154 ;  /* 0x000000ffff037224 */ /* 0x002fc400078e009a */
[----:B------:R-:W-:Y:S02]  /*1ef30*/  @!P0 IMAD.MOV.U32 R2, RZ, RZ, R238 ;  /* 0x000000ffff028224 */ /* 0x000fe400078e00ee */
[----:B------:R-:W-:Y:S01]  /*1ef40*/  IMAD.MOV.U32 R222, RZ, RZ, R3 ;  /* 0x000000ffffde7224 */ /* 0x000fe200078e0003 */
[----:B0-----:R-:W2:Y:S04]  /*1ef50*/  LDL.LU R195, [R1+0x7b8] ;  /* 0x0007b80001c37983 */ /* 0x001ea80000300800 */
[----:B------:R-:W2:Y:S01]  /*1ef60*/  LDL.LU R32, [R1+0x13a4] ;  /* 0x0013a40001207983 */ /* 0x000ea20000300800 */
[----:B------:R-:W-:-:S03]  /*1ef70*/  @!P0 IMAD.MOV.U32 R3, RZ, RZ, R237 ;  /* 0x000000ffff038224 */ /* 0x000fc600078e00ed */
[----:B------:R0:W-:Y:S04]  /*1ef80*/  STL [R1+0x1090], R246 ;  /* 0x001090f601007387 */ /* 0x0001e80000100800 */
[----:B------:R1:W2:Y:S04]  /*1ef90*/  @!P0 LDG.E.U8 R13, desc[UR32][R2.64] ;  /* 0x00000020020d8981 */ /* 0x0002a8000c1e1100 */
[----:B0-----:R-:W2:Y:S04]  /*1efa0*/  LDL.LU R246, [R1+0x7bc] ;  /* 0x0007bc0001f67983 */ /* 0x001ea80000300800 */
[----:B------:R0:W-:Y:S04]  /*1efb0*/  STL [R1+0x108c], R245 ;  /* 0x00108cf501007387 */ /* 0x0001e80000100800 */
[----:B0-----:R-:W2:Y:S04]  /*1efc0*/  LDL.LU R245, [R1+0x7d8] ;  /* 0x0007d80001f57983 */ /* 0x001ea80000300800 */
[----:B------:R-:W2:Y:S04]  /*1efd0*/  LDL.LU R155, [R1+0x6d8] ;  /* 0x0006d800019b7983 */ /* 0x000ea80000300800 */
[----:B------:R0:W-:Y:S04]  /*1efe0*/  STL [R1+0x1098], R238 ;  /* 0x001098ee01007387 */ /* 0x0001e80000100800 */
[----:B0-----:R-:W2:Y:S04]  /*1eff0*/  LDL.LU R238, [R1+0x7dc] ;  /* 0x0007dc0001ee7983 */ /* 0x001ea80000300800 */
[----:B------:R0:W-:Y:S04]  /*1f000*/  STL [R1+0x1094], R237 ;  /* 0x001094ed01007387 */ /* 0x0001e80000100800 */
[----:B0-----:R-:W2:Y:S04]  /*1f010*/  LDL.LU R237, [R1+0x7f8] ;  /* 0x0007f80001ed7983 */ /* 0x001ea80000300800 */
[----:B------:R-:W1:Y:S04]  /*1f020*/  LDL R2, [R1+0xba4] ;  /* 0x000ba40001027983 */ /* 0x000e680000100800 */
[----:B------:R-:W1:Y:S01]  /*1f030*/  LDL R3, [R1+0xfa0] ;  /* 0x000fa00001037983 */ /* 0x000e620000100800 */
[----:B------:R-:W0:Y:S01]  /*1f040*/  S2R R154, SR_TID.X ;  /* 0x00000000009a7919 */ /* 0x000e220000002100 */
[----:B------:R-:W-:-:S02]  /*1f050*/  PRMT R12, RZ, 0x7610, R12 ;  /* 0x00007610ff0c7816 */ /* 0x000fc4000000000c */
[----:B0-----:R-:W-:-:S04]  /*1f060*/  LOP3.LUT R154, R154, 0x7f, RZ, 0xc0, !PT ;  /* 0x0000007f9a9a7812 */ /* 0x001fc800078ec0ff */
[----:B------:R-:W-:-:S05]  /*1f070*/  LOP3.LUT R154, R154, 0x20, RZ, 0x3c, !PT ;  /* 0x000000209a9a7812 */ /* 0x000fca00078e3cff */
[----:B------:R0:W-:Y:S04]  /*1f080*/  STS.U8 [R154+UR4+0x100], R231 ;  /* 0x000100e79a007988 */ /* 0x0001e80008000004 */
[----:B0-----:R-:W2:Y:S01]  /*1f090*/  LDL.LU R231, [R1+0x63c] ;  /* 0x00063c0001e77983 */ /* 0x001ea20000300800 */
[----:B-1----:R-:W-:-:S04]  /*1f0a0*/  @!P0 LOP3.LUT R3, R3, R2, RZ, 0x3c, !PT ;  /* 0x0000000203038212 */ /* 0x002fc800078e3cff */
[----:B------:R-:W-:-:S04]  /*1f0b0*/  @!P0 LOP3.LUT R2, R3, R2, RZ, 0x3c, !PT ;  /* 0x0000000203028212 */ /* 0x000fc800078e3cff */
[----:B------:R-:W-:-:S05]  /*1f0c0*/  @!P0 LOP3.LUT R3, R3, R2, RZ, 0x3c, !PT ;  /* 0x0000000203038212 */ /* 0x000fca00078e3cff */
[----:B------:R0:W2:Y:S04]  /*1f0d0*/  @!P0 LDG.E.U8 R12, desc[UR32][R2.64] ;  /* 0x00000020020c8981 */ /* 0x0000a8000c1e1100 */
[----:B------:R-:W0:Y:S04]  /*1f0e0*/  LDL R2, [R1+0xb94] ;  /* 0x000b940001027983 */ /* 0x000e280000100800 */
[----:B------:R-:W0:Y:S01]  /*1f0f0*/  LDL R3, [R1+0xf90] ;  /* 0x000f900001037983 */ /* 0x000e220000100800 */
[----:B------:R-:W-:-:S03]  /*1f100*/  PRMT R11, RZ, 0x7610, R11 ;  /* 0x00007610ff0b7816 */ /* 0x000fc6000000000b */
[----:B------:R1:W-:Y:S02]  /*1f110*/  STS.U8 [R154+UR4+0x300], R230 ;  /* 0x000300e69a007988 */ /* 0x0003e40008000004 */
[----:B-1----:R-:W-:Y:S02]  /*1f120*/  IMAD.MOV.U32 R230, RZ, RZ, R33 ;  /* 0x000000ffffe67224 */ /* 0x002fe400078e0021 */
[----:B------:R-:W2:Y:S01]  /*1f130*/  LDL.LU R33, [R1+0x13a0] ;  /* 0x0013a00001217983 */ /* 0x000ea20000300800 */
[----:B0-----:R-:W-:-:S04]  /*1f140*/  @!P0 LOP3.LUT R3, R3, R2, RZ, 0x3c, !PT ;  /* 0x0000000203038212 */ /* 0x001fc800078e3cff */
        /* <DEDUP_REMOVED lines=36> */
[----:B------:R1:W-:Y:S04]  /*1f390*/  STS.U8 [R154+UR4+0xb00], R226 ;  /* 0x000b00e29a007988 */ /* 0x0003e80008000004 */
[----:B-1----:R-:W2:Y:S01]  /*1f3a0*/  LDL.LU R226, [R1+0x678] ;  /* 0x0006780001e27983 */ /* 0x002ea20000300800 */
        /* <DEDUP_REMOVED lines=8> */
[----:B------:R4:W-:Y:S04]  /*1f430*/  STS.U8 [R154+UR4+0x1900], R211 ;  /* 0x001900d39a007988 */ /* 0x0009e80008000004 */
[----:B------:R3:W-:Y:S01]  /*1f440*/  STS.U8 [R154+UR4+0x1700], R214 ;  /* 0x001700d69a007988 */ /* 0x0007e20008000004 */
[----:B-1----:R-:W-:-:S03]  /*1f450*/  IMAD.MOV.U32 R225, RZ, RZ, R29 ;  /* 0x000000ffffe17224 */ /* 0x002fc600078e001d */
[----:B------:R-:W2:Y:S01]  /*1f460*/  LDL.LU R29, [R1+0x1390] ;  /* 0x00139000011d7983 */ /* 0x000ea20000300800 */
[----:B----4-:R-:W-:-:S03]  /*1f470*/  IMAD.MOV.U32 R211, RZ, RZ, R153 ;  /* 0x000000ffffd37224 */ /* 0x010fc600078e0099 */
[----:B------:R1:W-:Y:S01]  /*1f480*/  STS.U8 [R154+UR4+0x1500], R218 ;  /* 0x001500da9a007988 */ /* 0x0003e20008000004 */
[----:B---3--:R-:W-:-:S03]  /*1f490*/  IMAD.MOV.U32 R214, RZ, RZ, R251 ;  /* 0x000000ffffd67224 */ /* 0x008fc600078e00fb */
[----:B------:R3:W-:Y:S04]  /*1f4a0*/  STS.U8 [R154+UR4+0xf00], R224 ;  /* 0x000f00e09a007988 */ /* 0x0007e80008000004 */
[----:B------:R4:W-:Y:S01]  /*1f4b0*/  STS.U8 [R154+UR4+0x1300], R221 ;  /* 0x001300dd9a007988 */ /* 0x0009e20008000004 */
[----:B-1----:R-:W-:-:S03]  /*1f4c0*/  IMAD.MOV.U32 R218, RZ, RZ, R252 ;  /* 0x000000ffffda7224 */ /* 0x002fc600078e00fc */
[----:B------:R1:W-:Y:S01]  /*1f4d0*/  STS.U8 [R154+UR4+0x1d00], R204 ;  /* 0x001d00cc9a007988 */ /* 0x0003e20008000004 */
[----:B---3--:R-:W-:-:S03]  /*1f4e0*/  IMAD.MOV.U32 R224, RZ, RZ, R24 ;  /* 0x000000ffffe07224 */ /* 0x008fc600078e0018 */
[----:B------:R3:W-:Y:S01]  /*1f4f0*/  STS.U8 [R154+UR4+0x1100], R223 ;  /* 0x001100df9a007988 */ /* 0x0007e20008000004 */
[----:B----4-:R-:W-:Y:S02]  /*1f500*/  IMAD.MOV.U32 R221, RZ, RZ, R25 ;  /* 0x000000ffffdd7224 */ /* 0x010fe400078e0019 */
[----:B-1----:R-:W-:Y:S02]  /*1f510*/  IMAD.MOV.U32 R204, RZ, RZ, R211 ;  /* 0x000000ffffcc7224 */ /* 0x002fe400078e00d3 */
[----:B------:R-:W-:Y:S02]  /*1f520*/  IMAD.MOV.U32 R211, RZ, RZ, R214 ;  /* 0x000000ffffd37224 */ /* 0x000fe400078e00d6 */
[----:B------:R-:W-:Y:S01]  /*1f530*/  IMAD.MOV.U32 R214, RZ, RZ, R218 ;  /* 0x000000ffffd67224 */ /* 0x000fe200078e00da */
[----:B------:R-:W-:Y:S01]  /*1f540*/  STS.U8 [R154+UR4+0x1b00], R207 ;  /* 0x001b00cf9a007988 */ /* 0x000fe20008000004 */
[----:B------:R-:W-:Y:S02]  /*1f550*/  IMAD.MOV.U32 R218, RZ, RZ, R221 ;  /* 0x000000ffffda7224 */ /* 0x000fe400078e00dd */
[----:B------:R-:W-:Y:S01]  /*1f560*/  IMAD.MOV.U32 R221, RZ, RZ, R224 ;  /* 0x000000ffffdd7224 */ /* 0x000fe200078e00e0 */
[----:B------:R1:W-:Y:S01]  /*1f570*/  STS.U8 [R154+UR4+0x1f00], R200 ;  /* 0x001f00c89a007988 */ /* 0x0003e20008000004 */
[----:B0-----:R-:W-:-:S04]  /*1f580*/  @!P0 LOP3.LUT R3, R3, R2, RZ, 0x3c, !PT ;  /* 0x0000000203038212 */ /* 0x001fc800078e3cff */
[----:B------:R-:W-:-:S04]  /*1f590*/  @!P0 LOP3.LUT R2, R3, R2, RZ, 0x3c, !PT ;  /* 0x0000000203028212 */ /* 0x000fc800078e3cff */
[----:B------:R-:W-:-:S05]  /*1f5a0*/  @!P0 LOP3.LUT R3, R3, R2, RZ, 0x3c, !PT ;  /* 0x0000000203038212 */ /* 0x000fca00078e3cff */
[----:B------:R0:W4:Y:S02]  /*1f5b0*/  @!P0 LDG.E.U8 R4, desc[UR32][R2.64] ;  /* 0x0000002002048981 */ /* 0x000124000c1e1100 */
[----:B0-----:R-:W-:Y:S02]  /*1f5c0*/  IMAD.MOV.U32 R2, RZ, RZ, R26 ;  /* 0x000000ffff027224 */ /* 0x001fe400078e001a */
[----:B------:R-:W4:Y:S01]  /*1f5d0*/  LDL.LU R26, [R1+0x138c] ;  /* 0x00138c00011a7983 */ /* 0x000f220000300800 */
[----:B------:R-:W-:-:S03]  /*1f5e0*/  IMAD.MOV.U32 R3, RZ, RZ, R27 ;  /* 0x000000ffff037224 */ /* 0x000fc600078e001b */
[----:B------:R-:W4:Y:S04]  /*1f5f0*/  LDL.LU R27, [R1+0x1388] ;  /* 0x00138800011b7983 */ /* 0x000f280000300800 */
[----:B------:R-:W4:Y:S04]  /*1f600*/  LDL.LU R24, [R1+0x1384] ;  /* 0x0013840001187983 */ /* 0x000f280000300800 */
[----:B---3--:R-:W3:Y:S01]  /*1f610*/  LDL.LU R223, [R1+0x65c] ;  /* 0x00065c0001df7983 */ /* 0x008ee20000300800 */
[----:B-1----:R-:W-:-:S03]  /*1f620*/  IMAD.MOV.U32 R200, RZ, RZ, R2 ;  /* 0x000000ffffc87224 */ /* 0x002fc600078e0002 */
[----:B------:R-:W3:Y:S01]  /*1f630*/  LDL.LU R25, [R1+0x1380] ;  /* 0x0013800001197983 */ /* 0x000ee20000300800 */
[----:B------:R-:W-:-:S03]  /*1f640*/  IMAD.MOV.U32 R224, RZ, RZ, R3 ;  /* 0x000000ffffe07224 */ /* 0x000fc600078e0003 */
[----:B------:R-:W3:Y:S04]  /*1f650*/  LDL.LU R252, [R1+0x137c] ;  /* 0x00137c0001fc7983 */ /* 0x000ee80000300800 */
[----:B------:R-:W3:Y:S04]  /*1f660*/  LDL.LU R251, [R1+0x1378] ;  /* 0x0013780001fb7983 */ /* 0x000ee80000300800 */
[----:B------:R-:W3:Y:S04]  /*1f670*/  LDL.LU R207, [R1+0x698] ;  /* 0x0006980001cf7983 */ /* 0x000ee80000300800 */
[----:B------:R-:W3:Y:S04]  /*1f680*/  LDL R3, [R1+0xed0] ;  /* 0x000ed00001037983 */ /* 0x000ee80000100800 */
[----:B------:R-:W3:Y:S01]  /*1f690*/  LDL R2, [R1+0xed4] ;  /* 0x000ed40001027983 */ /* 0x000ee20000100800 */
[----:B------:R-:W0:Y:S01]  /*1f6a0*/  S2R R153, SR_TID.X ;  /* 0x0000000000997919 */ /* 0x000e220000002100 */
[----:B------:R-:W-:-:S02]  /*1f6b0*/  PRMT R194, RZ, 0x7610, R194 ;  /* 0x00007610ffc27816 */ /* 0x000fc400000000c2 */
[----:B------:R1:W-:Y:S04]  /*1f6c0*/  STS.U8 [R154+UR4+0x2100], R197 ;  /* 0x002100c59a007988 */ /* 0x0003e80008000004 */
[----:B------:R-:W-:Y:S04]  /*1f6d0*/  STS.U8 [R154+UR4+0x2300], R193 ;  /* 0x002300c19a007988 */ /* 0x000fe80008000004 */
[----:B------:R-:W-:Y:S04]  /*1f6e0*/  STS.U8 [R154+UR4+0x2500], R190 ;  /* 0x002500be9a007988 */ /* 0x000fe80008000004 */
[----:B------:R-:W-:Y:S04]  /*1f6f0*/  STS.U8 [R154+UR4+0x2700], R189 ;  /* 0x002700bd9a007988 */ /* 0x000fe80008000004 */
[----:B------:R-:W-:Y:S04]  /*1f700*/  STS.U8 [R154+UR4+0x2900], R188 ;  /* 0x002900bc9a007988 */ /* 0x000fe80008000004 */
[----:B------:R-:W-:Y:S04]  /*1f710*/  STS.U8 [R154+UR4+0x2b00], R187 ;  /* 0x002b00bb9a007988 */ /* 0x000fe80008000004 */
[----:B------:R-:W-:Y:S01]  /*1f720*/  STS.U8 [R154+UR4+0x2d00], R186 ;  /* 0x002d00ba9a007988 */ /* 0x000fe20008000004 */
[----:B0-----:R-:W-:-:S03]  /*1f730*/  LOP3.LUT R153, R153, 0x7f, RZ, 0xc0, !PT ;  /* 0x0000007f99997812 */ /* 0x001fc600078ec0ff */
[----:B------:R-:W-:Y:S01]  /*1f740*/  STS.U8 [R154+UR4+0x2f00], R185 ;  /* 0x002f00b99a007988 */ /* 0x000fe20008000004 */
[----:B------:R-:W-:-:S03]  /*1f750*/  LOP3.LUT R153, R153, 0x30, RZ, 0x3c, !PT ;  /* 0x0000003099997812 */ /* 0x000fc600078e3cff */
        /* <DEDUP_REMOVED lines=37> */
[----:B--2---:R-:W-:Y:S04]  /*1f9b0*/  STS.U8 [R154+UR4+0x7b00], R15 ;  /* 0x007b000f9a007988 */ /* 0x004fe80008000004 */
[----:B------:R-:W-:Y:S04]  /*1f9c0*/  STS.U8 [R154+UR4+0x7d00], R14 ;  /* 0x007d000e9a007988 */ /* 0x000fe80008000004 */
[----:B------:R0:W-:Y:S04]  /*1f9d0*/  STS.U8 [R154+UR4+0x7f00], R13 ;  /* 0x007f000d9a007988 */ /* 0x0001e80008000004 */
[----:B-1----:R-:W2:Y:S04]  /*1f9e0*/  LDL.LU R197, [R1+0x67c] ;  /* 0x00067c0001c57983 */ /* 0x002ea80000300800 */
[----:B------:R-:W-:Y:S04]  /*1f9f0*/  STS.U8 [R153+UR4+0x180], R12 ;  /* 0x0001800c99007988 */ /* 0x000fe80008000004 */
[----:B------:R-:W-:Y:S04]  /*1fa00*/  STS.U8 [R153+UR4+0x380], R11 ;  /* 0x0003800b99007988 */ /* 0x000fe80008000004 */
[----:B------:R-:W-:Y:S04]  /*1fa10*/  STS.U8 [R153+UR4+0x580], R10 ;  /* 0x0005800a99007988 */ /* 0x000fe80008000004 */
[----:B------:R-:W-:Y:S04]  /*1fa20*/  STS.U8 [R153+UR4+0x780], R7 ;  /* 0x0007800799007988 */ /* 0x000fe80008000004 */
[----:B------:R-:W-:Y:S04]  /*1fa30*/  STS.U8 [R153+UR4+0x980], R6 ;  /* 0x0009800699007988 */ /* 0x000fe80008000004 */
[----:B------:R-:W-:Y:S04]  /*1fa40*/  STS.U8 [R153+UR4+0xb80], R5 ;  /* 0x000b800599007988 */ /* 0x000fe80008000004 */
[----:B0-----:R-:W2:Y:S04]  /*1fa50*/  LDL.LU R154, [R1+0x6bc] ;  /* 0x0006bc00019a7983 */ /* 0x001ea80000300800 */
[----:B----4-:R-:W-:Y:S04]  /*1fa60*/  STS.U8 [R153+UR4+0xd80], R4 ;  /* 0x000d800499007988 */ /* 0x010fe80008000004 */
[----:B---3--:R0:W3:Y:S04]  /*1fa70*/  @!P0 LDG.E.U8 R194, desc[UR32][R2.64] ;  /* 0x0000002002c28981 */ /* 0x0080e8000c1e1100 */
[----:B------:R-:W0:Y:S04]  /*1fa80*/  LDL R2, [R1+0xeb0] ;  /* 0x000eb00001027983 */ /* 0x000e280000100800 */
[----:B------:R-:W0:Y:S01]  /*1fa90*/  LDL R3, [R1+0xeb4] ;  /* 0x000eb40001037983 */ /* 0x000e220000100800 */
[----:B------:R-:W-:-:S02]  /*1faa0*/  PRMT R193, RZ, 0x7610, R193 ;  /* 0x00007610ffc17816 */ /* 0x000fc400000000c1 */
[----:B0-----:R-:W-:-:S04]  /*1fab0*/  @!P0 LOP3.LUT R3, R3, R2, RZ, 0x3c, !PT ;  /* 0x0000000203038212 */ /* 0x001fc800078e3cff */
[----:B------:R-:W-:-:S04]  /*1fac0*/  @!P0 LOP3.LUT R2, R3, R2, RZ, 0x3c, !PT ;  /* 0x0000000203028212 */ /* 0x000fc800078e3cff */
[----:B------:R-:W-:-:S05]  /*1fad0*/  @!P0 LOP3.LUT R3, R3, R2, RZ, 0x3c, !PT ;  /* 0x0000000203038212 */ /* 0x000fca00078e3cff */
[----:B------:R0:W4:Y:S04]  /*1fae0*/  @!P0 LDG.E.U8 R193, desc[UR32][R2.64] ;  /* 0x0000002002c18981 */ /* 0x000128000c1e1100 */
[----:B------:R-:W0:Y:S04]  /*1faf0*/  LDL R2, [R1+0xe90] ;  /* 0x000e900001027983 */ /* 0x000e280000100800 */
[----:B------:R-:W0:Y:S01]  /*1fb00*/  LDL R3, [R1+0xe94] ;  /* 0x000e940001037983 */ /* 0x000e220000100800 */
[----:B------:R-:W-:Y:S02]  /*1fb10*/  PRMT R192, RZ, 0x7610, R192 ;  /* 0x00007610ffc07816 */ /* 0x000fe400000000c0 */
        /* <DEDUP_REMOVED lines=60> */
[----:B------:R-:W0:Y:S01]  /*1fee0*/  LDL R3, [R1+0xd74] ;  /* 0x000d740001037983 */ /* 0x000e220000100800 */
[----:B------:R-:W-:Y:S02]  /*1fef0*/  PRMT R183, RZ, 0x7610, R183 ;  /* 0x00007610ffb77816 */ /* 0x000fe400000000b7 */
[----:B------:R-:W-:Y:S02]  /*1ff00*/  PRMT R182, RZ, 0x7610, R182 ;  /* 0x00007610ffb67816 */ /* 0x000fe400000000b6 */
[----:B------:R-:W-:Y:S01]  /*1ff10*/  PRMT R181, RZ, 0x7610, R181 ;  /* 0x00007610ffb57816 */ /* 0x000fe200000000b5 */
[----:B0-----:R-:W-:-:S02]  /*1ff20*/  @!P0 IMAD.MOV.U32 R2, RZ, RZ, R3 ;  /* 0x000000ffff028224 */ /* 0x001fc400078e0003 */
[----:B------:R-:W-:-:S05]  /*1ff30*/  @!P0 IMAD.MOV.U32 R3, RZ, RZ, R132 ;  /* 0x000000ffff038224 */ /* 0x000fca00078e0084 */
[----:B------:R0:W4:Y:S02]  /*1ff40*/  @!P0 LDG.E.U8 R183, desc[UR32][R2.64] ;  /* 0x0000002002b78981 */ /* 0x000124000c1e1100 */
[----:B0-----:R-:W-:Y:S02]  /*1ff50*/  @!P0 IMAD.MOV.U32 R2, RZ, RZ, R129 ;  /* 0x000000ffff028224 */ /* 0x001fe400078e0081 */
[----:B------:R-:W-:-:S05]  /*1ff60*/  @!P0 IMAD.MOV.U32 R3, RZ, RZ, R140 ;  /* 0x000000ffff038224 */ /* 0x000fca00078e008c */
[----:B------:R0:W4:Y:S02]  /*1ff70*/  @!P0 LDG.E.U8 R182, desc[UR32][R2.64] ;  /* 0x0000002002b68981 */ /* 0x000124000c1e1100 */
[----:B0-----:R-:W-:Y:S02]  /*1ff80*/  @!P0 IMAD.MOV.U32 R2, RZ, RZ, R137 ;  /* 0x000000ffff028224 */ /* 0x001fe400078e0089 */
[----:B------:R-:W-:-:S05]  /*1ff90*/  @!P0 IMAD.MOV.U32 R3, RZ, RZ, R148 ;  /* 0x000000ffff038224 */ /* 0x000fca00078e0094 */
[----:B------:R0:W4:Y:S04]  /*1ffa0*/  @!P0 LDG.E.U8 R181, desc[UR32][R2.64] ;  /* 0x0000002002b58981 */ /* 0x000128000c1e1100 */
[----:B------:R-:W2:Y:S04]  /*1ffb0*/  LDL R3, [R1+0xd10] ;  /* 0x000d100001037983 */ /* 0x000ea80000100800 */
[----:B------:R1:W-:Y:S04]  /*1ffc0*/  STL.64 [R1+0x1308], R150 ;  /* 0x0013089601007387 */ /* 0x0003e80000100a00 */
[----:B------:R3:W-:Y:S01]  /*1ffd0*/  STL.64 [R1+0x1300], R148 ;  /* 0x0013009401007387 */ /* 0x0007e20000100a00 */
[----:B-1----:R-:W-:-:S02]  /*1ffe0*/  IMAD.MOV.U32 R151, RZ, RZ, R236 ;  /* 0x000000ffff977224 */ /* 0x002fc400078e00ec */
[----:B---3--:R-:W-:Y:S02]  /*1fff0*/  IMAD.MOV.U32 R149, RZ, RZ, R244 ;  /* 0x000000ffff957224 */ /* 0x008fe400078e00f4 */
[----:B------:R-:W3:Y:S01]  /*20000*/  LDL.LU R244, [R1+0x1374] ;  /* 0x0013740001f47983 */ /* 0x000ee20000300800 */
[----:B------:R-:W-:Y:S02]  /*20010*/  IMAD.MOV.U32 R148, RZ, RZ, R243 ;  /* 0x000000ffff947224 */ /* 0x000fe400078e00f3 */
[----:B------:R-:W-:Y:S01]  /*20020*/  IMAD.MOV.U32 R150, RZ, RZ, R235 ;  /* 0x000000ffff967224 */ /* 0x000fe200078e00eb */
[----:B------:R-:W4:Y:S04]  /*20030*/  LDL.LU R243, [R1+0x1370] ;  /* 0x0013700001f37983 */ /* 0x000f280000300800 */
[----:B------:R-:W4:Y:S04]  /*20040*/  LDL.LU R236, [R1+0x136c] ;  /* 0x00136c0001ec7983 */ /* 0x000f280000300800 */
[----:B------:R-:W4:Y:S04]  /*20050*/  LDL.LU R235, [R1+0x1368] ;  /* 0x0013680001eb7983 */ /* 0x000f280000300800 */
[----:B------:R1:W-:Y:S04]  /*20060*/  STL.64 [R1+0x12f8], R146 ;  /* 0x0012f89201007387 */ /* 0x0003e80000100a00 */
[----:B-1----:R-:W3:Y:S04]  /*20070*/  LDL R146, [R1+0xcf0] ;  /* 0x000cf00001927983 */ /* 0x002ee80000100800 */
[----:B------:R-:W4:Y:S04]  /*20080*/  LDL R147, [R1+0xcf4] ;  /* 0x000cf40001937983 */ /* 0x000f280000100800 */
[----:B------:R-:W-:Y:S04]  /*20090*/  STL.64 [R1+0x12f0], R144 ;  /* 0x0012f09001007387 */ /* 0x000fe80000100a00 */
        /* <DEDUP_REMOVED lines=58> */
[----:B------:R1:W-:Y:S04]  /*20440*/  STL.64 [R1+0x1118], R26 ;  /* 0x0011181a01007387 */ /* 0x0003e80000100a00 */
[----:B------:R0:W-:Y:S04]  /*20450*/  STL.64 [R1+0x1110], R24 ;  /* 0x0011101801007387 */ /* 0x0001e80000100a00 */
[----:B-1----:R-:W4:Y:S04]  /*20460*/  LDL R27, [R1+0xcd0] ;  /* 0x000cd000011b7983 */ /* 0x002f280000100800 */
[----:B------:R-:W4:Y:S04]  /*20470*/  LDL R26, [R1+0xcd4] ;  /* 0x000cd400011a7983 */ /* 0x000f280000100800 */
[----:B0-----:R-:W4:Y:S01]  /*20480*/  LDL R24, [R1+0xcb4] ;  /* 0x000cb40001187983 */ /* 0x001f220000100800 */
[----:B------:R-:W-:Y:S01]  /*20490*/  PRMT R180, RZ, 0x7610, R180 ;  /* 0x00007610ffb47816 */ /* 0x000fe200000000b4 */
[----:B------:R-:W-:Y:S01]  /*204a0*/  @!P0 IMAD.MOV.U32 R2, RZ, RZ, R145 ;  /* 0x000000ffff028224 */ /* 0x000fe200078e0091 */
[----:B------:R-:W-:Y:S01]  /*204b0*/  PRMT R179, RZ, 0x7610, R179 ;  /* 0x00007610ffb37816 */ /* 0x000fe200000000b3 */
[----:B------:R-:W4:Y:S04]  /*204c0*/  LDL R25, [R1+0xcb0] ;  /* 0x000cb00001197983 */ /* 0x000f280000100800 */
[----:B--2---:R3:W2:Y:S01]  /*204d0*/  @!P0 LDG.E.U8 R180, desc[UR32][R2.64] ;  /* 0x0000002002b48981 */ /* 0x0046a2000c1e1100 */
[----:B------:R-:W-:Y:S01]  /*204e0*/  PRMT R178, RZ, 0x7610, R178 ;  /* 0x00007610ffb27816 */ /* 0x000fe200000000b2 */
[----:B---3--:R-:W-:-:S02]  /*204f0*/  @!P0 IMAD.MOV.U32 R3, RZ, RZ, R146 ;  /* 0x000000ffff038224 */ /* 0x008fc400078e0092 */
[----:B----4-:R-:W-:-:S05]  /*20500*/  @!P0 IMAD.MOV.U32 R2, RZ, RZ, R147 ;  /* 0x000000ffff028224 */ /* 0x010fca00078e0093 */
[----:B------:R0:W3:Y:S02]  /*20510*/  @!P0 LDG.E.U8 R179, desc[UR32][R2.64] ;  /* 0x0000002002b38981 */ /* 0x0000e4000c1e1100 */
[----:B0-----:R-:W-:Y:S02]  /*20520*/  @!P0 IMAD.MOV.U32 R3, RZ, RZ, R27 ;  /* 0x000000ffff038224 */ /* 0x001fe400078e001b */
[----:B------:R-:W4:Y:S01]  /*20530*/  LDL R27, [R1+0xc90] ;  /* 0x000c9000011b7983 */ /* 0x000f220000100800 */
[----:B------:R-:W-:-:S03]  /*20540*/  @!P0 IMAD.MOV.U32 R2, RZ, RZ, R26 ;  /* 0x000000ffff028224 */ /* 0x000fc600078e001a */
[----:B------:R-:W2:Y:S04]  /*20550*/  LDL R26, [R1+0xc94] ;  /* 0x000c9400011a7983 */ /* 0x000ea80000100800 */
[----:B------:R0:W3:Y:S02]  /*20560*/  @!P0 LDG.E.U8 R178, desc[UR32][R2.64] ;  /* 0x0000002002b28981 */ /* 0x0000e4000c1e1100 */
[----:B0-----:R-:W-:Y:S02]  /*20570*/  @!P0 IMAD.MOV.U32 R2, RZ, RZ, R24 ;  /* 0x000000ffff028224 */ /* 0x001fe400078e0018 */
[----:B------:R-:W3:Y:S01]  /*20580*/  LDL R24, [R1+0xc74] ;  /* 0x000c740001187983 */ /* 0x000ee20000100800 */
[----:B------:R-:W-:Y:S01]  /*20590*/  PRMT R177, RZ, 0x7610, R177 ;  /* 0x00007610ffb17816 */ /* 0x000fe200000000b1 */
[----:B------:R-:W-:-:S02]  /*205a0*/  @!P0 IMAD.MOV.U32 R3, RZ, RZ, R25 ;  /* 0x000000ffff038224 */ /* 0x000fc400078e0019 */
[----:B------:R-:W3:Y:S01]  /*205b0*/  LDL R25, [R1+0xc70] ;  /* 0x000c700001197983 */ /* 0x000ee20000100800 */
[----:B------:R-:W-:-:S03]  /*205c0*/  PRMT R176, RZ, 0x7610, R176 ;  /* 0x00007610ffb07816 */ /* 0x000fc600000000b0 */
[----:B------:R4:W3:Y:S02]  /*205d0*/  @!P0 LDG.E.U8 R177, desc[UR32][R2.64] ;  /* 0x0000002002b18981 */ /* 0x0008e4000c1e1100 */
[----:B----4-:R-:W-:Y:S02]  /*205e0*/  @!P0 IMAD.MOV.U32 R3, RZ, RZ, R27 ;  /* 0x000000ffff038224 */ /* 0x010fe400078e001b */
[----:B------:R-:W4:Y:S01]  /*205f0*/  LDL R27, [R1+0xc50] ;  /* 0x000c5000011b7983 */ /* 0x000f220000100800 */
[----:B--2---:R-:W-:-:S03]  /*20600*/  @!P0 IMAD.MOV.U32 R2, RZ, RZ, R26 ;  /* 0x000000ffff028224 */ /* 0x004fc600078e001a */
[----:B------:R-:W2:Y:S04]  /*20610*/  LDL R26, [R1+0xc54] ;  /* 0x000c5400011a7983 */ /* 0x000ea80000100800 */
[----:B------:R3:W2:Y:S02]  /*20620*/  @!P0 LDG.E.U8 R176, desc[UR32][R2.64] ;  /* 0x0000002002b08981 */ /* 0x0006a4000c1e1100 */
[----:B---3--:R-:W-:Y:S02]  /*20630*/  @!P0 IMAD.MOV.U32 R2, RZ, RZ, R24 ;  /* 0x000000ffff028224 */ /* 0x008fe400078e0018 */
        /* <DEDUP_REMOVED lines=86> */
[----:B------:R-:W-:Y:S01]  /*20ba0*/  @!P0 IMAD.MOV.U32 R3, RZ, RZ, R25 ;  /* 0x000000ffff038224 */ /* 0x000fe200078e0019 */
[----:B------:R-:W-:Y:S01]  /*20bb0*/  PRMT R160, RZ, 0x7610, R160 ;  /* 0x00007610ffa07816 */ /* 0x000fe200000000a0 */
[----:B------:R-:W3:Y:S04]  /*20bc0*/  LDL R25, [R1+0x858] ;  /* 0x0008580001197983 */ /* 0x000ee80000100800 */
[----:B------:R4:W3:Y:S02]  /*20bd0*/  @!P0 LDG.E.U8 R161, desc[UR32][R2.64] ;  /* 0x0000002002a18981 */ /* 0x0008e4000c1e1100 */
[----:B----4-:R-:W-:-:S02]  /*20be0*/  @!P0 IMAD.MOV.U32 R3, RZ, RZ, R27 ;  /* 0x000000ffff038224 */ /* 0x010fc400078e001b */
[----:B--2---:R-:W-:Y:S01]  /*20bf0*/  @!P0 IMAD.MOV.U32 R2, RZ, RZ, R26 ;  /* 0x000000ffff028224 */ /* 0x004fe200078e001a */
[----:B------:R-:W-:Y:S01]  /*20c00*/  PRMT R159, RZ, 0x7610, R159 ;  /* 0x00007610ff9f7816 */ /* 0x000fe2000000009f */
[----:B------:R-:W2:Y:S04]  /*20c10*/  LDL R26, [R1+0x818] ;  /* 0x00081800011a7983 */ /* 0x000ea80000100800 */
[----:B------:R3:W4:Y:S02]  /*20c20*/  @!P0 LDG.E.U8 R160, desc[UR32][R2.64] ;  /* 0x0000002002a08981 */ /* 0x000724000c1e1100 */
[----:B---3--:R-:W-:Y:S02]  /*20c30*/  @!P0 IMAD.MOV.U32 R2, RZ, RZ, R24 ;  /* 0x000000ffff028224 */ /* 0x008fe400078e0018 */
[----:B------:R-:W3:Y:S01]  /*20c40*/  LDL R24, [R1+0x838] ;  /* 0x0008380001187983 */ /* 0x000ee20000100800 */
[----:B------:R-:W-:-:S03]  /*20c50*/  @!P0 IMAD.MOV.U32 R3, RZ, RZ, R25 ;  /* 0x000000ffff038224 */ /* 0x000fc600078e0019 */
[----:B------:R-:W2:Y:S04]  /*20c60*/  LDL R25, [R1+0x81c] ;  /* 0x00081c0001197983 */ /* 0x000ea80000100800 */
[----:B------:R3:W4:Y:S01]  /*20c70*/  @!P0 LDG.E.U8 R159, desc[UR32][R2.64] ;  /* 0x00000020029f8981 */ /* 0x000722000c1e1100 */
[----:B------:R-:W-:Y:S01]  /*20c80*/  PRMT R158, RZ, 0x7610, R158 ;  /* 0x00007610ff9e7816 */ /* 0x000fe2000000009e */
[----:B---3--:R-:W-:Y:S02]  /*20c90*/  @!P0 IMAD.MOV.U32 R3, RZ, RZ, R24 ;  /* 0x000000ffff038224 */ /* 0x008fe400078e0018 */
[----:B------:R-:W3:Y:S01]  /*20ca0*/  LDL R24, [R1+0x7fc] ;  /* 0x0007fc0001187983 */ /* 0x000ee20000100800 */
[----:B------:R-:W-:Y:S01]  /*20cb0*/  @!P0 IMAD.MOV.U32 R2, RZ, RZ, R213 ;  /* 0x000000ffff028224 */ /* 0x000fe200078e00d5 */
[----:B------:R-:W-:-:S04]  /*20cc0*/  PRMT R157, RZ, 0x7610, R157 ;  /* 0x00007610ff9d7816 */ /* 0x000fc8000000009d */
[----:B------:R2:W4:Y:S02]  /*20cd0*/  @!P0 LDG.E.U8 R158, desc[UR32][R2.64] ;  /* 0x00000020029e8981 */ /* 0x000524000c1e1100 */
[----:B--2---:R-:W-:Y:S02]  /*20ce0*/  @!P0 IMAD.MOV.U32 R2, RZ, RZ, R25 ;  /* 0x000000ffff028224 */ /* 0x004fe400078e0019 */
[----:B------:R-:W-:-:S05]  /*20cf0*/  @!P0 IMAD.MOV.U32 R3, RZ, RZ, R26 ;  /* 0x000000ffff038224 */ /* 0x000fca00078e001a */
[----:B------:R0:W2:Y:S01]  /*20d00*/  @!P0 LDG.E.U8 R157, desc[UR32][R2.64] ;  /* 0x00000020029d8981 */ /* 0x0000a2000c1e1100 */
[----:B------:R-:W-:Y:S02]  /*20d10*/  PRMT R156, RZ, 0x7610, R156 ;  /* 0x00007610ff9c7816 */ /* 0x000fe4000000009c */
[----:B------:R-:W-:Y:S01]  /*20d20*/  PRMT R23, RZ, 0x7610, R23 ;  /* 0x00007610ff177816 */ /* 0x000fe20000000017 */
[----:B0-----:R-:W-:Y:S01]  /*20d30*/  @!P0 IMAD.MOV.U32 R3, RZ, RZ, R237 ;  /* 0x000000ffff038224 */ /* 0x001fe200078e00ed */
[----:B------:R-:W-:Y:S02]  /*20d40*/  PRMT R22, RZ, 0x7610, R22 ;  /* 0x00007610ff167816 */ /* 0x000fe40000000016 */
[----:B------:R-:W-:Y:S01]  /*20d50*/  PRMT R21, RZ, 0x7610, R21 ;  /* 0x00007610ff157816 */ /* 0x000fe20000000015 */
[----:B---3--:R-:W-:Y:S02]  /*20d60*/  @!P0 IMAD.MOV.U32 R2, RZ, RZ, R24 ;  /* 0x000000ffff028224 */ /* 0x008fe400078e0018 */
[----:B------:R-:W3:Y:S04]  /*20d70*/  LDL.LU R24, [R1+0x6b8] ;  /* 0x0006b80001187983 */ /* 0x000ee80000300800 */
[----:B------:R0:W2:Y:S02]  /*20d80*/  @!P0 LDG.E.U8 R156, desc[UR32][R2.64] ;  /* 0x00000020029c8981 */ /* 0x0000a4000c1e1100 */
[----:B0-----:R-:W-:-:S02]  /*20d90*/  @!P0 IMAD.MOV.U32 R2, RZ, RZ, R238 ;  /* 0x000000ffff028224 */ /* 0x001fc400078e00ee */
[----:B------:R-:W-:-:S05]  /*20da0*/  @!P0 IMAD.MOV.U32 R3, RZ, RZ, R245 ;  /* 0x000000ffff038224 */ /* 0x000fca00078e00f5 */
[----:B------:R0:W2:Y:S02]  /*20db0*/  @!P0 LDG.E.U8 R23, desc[UR32][R2.64] ;  /* 0x0000002002178981 */ /* 0x0000a4000c1e1100 */
[----:B0-----:R-:W-:Y:S02]  /*20dc0*/  @!P0 IMAD.MOV.U32 R2, RZ, RZ, R246 ;  /* 0x000000ffff028224 */ /* 0x001fe400078e00f6 */
[----:B------:R-:W-:-:S05]  /*20dd0*/  @!P0 IMAD.MOV.U32 R3, RZ, RZ, R195 ;  /* 0x000000ffff038224 */ /* 0x000fca00078e00c3 */
[----:B------:R0:W2:Y:S01]  /*20de0*/  @!P0 LDG.E.U8 R22, desc[UR32][R2.64] ;  /* 0x0000002002168981 */ /* 0x0000a2000c1e1100 */
[----:B------:R-:W-:Y:S01]  /*20df0*/  PRMT R20, RZ, 0x7610, R20 ;  /* 0x00007610ff147816 */ /* 0x000fe20000000014 */
        /* <DEDUP_REMOVED lines=28> */
[----:B0-----:R-:W-:Y:S01]  /*20fc0*/  @!P0 IMAD.MOV.U32 R2, RZ, RZ, R154 ;  /* 0x000000ffff028224 */ /* 0x001fe200078e009a */
[----:B------:R-:W-:Y:S02]  /*20fd0*/  PRMT R12, RZ, 0x7610, R12 ;  /* 0x00007610ff0c7816 */ /* 0x000fe4000000000c */
[----:B------:R-:W-:Y:S02]  /*20fe0*/  PRMT R11, RZ, 0x7610, R11 ;  /* 0x00007610ff0b7816 */ /* 0x000fe4000000000b */
[----:B------:R-:W-:Y:S02]  /*20ff0*/  PRMT R10, RZ, 0x7610, R10 ;  /* 0x00007610ff0a7816 */ /* 0x000fe4000000000a */
[----:B------:R-:W-:Y:S02]  /*21000*/  PRMT R7, RZ, 0x7610, R7 ;  /* 0x00007610ff077816 */ /* 0x000fe40000000007 */
[----:B------:R-:W-:-:S02]  /*21010*/  PRMT R6, RZ, 0x7610, R6 ;  /* 0x00007610ff067816 */ /* 0x000fc40000000006 */
[----:B------:R-:W-:Y:S02]  /*21020*/  PRMT R5, RZ, 0x7610, R5 ;  /* 0x00007610ff057816 */ /* 0x000fe40000000005 */
[----:B------:R-:W-:Y:S01]  /*21030*/  PRMT R4, RZ, 0x7610, R4 ;  /* 0x00007610ff047816 */ /* 0x000fe20000000004 */
[----:B---3--:R-:W-:-:S05]  /*21040*/  @!P0 IMAD.MOV.U32 R3, RZ, RZ, R24 ;  /* 0x000000ffff038224 */ /* 0x008fca00078e0018 */
        /* <DEDUP_REMOVED lines=24> */
[----:B------:R-:W3:Y:S04]  /*211d0*/  @!P0 LDG.E.U8 R4, desc[UR32][R2.64] ;  /* 0x0000002002048981 */ /* 0x000ee8000c1e1100 */
[----:B------:R-:W-:Y:S04]  /*211e0*/  STL.64 [R1+0x1360], R154 ;  /* 0x0013609a01007387 */ /* 0x000fe80000100a00 */
[----:B------:R-:W-:Y:S04]  /*211f0*/  STL [R1+0x1358], R152 ;  /* 0x0013589801007387 */ /* 0x000fe80000100800 */
[----:B------:R-:W-:Y:S04]  /*21200*/  STL.64 [R1+0x1350], R150 ;  /* 0x0013509601007387 */ /* 0x000fe80000100a00 */
[----:B------:R0:W-:Y:S04]  /*21210*/  STL.64 [R1+0x1348], R148 ;  /* 0x0013489401007387 */ /* 0x0001e80000100a00 */
[----:B------:R-:W3:Y:S04]  /*21220*/  LDL.LU.64 R28, [R1+0x400] ;  /* 0x00040000011c7983 */ /* 0x000ee80000300a00 */
        /* <DEDUP_REMOVED lines=59> */
[----:B------:R-:W-:Y:S04]  /*215e0*/  STS.U8 [R153+UR4+0xf80], R194 ;  /* 0x000f80c299007988 */ /* 0x000fe80008000004 */
[----:B0-----:R-:W3:Y:S04]  /*215f0*/  LDL.LU.64 R148, [R1+0x5e0] ;  /* 0x0005e00001947983 */ /* 0x001ee80000300a00 */
        /* <DEDUP_REMOVED lines=33> */
[----:B----4-:R-:W-:Y:S04]  /*21810*/  STS.U8 [R153+UR4+0x5380], R160 ;  /* 0x005380a099007988 */ /* 0x010fe80008000004 */
[----:B------:R-:W-:Y:S04]  /*21820*/  STS.U8 [R153+UR4+0x5580], R159 ;  /* 0x0055809f99007988 */ /* 0x000fe80008000004 */
[----:B------:R-:W-:Y:S04]  /*21830*/  STS.U8 [R153+UR4+0x5780], R158 ;  /* 0x0057809e99007988 */ /* 0x000fe80008000004 */
[----:B--2---:R-:W-:Y:S04]  /*21840*/  STS.U8 [R153+UR4+0x5980], R157 ;  /* 0x0059809d99007988 */ /* 0x004fe80008000004 */
        /* <DEDUP_REMOVED lines=10> */
[----:B---3--:R-:W-:Y:S04]  /*218f0*/  STS.U8 [R153+UR4+0x6f80], R14 ;  /* 0x006f800e99007988 */ /* 0x008fe80008000004 */
[----:B------:R-:W-:Y:S04]  /*21900*/  STS.U8 [R153+UR4+0x7180], R13 ;  /* 0x0071800d99007988 */ /* 0x000fe80008000004 */
[----:B------:R-:W-:Y:S04]  /*21910*/  STS.U8 [R153+UR4+0x7380], R12 ;  /* 0x0073800c99007988 */ /* 0x000fe80008000004 */
[----:B------:R-:W-:Y:S04]  /*21920*/  STS.U8 [R153+UR4+0x7580], R11 ;  /* 0x0075800b99007988 */ /* 0x000fe80008000004 */
[----:B------:R-:W-:Y:S04]  /*21930*/  STS.U8 [R153+UR4+0x7780], R10 ;  /* 0x0077800a99007988 */ /* 0x000fe80008000004 */
[----:B------:R-:W-:Y:S04]  /*21940*/  STS.U8 [R153+UR4+0x7980], R7 ;  /* 0x0079800799007988 */ /* 0x000fe80008000004 */
[----:B------:R-:W-:Y:S04]  /*21950*/  STS.U8 [R153+UR4+0x7b80], R6 ;  /* 0x007b800699007988 */ /* 0x000fe80008000004 */
[----:B------:R-:W-:Y:S04]  /*21960*/  STS.U8 [R153+UR4+0x7d80], R5 ;  /* 0x007d800599007988 */ /* 0x000fe80008000004 */
[----:B------:R0:W-:Y:S04]  /*21970*/  STS.U8 [R153+UR4+0x7f80], R4 ;  /* 0x007f800499007988 */ /* 0x0001e80008000004 */
[----:B------:R-:W2:Y:S01]  /*21980*/  LDL.LU.64 R150, [R1+0x5e8] ;  /* 0x0005e80001967983 */ /* 0x000ea20000300a00 */
[----:B------:R1:W-:Y:S06]  /*21990*/  MEMBAR.ALL.CTA ;  /* 0x0000000000007992 */ /* 0x0003ec0000008000 */
[----:B-1----:R-:W1:Y:S04]  /*219a0*/  FENCE.VIEW.ASYNC.S ;  /* 0x00000000000073c6 */ /* 0x002e680000000000 */
[----:B0-----:R-:W2:Y:S04]  /*219b0*/  LDL.LU.64 R152, [R1+0x5f0] ;  /* 0x0005f00001987983 */ /* 0x001ea80000300a00 */
[----:B------:R-:W2:Y:S01]  /*219c0*/  LDL.LU.64 R154, [R1+0x5f8] ;  /* 0x0005f800019a7983 */ /* 0x000ea20000300a00 */
[----:B-1----:R-:W-:Y:S06]  /*219d0*/  BAR.SYNC.DEFER_BLOCKING 0x0 ;  /* 0x0000000000007b1d */ /* 0x002fec0000010000 */
[----:B--2---:R-:W-:-:S06]  /*219e0*/  WARPGROUP.ARRIVE ;  /* 0x00000000000079c5 */ /* 0x004fcc0000000000 */
[----:B------:R-:W-:Y:S01]  /*219f0*/  QGMMA.64x256x32.F32.E4M3.E4M3 R28, gdesc[UR20], R28, gsb0 ;  /* 0x03e00000141c79f3 */ /* 0x000fe2000800081c */
[----:B------:R-:W-:Y:S04]  /*21a00*/  STL [R1+0x1340], R24 ;  /* 0x0013401801007387 */ /* 0x000fe80000100800 */
[----:B------:R-:W-:Y:S01]  /*21a10*/  STL.64 [R1+0x1338], R8 ;  /* 0x0013380801007387 */ /* 0x000fe20000100a00 */
[----:B------:R-:W-:Y:S02]  /*21a20*/  WARPGROUP.DEPBAR.LE gsb0, 0x0 ;  /* 0x00008000000079c5 */ /* 0x000fe40000010000 */
[----:B------:R-:W-:-:S15]  /*21a30*/  WARPGROUP.ARRIVE ;  /* 0x00000000000079c5 */ /* 0x000fde0000000000 */
[----:B------:R-:W-:-:S05]  /*21a40*/  NOP ;  /* 0x0000000000007918 */ /* 0x000fca0000000000 */
[----:B------:R-:W-:Y:S03]  /*21a50*/  QGMMA.64x256x32.F32.E4M3.E4M3 R28, gdesc[UR12], R28, gsb0 ;  /* 0x03e000000c1c79f3 */ /* 0x000fe6000800081c */
[----:B------:R-:W-:Y:S02]  /*21a60*/  WARPGROUP.DEPBAR.LE gsb0, 0x0 ;  /* 0x00008000000079c5 */ /* 0x000fe40000010000 */
        /* <DEDUP_REMOVED lines=64> */
[----:B0-----:R-:W2:Y:S04]  /*21e70*/  LDL.LU.64 R154, [R1+0x1360] ;  /* 0x00136000019a7983 */ /* 0x001ea80000300a00 */
[----:B------:R-:W3:Y:S04]  /*21e80*/  LDL.LU R152, [R1+0x1358] ;  /* 0x0013580001987983 */ /* 0x000ee80000300800 */
[----:B------:R-:W4:Y:S04]  /*21e90*/  LDL.LU.64 R150, [R1+0x1350] ;  /* 0x0013500001967983 */ /* 0x000f280000300a00 */
[----:B------:R-:W2:Y:S04]  /*21ea0*/  LDL.LU.64 R148, [R1+0x1348] ;  /* 0x0013480001947983 */ /* 0x000ea80000300a00 */
        /* <DEDUP_REMOVED lines=63> */
[----:B------:R-:W3:Y:S01]  /*222a0*/  LDL.LU.64 R130, [R1+0x3f8] ;  /* 0x0003f80001827983 */ /* 0x000ee20000300a00 */
[----:B------:R-:W-:Y:S01]  /*222b0*/  UMOV UR16, UR20 ;  /* 0x0000001400107c82 */ /* 0x000fe20008000000 */
[----:B------:R-:W-:Y:S01]  /*222c0*/  UMOV UR17, UR21 ;  /* 0x0000001500117c82 */ /* 0x000fe20008000000 */
[----:B---3--:R-:W-:-:S06]  /*222d0*/  WARPGROUP.ARRIVE ;  /* 0x00000000000079c5 */ /* 0x008fcc0000000000 */
[----:B------:R-:W-:Y:S01]  /*222e0*/  QGMMA.64x256x32.F32.E4M3.E4M3 R4, gdesc[UR16], R4, gsb0 ;  /* 0x03e00000100479f3 */ /* 0x000fe20008000804 */
[----:B--2---:R-:W-:Y:S02]  /*222f0*/  IMAD.MOV.U32 R146, RZ, RZ, R149 ;  /* 0x000000ffff927224 */ /* 0x004fe400078e0095 */
[----:B----4-:R-:W-:Y:S02]  /*22300*/  IMAD.MOV.U32 R149, RZ, RZ, R151 ;  /* 0x000000ffff957224 */ /* 0x010fe400078e0097 */
[----:B------:R-:W-:Y:S01]  /*22310*/  IMAD.MOV.U32 R151, RZ, RZ, R234 ;  /* 0x000000ffff977224 */ /* 0x000fe200078e00ea */
        /* <DEDUP_REMOVED lines=64> */
[----:B0-----:R-:W4:Y:S04]  /*22720*/  LDL.LU R24, [R1+0x1340] ;  /* 0x0013400001187983 */ /* 0x001f280000300800 */
[----:B------:R-:W4:Y:S04]  /*22730*/  LDL.LU.64 R8, [R1+0x1338] ;  /* 0x0013380001087983 */ /* 0x000f280000300a00 */
[----:B-1----:R-:W4:Y:S04]  /*22740*/  LDL.LU R26, [R1+0x208] ;  /* 0x00020800011a7983 */ /* 0x002f280000300800 */
[----:B------:R-:W4:Y:S04]  /*22750*/  LDL.LU R27, [R1+0x20c] ;  /* 0x00020c00011b7983 */ /* 0x000f280000300800 */
[----:B--2---:R-:W2:Y:S04]  /*22760*/  LDL.LU R28, [R1+0x210] ;  /* 0x00021000011c7983 */ /* 0x004ea80000300800 */
[----:B------:R-:W2:Y:S04]  /*22770*/  LDL.LU R29, [R1+0x214] ;  /* 0x00021400011d7983 */ /* 0x000ea80000300800 */
[----:B---3--:R-:W2:Y:S04]  /*22780*/  LDL.LU R30, [R1+0x218] ;  /* 0x00021800011e7983 */ /* 0x008ea80000300800 */
[----:B------:R-:W2:Y:S04]  /*22790*/  LDL.LU R31, [R1+0x21c] ;  /* 0x00021c00011f7983 */ /* 0x000ea80000300800 */
[----:B----4-:R-:W2:Y:S04]  /*227a0*/  LDL.LU R32, [R1+0x220] ;  /* 0x0002200001207983 */ /* 0x010ea80000300800 */
[----:B------:R-:W2:Y:S04]  /*227b0*/  LDL.LU R33, [R1+0x224] ;  /* 0x0002240001217983 */ /* 0x000ea80000300800 */
        /* <DEDUP_REMOVED lines=98> */
[----:B------:R-:W3:Y:S04]  /*22de0*/  LDL.LU R23, [R1+0x3b0] ;  /* 0x0003b00001177983 */ /* 0x000ee80000300800 */
[----:B------:R-:W4:Y:S04]  /*22df0*/  LDL.LU R22, [R1+0x3b4] ;  /* 0x0003b40001167983 */ /* 0x000f280000300800 */
[----:B------:R-:W2:Y:S04]  /*22e00*/  LDL.LU R21, [R1+0x3b8] ;  /* 0x0003b80001157983 */ /* 0x000ea80000300800 */
[----:B------:R-:W3:Y:S04]  /*22e10*/  LDL.LU R20, [R1+0x3bc] ;  /* 0x0003bc0001147983 */ /* 0x000ee80000300800 */
[----:B------:R-:W4:Y:S04]  /*22e20*/  LDL.LU R19, [R1+0x3c0] ;  /* 0x0003c00001137983 */ /* 0x000f280000300800 */
[----:B------:R-:W4:Y:S04]  /*22e30*/  LDL.LU R18, [R1+0x3c4] ;  /* 0x0003c40001127983 */ /* 0x000f280000300800 */
[----:B------:R-:W4:Y:S04]  /*22e40*/  LDL.LU R17, [R1+0x3c8] ;  /* 0x0003c80001117983 */ /* 0x000f280000300800 */
[----:B------:R-:W4:Y:S04]  /*22e50*/  LDL.LU R16, [R1+0x3cc] ;  /* 0x0003cc0001107983 */ /* 0x000f280000300800 */
[----:B------:R-:W4:Y:S04]  /*22e60*/  LDL.LU R15, [R1+0x3d0] ;  /* 0x0003d000010f7983 */ /* 0x000f280000300800 */
[----:B------:R-:W4:Y:S04]  /*22e70*/  LDL.LU R14, [R1+0x3d4] ;  /* 0x0003d400010e7983 */ /* 0x000f280000300800 */
[----:B------:R-:W4:Y:S04]  /*22e80*/  LDL.LU R13, [R1+0x3d8] ;  /* 0x0003d800010d7983 */ /* 0x000f280000300800 */
[----:B------:R-:W4:Y:S01]  /*22e90*/  LDL.LU R12, [R1+0x3dc] ;  /* 0x0003dc00010c7983 */ /* 0x000f220000300800 */
[----:B------:R-:W-:-:S03]  /*22ea0*/  IMAD.MOV.U32 R25, RZ, RZ, R5 ;  /* 0x000000ffff197224 */ /* 0x000fc600078e0005 */
[----:B------:R-:W4:Y:S01]  /*22eb0*/  LDL.LU R11, [R1+0x3e0] ;  /* 0x0003e000010b7983 */ /* 0x000f220000300800 */
[----:B------:R-:W-:-:S03]  /*22ec0*/  IMAD.MOV.U32 R132, RZ, RZ, R4 ;  /* 0x000000ffff847224 */ /* 0x000fc600078e0004 */
[----:B------:R-:W4:Y:S04]  /*22ed0*/  LDL.LU R10, [R1+0x3e4] ;  /* 0x0003e400010a7983 */ /* 0x000f280000300800 */
[----:B------:R-:W4:Y:S04]  /*22ee0*/  LDL.LU R7, [R1+0x3e8] ;  /* 0x0003e80001077983 */ /* 0x000f280000300800 */
[----:B------:R-:W4:Y:S04]  /*22ef0*/  LDL.LU R6, [R1+0x3ec] ;  /* 0x0003ec0001067983 */ /* 0x000f280000300800 */
[----:B------:R-:W4:Y:S04]  /*22f00*/  LDL.LU R5, [R1+0x3f0] ;  /* 0x0003f00001057983 */ /* 0x000f280000300800 */
[----:B------:R-:W4:Y:S04]  /*22f10*/  LDL.LU R4, [R1+0x3f4] ;  /* 0x0003f40001047983 */ /* 0x000f280000300800 */
[----:B------:R-:W2:Y:S04]  /*22f20*/  LDL.LU R234, [R1+0x1334] ;  /* 0x0013340001ea7983 */ /* 0x000ea80000300800 */
[----:B------:R-:W4:Y:S04]  /*22f30*/  LDL.LU R3, [R1+0x3f8] ;  /* 0x0003f80001037983 */ /* 0x000f280000300800 */
[----:B------:R-:W4:Y:S04]  /*22f40*/  LDL.LU R2, [R1+0x3fc] ;  /* 0x0003fc0001027983 */ /* 0x000f280000300800 */
[----:B------:R-:W4:Y:S04]  /*22f50*/  LDL R133, [R1+0xfb4] ;  /* 0x000fb40001857983 */ /* 0x000f280000100800 */
[----:B------:R-:W3:Y:S04]  /*22f60*/  LDL.LU R143, [R1+0xb90] ;  /* 0x000b9000018f7983 */ /* 0x000ee80000300800 */
[----:B------:R-:W2:Y:S04]  /*22f70*/  LDL.LU R144, [R1+0xb88] ;  /* 0x000b880001907983 */ /* 0x000ea80000300800 */
[----:B------:R-:W4:Y:S01]  /*22f80*/  LDL.LU R145, [R1+0xb80] ;  /* 0x000b800001917983 */ /* 0x000f220000300800 */
[----:B------:R-:W-:-:S02]  /*22f90*/  IMAD.MOV.U32 R147, RZ, RZ, R148 ;  /* 0x000000ffff937224 */ /* 0x000fc400078e0094 */
[----:B------:R-:W-:Y:S02]  /*22fa0*/  IMAD.MOV.U32 R148, RZ, RZ, R150 ;  /* 0x000000ffff947224 */ /* 0x000fe400078e0096 */
[----:B------:R-:W-:Y:S02]  /*22fb0*/  IMAD.MOV.U32 R150, RZ, RZ, R216 ;  /* 0x000000ffff967224 */ /* 0x000fe400078e00d8 */
[----:B------:R-:W-:Y:S02]  /*22fc0*/  IMAD.MOV.U32 R216, RZ, RZ, R233 ;  /* 0x000000ffffd87224 */ /* 0x000fe400078e00e9 */
[----:B------:R-:W0:Y:S02]  /*22fd0*/  LDC R233, c[0x0][0x238] ;  /* 0x00008e00ffe97b82 */ /* 0x000e240000000800 */
[----:B0-----:R-:W-:-:S05]  /*22fe0*/  IMAD.SHL.U32 R233, R233, 0x40, RZ ;  /* 0x00000040e9e97824 */ /* 0x001fca00078e00ff */
[C---:B------:R-:W-:Y:S02]  /*22ff0*/  IADD3 R8, P4, R233.reuse, R8, RZ ;  /* 0x00000008e9087210 */ /* 0x040fe40007f9e0ff */
[C---:B------:R-:W-:Y:S02]  /*23000*/  IADD3 R152, P5, R233.reuse, R152, RZ ;  /* 0x00000098e9987210 */ /* 0x040fe40007fbe0ff */
[C---:B---3--:R-:W-:Y:S02]  /*23010*/  IADD3 R143, P1, R233.reuse, R143, RZ ;  /* 0x0000008fe98f7210 */ /* 0x048fe40007f3e0ff */
[----:B--2---:R-:W-:-:S03]  /*23020*/  IADD3 R144, P2, R233, R144, RZ ;  /* 0x00000090e9907210 */ /* 0x004fc60007f5e0ff */
[----:B------:R-:W-:Y:S01]  /*23030*/  STL [R1+0xb90], R143 ;  /* 0x000b908f01007387 */ /* 0x000fe20000100800 */
[----:B----4-:R-:W-:-:S03]  /*23040*/  IADD3 R145, P3, R233, R145, RZ ;  /* 0x00000091e9917210 */ /* 0x010fc60007f7e0ff */
[----:B------:R-:W-:Y:S04]  /*23050*/  STL [R1+0xb88], R144 ;  /* 0x000b889001007387 */ /* 0x000fe80000100800 */
[----:B------:R0:W-:Y:S04]  /*23060*/  STL [R1+0xb78], R8 ;  /* 0x000b780801007387 */ /* 0x0001e80000100800 */
[----:B0-----:R-:W2:Y:S04]  /*23070*/  LDL.LU R8, [R1+0x1330] ;  /* 0x0013300001087983 */ /* 0x001ea80000300800 */
[----:B------:R0:W-:Y:S04]  /*23080*/  STL [R1+0xb80], R145 ;  /* 0x000b809101007387 */ /* 0x0001e80000100800 */
[----:B------:R1:W-:Y:S04]  /*23090*/  STL [R1+0xb70], R152 ;  /* 0x000b709801007387 */ /* 0x0003e80000100800 */
[----:B------:R-:W3:Y:S04]  /*230a0*/  LDL.LU R143, [R1+0xb68] ;  /* 0x000b6800018f7983 */ /* 0x000ee80000300800 */
[----:B------:R-:W4:Y:S04]  /*230b0*/  LDL.LU R144, [R1+0xb8c] ;  /* 0x000b8c0001907983 */ /* 0x000f280000300800 */
[----:B0-----:R-:W4:Y:S01]  /*230c0*/  LDL.LU R145, [R1+0xb60] ;  /* 0x000b600001917983 */ /* 0x001f220000300800 */
[----:B------:R-:W-:-:S02]  /*230d0*/  IADD3 R9, P6, R233, R9, RZ ;  /* 0x00000009e9097210 */ /* 0x000fc40007fde0ff */
[----:B-1----:R-:W-:-:S05]  /*230e0*/  SHF.R.S32.HI R152, RZ, 0x1f, R233 ;  /* 0x0000001fff987819 */ /* 0x002fca00000114e9 */
[C---:B--2---:R-:W-:Y:S01]  /*230f0*/  IMAD.X R8, R152.reuse, 0x1, R8, P6 ;  /* 0x0000000198087824 */ /* 0x044fe200030e0608 */
[----:B---3--:R-:W-:Y:S01]  /*23100*/  IADD3 R143, P6, R233, R143, RZ ;  /* 0x0000008fe98f7210 */ /* 0x008fe20007fde0ff */
[----:B----4-:R-:W-:-:S04]  /*23110*/  IMAD.X R144, R152, 0x1, R144, P1 ;  /* 0x0000000198907824 */ /* 0x010fc800008e0690 */
[----:B------:R0:W-:Y:S01]  /*23120*/  STL [R1+0xb68], R143 ;  /* 0x000b688f01007387 */ /* 0x0001e20000100800 */
[----:B------:R-:W-:-:S03]  /*23130*/  IADD3 R145, P1, R233, R145, RZ ;  /* 0x00000091e9917210 */ /* 0x000fc60007f3e0ff */
[----:B------:R1:W-:Y:S04]  /*23140*/  STL [R1+0xb8c], R144 ;  /* 0x000b8c9001007387 */ /* 0x0003e80000100800 */
[----:B------:R2:W-:Y:S04]  /*23150*/  STL [R1+0xb60], R145 ;  /* 0x000b609101007387 */ /* 0x0005e80000100800 */
[----:B0-----:R-:W3:Y:S04]  /*23160*/  LDL.LU R143, [R1+0xb84] ;  /* 0x000b8400018f7983 */ /* 0x001ee80000300800 */
[----:B-1----:R-:W4:Y:S04]  /*23170*/  LDL.LU R144, [R1+0xb58] ;  /* 0x000b580001907983 */ /* 0x002f280000300800 */
[----:B--2---:R-:W2:Y:S01]  /*23180*/  LDL.LU R145, [R1+0xb7c] ;  /* 0x000b7c0001917983 */ /* 0x004ea20000300800 */
[----:B---3--:R-:W-:Y:S01]  /*23190*/  IMAD.X R143, R152, 0x1, R143, P2 ;  /* 0x00000001988f7824 */ /* 0x008fe200010e068f */
[----:B----4-:R-:W-:-:S04]  /*231a0*/  IADD3 R144, P2, R233, R144, RZ ;  /* 0x00000090e9907210 */ /* 0x010fc80007f5e0ff */
[----:B------:R0:W-:Y:S01]  /*231b0*/  STL [R1+0xb84], R143 ;  /* 0x000b848f01007387 */ /* 0x0001e20000100800 */
[----:B--2---:R-:W-:-:S03]  /*231c0*/  IMAD.X R145, R152, 0x1, R145, P3 ;  /* 0x0000000198917824 */ /* 0x004fc600018e0691 */
[----:B------:R1:W-:Y:S04]  /*231d0*/  STL [R1+0xb58], R144 ;  /* 0x000b589001007387 */ /* 0x0003e80000100800 */
[----:B------:R2:W-:Y:S04]  /*231e0*/  STL [R1+0xb7c], R145 ;  /* 0x000b7c9101007387 */ /* 0x0005e80000100800 */
[----:B0-----:R-:W3:Y:S04]  /*231f0*/  LDL.LU R143, [R1+0xb50] ;  /* 0x000b5000018f7983 */ /* 0x001ee80000300800 */
[----:B-1----:R-:W4:Y:S04]  /*23200*/  LDL.LU R144, [R1+0xb74] ;  /* 0x000b740001907983 */ /* 0x002f280000300800 */
[----:B--2---:R-:W2:Y:S01]  /*23210*/  LDL.LU R145, [R1+0xb48] ;  /* 0x000b480001917983 */ /* 0x004ea20000300800 */
[----:B---3--:R-:W-:Y:S01]  /*23220*/  IADD3 R143, P3, R233, R143, RZ ;  /* 0x0000008fe98f7210 */ /* 0x008fe20007f7e0ff */
[----:B----4-:R-:W-:-:S04]  /*23230*/  IMAD.X R144, R152, 0x1, R144, P4 ;  /* 0x0000000198907824 */ /* 0x010fc800020e0690 */
[----:B------:R0:W-:Y:S01]  /*23240*/  STL [R1+0xb50], R143 ;  /* 0x000b508f01007387 */ /* 0x0001e20000100800 */
[----:B--2---:R-:W-:-:S03]  /*23250*/  IADD3 R145, P4, R233, R145, RZ ;  /* 0x00000091e9917210 */ /* 0x004fc60007f9e0ff */
        /* <DEDUP_REMOVED lines=185> */
[----:B------:R-:W-:-:S02]  /*23df0*/  VIADD R234, R234, 0x1 ;  /* 0x00000001eaea7836 */ /* 0x000fc40000000000 */
[----:B------:R-:W-:Y:S02]  /*23e00*/  IMAD.MOV.U32 R134, RZ, RZ, R21 ;  /* 0x000000ffff867224 */ /* 0x000fe400078e0015 */
[----:B------:R-:W-:Y:S01]  /*23e10*/  IMAD.MOV.U32 R135, RZ, RZ, R20 ;  /* 0x000000ffff877224 */ /* 0x000fe200078e0014 */
[----:B------:R-:W-:Y:S01]  /*23e20*/  ISETP.NE.U32.AND P0, PT, R234, R133, PT ;  /* 0x00000085ea00720c */ /* 0x000fe20003f05070 */
[----:B------:R-:W-:Y:S02]  /*23e30*/  IMAD.MOV.U32 R133, RZ, RZ, R22 ;  /* 0x000000ffff857224 */ /* 0x000fe400078e0016 */
[----:B------:R-:W-:Y:S02]  /*23e40*/  IMAD.MOV.U32 R136, RZ, RZ, R19 ;  /* 0x000000ffff887224 */ /* 0x000fe400078e0013 */
[----:B------:R-:W-:Y:S02]  /*23e50*/  IMAD.MOV.U32 R137, RZ, RZ, R18 ;  /* 0x000000ffff897224 */ /* 0x000fe400078e0012 */
[----:B------:R-:W-:-:S02]  /*23e60*/  IMAD.MOV.U32 R138, RZ, RZ, R17 ;  /* 0x000000ffff8a7224 */ /* 0x000fc400078e0011 */
[----:B------:R-:W-:Y:S02]  /*23e70*/  IMAD.MOV.U32 R139, RZ, RZ, R16 ;  /* 0x000000ffff8b7224 */ /* 0x000fe400078e0010 */
[----:B------:R-:W-:Y:S02]  /*23e80*/  IMAD.MOV.U32 R140, RZ, RZ, R15 ;  /* 0x000000ffff8c7224 */ /* 0x000fe400078e000f */
[----:B------:R-:W-:Y:S02]  /*23e90*/  IMAD.MOV.U32 R141, RZ, RZ, R14 ;  /* 0x000000ffff8d7224 */ /* 0x000fe400078e000e */
[----:B------:R-:W-:Y:S01]  /*23ea0*/  IMAD.MOV.U32 R142, RZ, RZ, R13 ;  /* 0x000000ffff8e7224 */ /* 0x000fe200078e000d */
[----:B------:R-:W-:Y:S01]  /*23eb0*/  UMOV UR8, UR12 ;  /* 0x0000000c00087c82 */ /* 0x000fe20008000000 */
[----:B------:R-:W-:Y:S01]  /*23ec0*/  UMOV UR9, UR13 ;  /* 0x0000000d00097c82 */ /* 0x000fe20008000000 */
[----:B---3--:R-:W-:Y:S01]  /*23ed0*/  IMAD.X R143, R152, 0x1, R143, P5 ;  /* 0x00000001988f7824 */ /* 0x008fe200028e068f */
[----:B----4-:R-:W-:-:S04]  /*23ee0*/  IADD3 R144, P5, R233, R144, RZ ;  /* 0x00000090e9907210 */ /* 0x010fc80007fbe0ff */
[----:B------:R-:W-:Y:S01]  /*23ef0*/  STL [R1+0xa7c], R143 ;  /* 0x000a7c8f01007387 */ /* 0x000fe20000100800 */
[----:B--2---:R-:W-:-:S03]  /*23f00*/  IMAD.X R145, R152, 0x1, R145, P6 ;  /* 0x0000000198917824 */ /* 0x004fc600030e0691 */
[----:B------:R-:W-:Y:S04]  /*23f10*/  STL [R1+0xa50], R144 ;  /* 0x000a509001007387 */ /* 0x000fe80000100800 */
[----:B------:R0:W-:Y:S02]  /*23f20*/  STL [R1+0xa74], R145 ;  /* 0x000a749101007387 */ /* 0x0001e40000100800 */
[----:B0-----:R-:W-:Y:S02]  /*23f30*/  IMAD.MOV.U32 R145, RZ, RZ, R146 ;  /* 0x000000ffff917224 */ /* 0x001fe400078e0092 */
[----:B------:R-:W-:Y:S02]  /*23f40*/  IMAD.MOV.U32 R146, RZ, RZ, R147 ;  /* 0x000000ffff927224 */ /* 0x000fe400078e0093 */
[----:B------:R-:W-:-:S02]  /*23f50*/  IMAD.MOV.U32 R147, RZ, RZ, R148 ;  /* 0x000000ffff937224 */ /* 0x000fc400078e0094 */
[----:B------:R-:W-:Y:S02]  /*23f60*/  IMAD.MOV.U32 R148, RZ, RZ, R149 ;  /* 0x000000ffff947224 */ /* 0x000fe400078e0095 */
[----:B------:R-:W-:Y:S02]  /*23f70*/  IMAD.MOV.U32 R149, RZ, RZ, R150 ;  /* 0x000000ffff957224 */ /* 0x000fe400078e0096 */
[----:B------:R-:W-:Y:S02]  /*23f80*/  IMAD.MOV.U32 R150, RZ, RZ, R151 ;  /* 0x000000ffff967224 */ /* 0x000fe400078e0097 */
[----:B------:R-:W-:-:S05]  /*23f90*/  IMAD.MOV.U32 R151, RZ, RZ, R217 ;  /* 0x000000ffff977224 */ /* 0x000fca00078e00d9 */
[----:B------:R-:W-:Y:S04]  /*23fa0*/  STL.64 [R1+0x1328], R150 ;  /* 0x0013289601007387 */ /* 0x000fe80000100a00 */
[----:B------:R0:W-:Y:S04]  /*23fb0*/  STL.64 [R1+0x1320], R148 ;  /* 0x0013209401007387 */ /* 0x0001e80000100a00 */
[----:B------:R1:W-:Y:S01]  /*23fc0*/  STL.64 [R1+0x1318], R146 ;  /* 0x0013189201007387 */ /* 0x0003e20000100a00 */
[----:B------:R-:W-:-:S03]  /*23fd0*/  IMAD.MOV.U32 R143, RZ, RZ, R12 ;  /* 0x000000ffff8f7224 */ /* 0x000fc600078e000c */
[----:B------:R2:W-:Y:S01]  /*23fe0*/  STL [R1+0x1314], R145 ;  /* 0x0013149101007387 */ /* 0x0005e20000100800 */
[----:B------:R-:W-:-:S03]  /*23ff0*/  IMAD.MOV.U32 R144, RZ, RZ, R11 ;  /* 0x000000ffff907224 */ /* 0x000fc600078e000b */
[----:B------:R3:W-:Y:S01]  /*24000*/  STL [R1+0x1310], R24 ;  /* 0x0013101801007387 */ /* 0x0007e20000100800 */
[----:B0-----:R-:W-:Y:S02]  /*24010*/  IMAD.MOV.U32 R148, RZ, RZ, R5 ;  /* 0x000000ffff947224 */ /* 0x001fe400078e0005 */
[----:B------:R-:W-:Y:S01]  /*24020*/  IMAD.MOV.U32 R149, RZ, RZ, R4 ;  /* 0x000000ffff957224 */ /* 0x000fe200078e0004 */
[----:B------:R-:W4:Y:S01]  /*24030*/  LDL.LU R217, [R1+0x6b0] ;  /* 0x0006b00001d97983 */ /* 0x000f220000300800 */
[----:B-1----:R-:W-:Y:S02]  /*24040*/  IMAD.MOV.U32 R146, RZ, RZ, R7 ;  /* 0x000000ffff927224 */ /* 0x002fe400078e0007 */
[----:B--2---:R-:W-:Y:S02]  /*24050*/  IMAD.MOV.U32 R145, RZ, RZ, R10 ;  /* 0x000000ffff917224 */ /* 0x004fe400078e000a */
[----:B------:R-:W-:Y:S02]  /*24060*/  IMAD.MOV.U32 R147, RZ, RZ, R6 ;  /* 0x000000ffff937224 */ /* 0x000fe400078e0006 */
[----:B---3--:R-:W-:-:S02]  /*24070*/  IMAD.MOV.U32 R24, RZ, RZ, R132 ;  /* 0x000000ffff187224 */ /* 0x008fc400078e0084 */
[----:B------:R-:W-:Y:S02]  /*24080*/  IMAD.MOV.U32 R132, RZ, RZ, R23 ;  /* 0x000000ffff847224 */ /* 0x000fe400078e0017 */
[----:B------:R-:W-:Y:S02]  /*24090*/  IMAD.MOV.U32 R150, RZ, RZ, R3 ;  /* 0x000000ffff967224 */ /* 0x000fe400078e0003 */
[----:B------:R-:W-:-:S06]  /*240a0*/  IMAD.MOV.U32 R151, RZ, RZ, R2 ;  /* 0x000000ffff977224 */ /* 0x000fcc00078e0002 */
[----:B------:R-:W-:-:S06]  /*240b0*/  WARPGROUP.ARRIVE ;  /* 0x00000000000079c5 */ /* 0x000fcc0000000000 */
        /* <DEDUP_REMOVED lines=67> */
[----:B------:R-:W3:Y:S04]  /*244f0*/  LDL.LU.64 R148, [R1+0x1320] ;  /* 0x0013200001947983 */ /* 0x000ee80000300a00 */
[----:B------:R-:W4:Y:S04]  /*24500*/  LDL.LU.64 R146, [R1+0x1318] ;  /* 0x0013180001927983 */ /* 0x000f280000300a00 */
[----:B------:R-:W2:Y:S04]  /*24510*/  LDL.LU R145, [R1+0x1314] ;  /* 0x0013140001917983 */ /* 0x000ea80000300800 */
[----:B------:R-:W3:Y:S04]  /*24520*/  LDL.LU R24, [R1+0x1310] ;  /* 0x0013100001187983 */ /* 0x000ee80000300800 */
[----:B------:R-:W4:Y:S04]  /*24530*/  LDL.LU R143, [R1+0xa48] ;  /* 0x000a4800018f7983 */ /* 0x000f280000300800 */
[----:B------:R-:W2:Y:S01]  /*24540*/  LDL.LU R144, [R1+0xa6c] ;  /* 0x000a6c0001907983 */ /* 0x000ea20000300800 */
[----:B----4-:R-:W-:Y:S01]  /*24550*/  IADD3 R143, P6, R233, R143, RZ ;  /* 0x0000008fe98f7210 */ /* 0x010fe20007fde0ff */
[----:B--2---:R-:W-:-:S04]  /*24560*/  IMAD.X R144, R152, 0x1, R144, P1 ;  /* 0x0000000198907824 */ /* 0x004fc800008e0690 */
[----:B------:R0:W-:Y:S04]  /*24570*/  STL [R1+0xa48], R143 ;  /* 0x000a488f01007387 */ /* 0x0001e80000100800 */
[----:B------:R1:W-:Y:S04]  /*24580*/  STL [R1+0xa6c], R144 ;  /* 0x000a6c9001007387 */ /* 0x0003e80000100800 */
[----:B0-----:R-:W2:Y:S04]  /*24590*/  LDL.LU R143, [R1+0xa40] ;  /* 0x000a4000018f7983 */ /* 0x001ea80000300800 */
[----:B-1----:R-:W4:Y:S01]  /*245a0*/  LDL.LU R144, [R1+0xa64] ;  /* 0x000a640001907983 */ /* 0x002f220000300800 */
[----:B--2---:R-:W-:Y:S01]  /*245b0*/  IADD3 R143, P1, R233, R143, RZ ;  /* 0x0000008fe98f7210 */ /* 0x004fe20007f3e0ff */
[----:B----4-:R-:W-:-:S04]  /*245c0*/  IMAD.X R144, R152, 0x1, R144, P2 ;  /* 0x0000000198907824 */ /* 0x010fc800010e0690 */
        /* <DEDUP_REMOVED lines=22> */
[----:B---3--:R-:W-:Y:S01]  /*24730*/  IMAD.MOV.U32 R2, RZ, RZ, R24 ;  /* 0x000000ffff027224 */ /* 0x008fe200078e0018 */
[----:B--2---:R-:W-:Y:S01]  /*24740*/  IADD3 R143, P5, R233, R143, RZ ;  /* 0x0000008fe98f7210 */ /* 0x004fe20007fbe0ff */
[----:B----4-:R-:W-:-:S04]  /*24750*/  IMAD.X R144, R152, 0x1, R144, P6 ;  /* 0x0000000198907824 */ /* 0x010fc800030e0690 */
[----:B------:R0:W-:Y:S04]  /*24760*/  STL [R1+0xa20], R143 ;  /* 0x000a208f01007387 */ /* 0x0001e80000100800 */
[----:B------:R1:W-:Y:S04]  /*24770*/  STL [R1+0xa44], R144 ;  /* 0x000a449001007387 */ /* 0x0003e80000100800 */
[----:B------:R-:W2:Y:S04]  /*24780*/  LDL.LU R188, [R1+0xa18] ;  /* 0x000a180001bc7983 */ /* 0x000ea80000300800 */
[----:B------:R-:W3:Y:S04]  /*24790*/  LDL.LU.64 R24, [R1] ;  /* 0x0000000001187983 */ /* 0x000ee80000300a00 */
        /* <DEDUP_REMOVED lines=55> */
[----:B------:R-:W-:-:S03]  /*24b10*/  IMAD.MOV.U32 R194, RZ, RZ, R145 ;  /* 0x000000ffffc27224 */ /* 0x000fc600078e0091 */
[----:B------:R-:W3:Y:S01]  /*24b20*/  LDL.LU.64 R136, [R1+0x1c0] ;  /* 0x0001c00001887983 */ /* 0x000ee20000300a00 */
[----:B------:R-:W-:-:S03]  /*24b30*/  IMAD.MOV.U32 R193, RZ, RZ, R146 ;  /* 0x000000ffffc17224 */ /* 0x000fc600078e0092 */
[----:B------:R-:W3:Y:S01]  /*24b40*/  LDL.LU.64 R138, [R1+0x1c8] ;  /* 0x0001c800018a7983 */ /* 0x000ee20000300a00 */
[----:B------:R-:W-:-:S03]  /*24b50*/  IMAD.MOV.U32 R192, RZ, RZ, R147 ;  /* 0x000000ffffc07224 */ /* 0x000fc600078e0093 */
[----:B------:R-:W3:Y:S01]  /*24b60*/  LDL.LU.64 R140, [R1+0x1d0] ;  /* 0x0001d000018c7983 */ /* 0x000ee20000300a00 */
[----:B------:R-:W-:-:S03]  /*24b70*/  IMAD.MOV.U32 R3, RZ, RZ, R148 ;  /* 0x000000ffff037224 */ /* 0x000fc600078e0094 */
[----:B0-----:R-:W3:Y:S01]  /*24b80*/  LDL.LU.64 R142, [R1+0x1d8] ;  /* 0x0001d800018e7983 */ /* 0x001ee20000300a00 */
[----:B------:R-:W-:-:S03]  /*24b90*/  IMAD.MOV.U32 R191, RZ, RZ, R149 ;  /* 0x000000ffffbf7224 */ /* 0x000fc600078e0095 */
[----:B-1----:R-:W3:Y:S01]  /*24ba0*/  LDL.LU.64 R144, [R1+0x1e0] ;  /* 0x0001e00001907983 */ /* 0x002ee20000300a00 */
[----:B------:R-:W-:Y:S02]  /*24bb0*/  IMAD.MOV.U32 R190, RZ, RZ, R150 ;  /* 0x000000ffffbe7224 */ /* 0x000fe400078e0096 */
[----:B------:R-:W-:Y:S01]  /*24bc0*/  IMAD.MOV.U32 R189, RZ, RZ, R151 ;  /* 0x000000ffffbd7224 */ /* 0x000fe200078e0097 */
[----:B------:R-:W3:Y:S04]  /*24bd0*/  LDL.LU.64 R146, [R1+0x1e8] ;  /* 0x0001e80001927983 */ /* 0x000ee80000300a00 */
[----:B------:R-:W3:Y:S04]  /*24be0*/  LDL.LU.64 R148, [R1+0x1f0] ;  /* 0x0001f00001947983 */ /* 0x000ee80000300a00 */
[----:B------:R-:W3:Y:S01]  /*24bf0*/  LDL.LU.64 R150, [R1+0x1f8] ;  /* 0x0001f80001967983 */ /* 0x000ee20000300a00 */
[----:B--2---:R-:W-:-:S05]  /*24c00*/  IADD3 R188, P6, R233, R188, RZ ;  /* 0x000000bce9bc7210 */ /* 0x004fca0007fde0ff */
[----:B------:R0:W-:Y:S04]  /*24c10*/  STL [R1+0xa18], R188 ;  /* 0x000a18bc01007387 */ /* 0x0001e80000100800 */
[----:B0-----:R-:W2:Y:S02]  /*24c20*/  LDL.LU R188, [R1+0xa3c] ;  /* 0x000a3c0001bc7983 */ /* 0x001ea40000300800 */
[----:B--2---:R-:W-:-:S05]  /*24c30*/  IMAD.X R188, R152, 0x1, R188, P1 ;  /* 0x0000000198bc7824 */ /* 0x004fca00008e06bc */
[----:B------:R0:W-:Y:S04]  /*24c40*/  STL [R1+0xa3c], R188 ;  /* 0x000a3cbc01007387 */ /* 0x0001e80000100800 */
[----:B0-----:R-:W2:Y:S02]  /*24c50*/  LDL.LU R188, [R1+0xa10] ;  /* 0x000a100001bc7983 */ /* 0x001ea40000300800 */
        /* <DEDUP_REMOVED lines=37> */
[----:B------:R0:W-:Y:S02]  /*24eb0*/  STL [R1+0x9e0], R188 ;  /* 0x0009e0bc01007387 */ /* 0x0001e40000100800 */
[----:B0-----:R-:W-:Y:S02]  /*24ec0*/  IMAD.MOV.U32 R188, RZ, RZ, R189 ;  /* 0x000000ffffbc7224 */ /* 0x001fe400078e00bd */
[----:B------:R-:W-:Y:S02]  /*24ed0*/  IMAD.MOV.U32 R189, RZ, RZ, R190 ;  /* 0x000000ffffbd7224 */ /* 0x000fe400078e00be */
[----:B------:R-:W-:Y:S02]  /*24ee0*/  IMAD.MOV.U32 R190, RZ, RZ, R191 ;  /* 0x000000ffffbe7224 */ /* 0x000fe400078e00bf */
[----:B------:R-:W-:Y:S02]  /*24ef0*/  IMAD.MOV.U32 R191, RZ, RZ, R192 ;  /* 0x000000ffffbf7224 */ /* 0x000fe400078e00c0 */
[----:B------:R-:W-:-:S02]  /*24f00*/  IMAD.MOV.U32 R192, RZ, RZ, R193 ;  /* 0x000000ffffc07224 */ /* 0x000fc400078e00c1 */
[----:B------:R-:W-:Y:S02]  /*24f10*/  IMAD.MOV.U32 R193, RZ, RZ, R194 ;  /* 0x000000ffffc17224 */ /* 0x000fe400078e00c2 */
[----:B------:R-:W-:Y:S02]  /*24f20*/  IMAD.X R188, R152, 0x1, R188, P2 ;  /* 0x0000000198bc7824 */ /* 0x000fe400010e06bc */
[----:B------:R-:W-:Y:S02]  /*24f30*/  IMAD.MOV.U32 R194, RZ, RZ, R2 ;  /* 0x000000ffffc27224 */ /* 0x000fe400078e0002 */
[----:B------:R-:W-:Y:S02]  /*24f40*/  IMAD.MOV.U32 R2, RZ, RZ, R222 ;  /* 0x000000ffff027224 */ /* 0x000fe400078e00de */
[----:B------:R-:W-:Y:S02]  /*24f50*/  IMAD.MOV.U32 R222, RZ, RZ, R220 ;  /* 0x000000ffffde7224 */ /* 0x000fe400078e00dc */
[----:B------:R-:W2:Y:S04]  /*24f60*/  LDL.LU R220, [R1+0x634] ;  /* 0x0006340001dc7983 */ /* 0x000ea80000300800 */
[----:B------:R0:W-:Y:S04]  /*24f70*/  STL [R1+0xa04], R188 ;  /* 0x000a04bc01007387 */ /* 0x0001e80000100800 */
[----:B0-----:R-:W4:Y:S02]  /*24f80*/  LDL.LU R188, [R1+0x9d8] ;  /* 0x0009d80001bc7983 */ /* 0x001f240000300800 */
[----:B----4-:R-:W-:-:S05]  /*24f90*/  IADD3 R188, P2, R233, R188, RZ ;  /* 0x000000bce9bc7210 */ /* 0x010fca0007f5e0ff */
[----:B------:R0:W-:Y:S04]  /*24fa0*/  STL [R1+0x9d8], R188 ;  /* 0x0009d8bc01007387 */ /* 0x0001e80000100800 */
[----:B0-----:R-:W4:Y:S02]  /*24fb0*/  LDL.LU R188, [R1+0x9fc] ;  /* 0x0009fc0001bc7983 */ /* 0x001f240000300800 */
[----:B----4-:R-:W-:-:S05]  /*24fc0*/  IMAD.X R188, R152, 0x1, R188, P3 ;  /* 0x0000000198bc7824 */ /* 0x010fca00018e06bc */
        /* <DEDUP_REMOVED lines=44> */
[----:B----4-:R-:W-:-:S05]  /*25290*/  IADD3 R188, P4, R188, UR34, RZ ;  /* 0x00000022bcbc7c10 */ /* 0x010fca000ff9e0ff */
        /* <DEDUP_REMOVED lines=32> */
[----:B----4-:R-:W-:-:S05]  /*254a0*/  IADD3.X R188, R188, UR5, RZ, P4, !PT ;  /* 0x00000005bcbc7c10 */ /* 0x010fca000a7fe4ff */
        /* <DEDUP_REMOVED lines=418> */
[----:B0-----:R-:W4:Y:S01]  /*26ed0*/  LDL.LU R188, [R1+0xd98] ;  /* 0x000d980001bc7983 */ /* 0x001f220000300800 */
[----:B---3--:R-:W-:Y:S01]  /*26ee0*/  WARPGROUP.ARRIVE ;  /* 0x00000000000079c5 */ /* 0x008fe20000000000 */
[----:B------:R-:W-:Y:S01]  /*26ef0*/  UMOV UR26, UR22 ;  /* 0x00000016001a7c82 */ /* 0x000fe20008000000 */
[----:B------:R-:W-:-:S04]  /*26f00*/  UMOV UR27, UR23 ;  /* 0x00000017001b7c82 */ /* 0x000fc80008000000 */
[----:B------:R-:W-:Y:S01]  /*26f10*/  QGMMA.64x256x32.F32.E4M3.E4M3 R24, gdesc[UR24], R24, gsb0 ;  /* 0x03e00000181879f3 */ /* 0x000fe20008000818 */
[----:B----4-:R-:W-:-:S05]  /*26f20*/  IADD3.X R188, R188, UR5, RZ, P2, !PT ;  /* 0x00000005bcbc7c10 */ /* 0x010fca00097fe4ff */
[----:B------:R0:W-:Y:S04]  /*26f30*/  STL [R1+0xd98], R188 ;  /* 0x000d98bc01007387 */ /* 0x0001e80000100800 */
[----:B0-----:R-:W3:Y:S01]  /*26f40*/  LDL.LU R188, [R1+0xd6c] ;  /* 0x000d6c0001bc7983 */ /* 0x001ee20000300800 */
[----:B------:R-:W-:Y:S02]  /*26f50*/  WARPGROUP.DEPBAR.LE gsb0, 0x0 ;  /* 0x00008000000079c5 */ /* 0x000fe40000010000 */
[----:B------:R-:W-:Y:S01]  /*26f60*/  WARPGROUP.ARRIVE ;  /* 0x00000000000079c5 */ /* 0x000fe20000000000 */
[----:B------:R-:W-:Y:S01]  /*26f70*/  UMOV UR30, UR14 ;  /* 0x0000000e001e7c82 */ /* 0x000fe20008000000 */
[----:B------:R-:W-:-:S13]  /*26f80*/  UMOV UR31, UR15 ;  /* 0x0000000f001f7c82 */ /* 0x000fda0008000000 */
[----:B------:R-:W-:Y:S01]  /*26f90*/  QGMMA.64x256x32.F32.E4M3.E4M3 R24, gdesc[UR28], R24, gsb0 ;  /* 0x03e000001c1879f3 */ /* 0x000fe20008000818 */
[----:B---3--:R-:W-:-:S05]  /*26fa0*/  IADD3 R188, P2, R188, UR34, RZ ;  /* 0x00000022bcbc7c10 */ /* 0x008fca000ff5e0ff */
[----:B------:R0:W-:Y:S04]  /*26fb0*/  STL [R1+0xd6c], R188 ;  /* 0x000d6cbc01007387 */ /* 0x0001e80000100800 */
[----:B0-----:R-:W3:Y:S01]  /*26fc0*/  LDL.LU R188, [R1+0xd90] ;  /* 0x000d900001bc7983 */ /* 0x001ee20000300800 */
[----:B------:R-:W-:Y:S02]  /*26fd0*/  WARPGROUP.DEPBAR.LE gsb0, 0x0 ;  /* 0x00008000000079c5 */ /* 0x000fe40000010000 */
[----:B---3--:R-:W-:-:S05]  /*26fe0*/  IADD3.X R188, R188, UR5, RZ, P3, !PT ;  /* 0x00000005bcbc7c10 */ /* 0x008fca0009ffe4ff */
[----:B------:R-:W-:Y:S04]  /*26ff0*/  STL [R1+0xd90], R188 ;  /* 0x000d90bc01007387 */ /* 0x000fe80000100800 */
[----:B------:R-:W-:Y:S04]  /*27000*/  STL.64 [R1], R24 ;  /* 0x0000001801007387 */ /* 0x000fe80000100a00 */
        /* <DEDUP_REMOVED lines=63> */
[----:B0-----:R-:W3:Y:S04]  /*27400*/  LDL.LU.64 R150, [R1+0x1308] ;  /* 0x0013080001967983 */ /* 0x001ee80000300a00 */
[----:B------:R-:W4:Y:S04]  /*27410*/  LDL.LU.64 R148, [R1+0x1300] ;  /* 0x0013000001947983 */ /* 0x000f280000300a00 */
[----:B------:R-:W2:Y:S04]  /*27420*/  LDL.LU.64 R146, [R1+0x12f8] ;  /* 0x0012f80001927983 */ /* 0x000ea80000300a00 */
[----:B------:R-:W3:Y:S04]  /*27430*/  LDL.LU.64 R144, [R1+0x12f0] ;  /* 0x0012f00001907983 */ /* 0x000ee80000300a00 */
[----:B------:R-:W4:Y:S04]  /*27440*/  LDL.LU.64 R142, [R1+0x12e8] ;  /* 0x0012e800018e7983 */ /* 0x000f280000300a00 */
[----:B------:R-:W2:Y:S04]  /*27450*/  LDL.LU.64 R140, [R1+0x12e0] ;  /* 0x0012e000018c7983 */ /* 0x000ea80000300a00 */
[----:B------:R-:W3:Y:S04]  /*27460*/  LDL.LU.64 R138, [R1+0x12d8] ;  /* 0x0012d800018a7983 */ /* 0x000ee80000300a00 */
[----:B------:R-:W4:Y:S04]  /*27470*/  LDL.LU.64 R136, [R1+0x12d0] ;  /* 0x0012d00001887983 */ /* 0x000f280000300a00 */
[----:B------:R-:W2:Y:S04]  /*27480*/  LDL.LU.64 R134, [R1+0x12c8] ;  /* 0x0012c80001867983 */ /* 0x000ea80000300a00 */
[----:B------:R-:W3:Y:S04]  /*27490*/  LDL.LU.64 R132, [R1+0x12c0] ;  /* 0x0012c00001847983 */ /* 0x000ee80000300a00 */
[----:B------:R-:W4:Y:S04]  /*274a0*/  LDL.LU.64 R130, [R1+0x12b8] ;  /* 0x0012b80001827983 */ /* 0x000f280000300a00 */
        /* <DEDUP_REMOVED lines=52> */
[----:B------:R-:W4:Y:S01]  /*277f0*/  LDL.LU.64 R24, [R1+0x1110] ;  /* 0x0011100001187983 */ /* 0x000f220000300a00 */
[----:B------:R-:W-:-:S02]  /*27800*/  IMAD.MOV.U32 R188, RZ, RZ, R189 ;  /* 0x000000ffffbc7224 */ /* 0x000fc400078e00bd */
[----:B------:R-:W-:Y:S02]  /*27810*/  IMAD.MOV.U32 R189, RZ, RZ, R190 ;  /* 0x000000ffffbd7224 */ /* 0x000fe400078e00be */
[----:B------:R-:W-:Y:S02]  /*27820*/  IMAD.MOV.U32 R190, RZ, RZ, R191 ;  /* 0x000000ffffbe7224 */ /* 0x000fe400078e00bf */
[----:B------:R-:W-:Y:S02]  /*27830*/  IMAD.MOV.U32 R191, RZ, RZ, R192 ;  /* 0x000000ffffbf7224 */ /* 0x000fe400078e00c0 */
[----:B------:R-:W-:Y:S02]  /*27840*/  IMAD.MOV.U32 R192, RZ, RZ, R193 ;  /* 0x000000ffffc07224 */ /* 0x000fe400078e00c1 */
[----:B------:R-:W-:Y:S02]  /*27850*/  IMAD.MOV.U32 R193, RZ, RZ, R194 ;  /* 0x000000ffffc17224 */ /* 0x000fe400078e00c2 */
[----:B------:R-:W-:-:S02]  /*27860*/  IMAD.MOV.U32 R194, RZ, RZ, R2 ;  /* 0x000000ffffc27224 */ /* 0x000fc400078e0002 */
[----:B------:R-:W-:Y:S01]  /*27870*/  IMAD.MOV.U32 R2, RZ, RZ, R217 ;  /* 0x000000ffff027224 */ /* 0x000fe200078e00d9 */
[----:B--2---:R-:W-:Y:S02]  /*27880*/  IADD3.X R134, R134, UR5, RZ, P2, !PT ;  /* 0x0000000586867c10 */ /* 0x004fe400097fe4ff */
[----:B---3--:R-:W-:Y:S02]  /*27890*/  IADD3.X R132, R132, UR5, RZ, P1, !PT ;  /* 0x0000000584847c10 */ /* 0x008fe40008ffe4ff */
[----:B----4-:R-:W-:Y:S02]  /*278a0*/  IADD3.X R130, R130, UR5, RZ, P6, !PT ;  /* 0x0000000582827c10 */ /* 0x010fe4000b7fe4ff */
[----:B------:R-:W-:Y:S02]  /*278b0*/  IADD3.X R128, R128, UR5, RZ, P5, !PT ;  /* 0x0000000580807c10 */ /* 0x000fe4000affe4ff */
[----:B------:R-:W-:Y:S02]  /*278c0*/  IADD3.X R126, R126, UR5, RZ, P4, !PT ;  /* 0x000000057e7e7c10 */ /* 0x000fe4000a7fe4ff */
[----:B------:R-:W-:-:S02]  /*278d0*/  IADD3 R125, P3, R125, UR34, RZ ;  /* 0x000000227d7d7c10 */ /* 0x000fc4000ff7e0ff */
[----:B------:R-:W-:-:S03]  /*278e0*/  IADD3 R127, P4, R127, UR34, RZ ;  /* 0x000000227f7f7c10 */ /* 0x000fc6000ff9e0ff */
[----:B------:R0:W-:Y:S01]  /*278f0*/  STL [R1+0xd64], R125 ;  /* 0x000d647d01007387 */ /* 0x0001e20000100800 */
[----:B------:R-:W-:Y:S02]  /*27900*/  IADD3 R129, P5, R129, UR34, RZ ;  /* 0x0000002281817c10 */ /* 0x000fe4000ffbe0ff */
[----:B------:R-:W-:Y:S01]  /*27910*/  IADD3 R131, P6, R131, UR34, RZ ;  /* 0x0000002283837c10 */ /* 0x000fe2000ffde0ff */
[----:B0-----:R-:W2:Y:S04]  /*27920*/  LDL.LU R125, [R1+0x1108] ;  /* 0x00110800017d7983 */ /* 0x001ea80000300800 */
[----:B------:R0:W-:Y:S01]  /*27930*/  STL [R1+0xd88], R126 ;  /* 0x000d887e01007387 */ /* 0x0001e20000100800 */
[----:B------:R-:W-:-:S03]  /*27940*/  IADD3 R133, P1, R133, UR34, RZ ;  /* 0x0000002285857c10 */ /* 0x000fc6000ff3e0ff */
[----:B0-----:R-:W2:Y:S04]  /*27950*/  LDL.LU R126, [R1+0x1104] ;  /* 0x00110400017e7983 */ /* 0x001ea80000300800 */
[----:B------:R0:W-:Y:S04]  /*27960*/  STL [R1+0xd5c], R127 ;  /* 0x000d5c7f01007387 */ /* 0x0001e80000100800 */
[----:B0-----:R-:W2:Y:S04]  /*27970*/  LDL.LU R127, [R1+0x1100] ;  /* 0x00110000017f7983 */ /* 0x001ea80000300800 */
[----:B------:R0:W-:Y:S01]  /*27980*/  STL [R1+0xd80], R128 ;  /* 0x000d808001007387 */ /* 0x0001e20000100800 */
[----:B------:R-:W-:-:S03]  /*27990*/  IADD3 R135, P2, R135, UR34, RZ ;  /* 0x0000002287877c10 */ /* 0x000fc6000ff5e0ff */
[----:B0-----:R-:W2:Y:S04]  /*279a0*/  LDL.LU R128, [R1+0x10fc] ;  /* 0x0010fc0001807983 */ /* 0x001ea80000300800 */
[----:B------:R0:W-:Y:S01]  /*279b0*/  STL [R1+0xd54], R129 ;  /* 0x000d548101007387 */ /* 0x0001e20000100800 */
[----:B------:R-:W-:-:S03]  /*279c0*/  IADD3.X R136, R136, UR5, RZ, P3, !PT ;  /* 0x0000000588887c10 */ /* 0x000fc60009ffe4ff */
        /* <DEDUP_REMOVED lines=49> */
[----:B------:R0:W-:Y:S04]  /*27ce0*/  STL [R1+0xd38], R146 ;  /* 0x000d389201007387 */ /* 0x0001e80000100800 */
        /* <DEDUP_REMOVED lines=11> */
[----:B------:R-:W3:Y:S04]  /*27da0*/  LDL.LU R217, [R1+0x62c] ;  /* 0x00062c0001d97983 */ /* 0x000ee80000300800 */
        /* <DEDUP_REMOVED lines=503> */
[----:B------:R-:W-:Y:S02]  /*29d20*/  IADD3.X R189, R189, UR5, RZ, P6, !PT ;  /* 0x00000005bdbd7c10 */ /* 0x000fe4000b7fe4ff */
[----:B----4-:R-:W-:Y:S02]  /*29d30*/  IADD3.X R188, R188, UR5, RZ, P5, !PT ;  /* 0x00000005bcbc7c10 */ /* 0x010fe4000affe4ff */
[----:B------:R-:W-:-:S03]  /*29d40*/  IADD3 R213, P5, R213, UR34, RZ ;  /* 0x00000022d5d57c10 */ /* 0x000fc6000ffbe0ff */
[----:B------:R-:W-:Y:S04]  /*29d50*/  STL [R1+0x868], R188 ;  /* 0x000868bc01007387 */ /* 0x000fe80000100800 */
[----:B------:R0:W-:Y:S04]  /*29d60*/  STL [R1+0x83c], R213 ;  /* 0x00083cd501007387 */ /* 0x0001e80000100800 */
[----:B0-----:R-:W4:Y:S04]  /*29d70*/  LDL.LU R213, [R1+0x109c] ;  /* 0x00109c0001d57983 */ /* 0x001f280000300800 */
[----:B------:R0:W-:Y:S02]  /*29d80*/  STL [R1+0x860], R189 ;  /* 0x000860bd01007387 */ /* 0x0001e40000100800 */
[----:B0-----:R-:W-:-:S02]  /*29d90*/  IMAD.MOV.U32 R189, RZ, RZ, R190 ;  /* 0x000000ffffbd7224 */ /* 0x001fc400078e00be */
[----:B------:R-:W-:Y:S02]  /*29da0*/  IMAD.MOV.U32 R190, RZ, RZ, R191 ;  /* 0x000000ffffbe7224 */ /* 0x000fe400078e00bf */
[----:B------:R-:W-:Y:S02]  /*29db0*/  IMAD.MOV.U32 R191, RZ, RZ, R192 ;  /* 0x000000ffffbf7224 */ /* 0x000fe400078e00c0 */
[----:B------:R-:W-:Y:S02]  /*29dc0*/  IMAD.MOV.U32 R192, RZ, RZ, R193 ;  /* 0x000000ffffc07224 */ /* 0x000fe400078e00c1 */
[----:B------:R-:W-:Y:S01]  /*29dd0*/  IMAD.MOV.U32 R193, RZ, RZ, R194 ;  /* 0x000000ffffc17224 */ /* 0x000fe200078e00c2 */
[----:B------:R-:W-:Y:S01]  /*29de0*/  IADD3 R189, P6, R189, UR34, RZ ;  /* 0x00000022bdbd7c10 */ /* 0x000fe2000ffde0ff */
[----:B------:R-:W-:Y:S02]  /*29df0*/  IMAD.MOV.U32 R194, RZ, RZ, R2 ;  /* 0x000000ffffc27224 */ /* 0x000fe400078e0002 */
[----:B----4-:R-:W-:-:S02]  /*29e00*/  IMAD.MOV.U32 R2, RZ, RZ, R213 ;  /* 0x000000ffff027224 */ /* 0x010fc400078e00d5 */
[----:B------:R-:W4:Y:S04]  /*29e10*/  LDL.LU R213, [R1+0x648] ;  /* 0x0006480001d57983 */ /* 0x000f280000300800 */
[----:B------:R0:W-:Y:S04]  /*29e20*/  STL [R1+0x834], R189 ;  /* 0x000834bd01007387 */ /* 0x0001e80000100800 */
[----:B0-----:R-:W2:Y:S02]  /*29e30*/  LDL.LU R189, [R1+0x858] ;  /* 0x0008580001bd7983 */ /* 0x001ea40000300800 */
[----:B--2---:R-:W-:-:S05]  /*29e40*/  IADD3.X R189, R189, UR5, RZ, P1, !PT ;  /* 0x00000005bdbd7c10 */ /* 0x004fca0008ffe4ff */
[----:B------:R0:W-:Y:S04]  /*29e50*/  STL [R1+0x858], R189 ;  /* 0x000858bd01007387 */ /* 0x0001e80000100800 */
[----:B0-----:R-:W2:Y:S02]  /*29e60*/  LDL.LU R189, [R1+0x82c] ;  /* 0x00082c0001bd7983 */ /* 0x001ea40000300800 */
[----:B--2---:R-:W-:-:S05]  /*29e70*/  IADD3 R189, P1, R189, UR34, RZ ;  /* 0x00000022bdbd7c10 */ /* 0x004fca000ff3e0ff */
        /* <DEDUP_REMOVED lines=56> */
[----:B--2---:R-:W-:Y:S02]  /*2a200*/  IADD3.X R189, R189, UR5, RZ, P5, !PT ;  /* 0x00000005bdbd7c10 */ /* 0x004fe4000affe4ff */
[----:B------:R-:W-:-:S03]  /*2a210*/  IADD3 R238, P5, R238, UR34, RZ ;  /* 0x00000022eeee7c10 */ /* 0x000fc6000ffbe0ff */
[----:B------:R-:W-:Y:S04]  /*2a220*/  STL [R1+0x808], R189 ;  /* 0x000808bd01007387 */ /* 0x000fe80000100800 */
[----:B------:R0:W-:Y:S04]  /*2a230*/  STL [R1+0x7dc], R238 ;  /* 0x0007dcee01007387 */ /* 0x0001e80000100800 */
[----:B0-----:R-:W2:Y:S04]  /*2a240*/  LDL.LU R238, [R1+0x1098] ;  /* 0x0010980001ee7983 */ /* 0x001ea80000300800 */
[----:B------:R-:W3:Y:S02]  /*2a250*/  LDL.LU R189, [R1+0x800] ;  /* 0x0008000001bd7983 */ /* 0x000ee40000300800 */
[----:B---3--:R-:W-:-:S05]  /*2a260*/  IADD3.X R189, R189, UR5, RZ, P6, !PT ;  /* 0x00000005bdbd7c10 */ /* 0x008fca000b7fe4ff */
[----:B------:R0:W-:Y:S04]  /*2a270*/  STL [R1+0x800], R189 ;  /* 0x000800bd01007387 */ /* 0x0001e80000100800 */
[----:B0-----:R-:W3:Y:S01]  /*2a280*/  LDL.LU R189, [R1+0x7d4] ;  /* 0x0007d40001bd7983 */ /* 0x001ee20000300800 */
[----:B------:R-:W-:Y:S02]  /*2a290*/  IADD3.X R237, R237, UR5, RZ, P1, !PT ;  /* 0x00000005eded7c10 */ /* 0x000fe40008ffe4ff */
[----:B---3--:R-:W-:-:S05]  /*2a2a0*/  IADD3 R189, P6, R189, UR34, RZ ;  /* 0x00000022bdbd7c10 */ /* 0x008fca000ffde0ff */
[----:B------:R-:W-:Y:S04]  /*2a2b0*/  STL [R1+0x7d4], R189 ;  /* 0x0007d4bd01007387 */ /* 0x000fe80000100800 */
[----:B------:R0:W-:Y:S04]  /*2a2c0*/  STL [R1+0x7f8], R237 ;  /* 0x0007f8ed01007387 */ /* 0x0001e80000100800 */
[----:B0-----:R-:W3:Y:S04]  /*2a2d0*/  LDL.LU R237, [R1+0x1094] ;  /* 0x0010940001ed7983 */ /* 0x001ee80000300800 */
[----:B------:R-:W4:Y:S02]  /*2a2e0*/  LDL.LU R189, [R1+0x7cc] ;  /* 0x0007cc0001bd7983 */ /* 0x000f240000300800 */
        /* <DEDUP_REMOVED lines=9> */
[----:B----4-:R-:W-:Y:S02]  /*2a380*/  IADD3.X R189, R189, UR5, RZ, P3, !PT ;  /* 0x00000005bdbd7c10 */ /* 0x010fe40009ffe4ff */
[----:B------:R-:W-:-:S03]  /*2a390*/  IADD3 R246, P3, R246, UR34, RZ ;  /* 0x00000022f6f67c10 */ /* 0x000fc6000ff7e0ff */
[----:B------:R-:W-:Y:S04]  /*2a3a0*/  STL [R1+0x7e8], R189 ;  /* 0x0007e8bd01007387 */ /* 0x000fe80000100800 */
[----:B------:R0:W-:Y:S04]  /*2a3b0*/  STL [R1+0x7bc], R246 ;  /* 0x0007bcf601007387 */ /* 0x0001e80000100800 */
[----:B0-----:R-:W4:Y:S04]  /*2a3c0*/  LDL.LU R246, [R1+0x1090] ;  /* 0x0010900001f67983 */ /* 0x001f280000300800 */
[----:B------:R-:W2:Y:S02]  /*2a3d0*/  LDL.LU R189, [R1+0x7e0] ;  /* 0x0007e00001bd7983 */ /* 0x000ea40000300800 */
[----:B--2---:R-:W-:-:S05]  /*2a3e0*/  IADD3.X R189, R189, UR5, RZ, P4, !PT ;  /* 0x00000005bdbd7c10 */ /* 0x004fca000a7fe4ff */
[----:B------:R0:W-:Y:S04]  /*2a3f0*/  STL [R1+0x7e0], R189 ;  /* 0x0007e0bd01007387 */ /* 0x0001e80000100800 */
[----:B0-----:R-:W2:Y:S01]  /*2a400*/  LDL.LU R189, [R1+0x7b4] ;  /* 0x0007b40001bd7983 */ /* 0x001ea20000300800 */
[----:B------:R-:W-:Y:S02]  /*2a410*/  IADD3.X R245, R245, UR5, RZ, P5, !PT ;  /* 0x00000005f5f57c10 */ /* 0x000fe4000affe4ff */
[----:B--2---:R-:W-:-:S05]  /*2a420*/  IADD3 R189, P4, R189, UR34, RZ ;  /* 0x00000022bdbd7c10 */ /* 0x004fca000ff9e0ff */
[----:B------:R-:W-:Y:S04]  /*2a430*/  STL [R1+0x7b4], R189 ;  /* 0x0007b4bd01007387 */ /* 0x000fe80000100800 */
[----:B------:R0:W-:Y:S04]  /*2a440*/  STL [R1+0x7d8], R245 ;  /* 0x0007d8f501007387 */ /* 0x0001e80000100800 */
[----:B0-----:R-:W2:Y:S04]  /*2a450*/  LDL.LU R245, [R1+0x108c] ;  /* 0x00108c0001f57983 */ /* 0x001ea80000300800 */
[----:B------:R-:W3:Y:S02]  /*2a460*/  LDL.LU R189, [R1+0x7ac] ;  /* 0x0007ac0001bd7983 */ /* 0x000ee40000300800 */
[----:B---3--:R-:W-:-:S05]  /*2a470*/  IADD3 R189, P5, R189, UR34, RZ ;  /* 0x00000022bdbd7c10 */ /* 0x008fca000ffbe0ff */
[----:B------:R0:W-:Y:S04]  /*2a480*/  STL [R1+0x7ac], R189 ;  /* 0x0007acbd01007387 */ /* 0x0001e80000100800 */
[----:B0-----:R-:W3:Y:S02]  /*2a490*/  LDL.LU R189, [R1+0x7d0] ;  /* 0x0007d00001bd7983 */ /* 0x001ee40000300800 */
[----:B---3--:R-:W-:-:S05]  /*2a4a0*/  IADD3.X R189, R189, UR5, RZ, P6, !PT ;  /* 0x00000005bdbd7c10 */ /* 0x008fca000b7fe4ff */
[----:B------:R0:W-:Y:S04]  /*2a4b0*/  STL [R1+0x7d0], R189 ;  /* 0x0007d0bd01007387 */ /* 0x0001e80000100800 */
[----:B0-----:R-:W3:Y:S02]  /*2a4c0*/  LDL.LU R189, [R1+0x7a4] ;  /* 0x0007a40001bd7983 */ /* 0x001ee40000300800 */
[----:B---3--:R-:W-:-:S05]  /*2a4d0*/  IADD3 R189, P6, R189, UR34, RZ ;  /* 0x00000022bdbd7c10 */ /* 0x008fca000ffde0ff */
[----:B------:R0:W-:Y:S04]  /*2a4e0*/  STL [R1+0x7a4], R189 ;  /* 0x0007a4bd01007387 */ /* 0x0001e80000100800 */
[----:B0-----:R-:W3:Y:S02]  /*2a4f0*/  LDL.LU R189, [R1+0x7c8] ;  /* 0x0007c80001bd7983 */ /* 0x001ee40000300800 */
[----:B---3--:R-:W-:Y:S02]  /*2a500*/  IADD3.X R189, R189, UR5, RZ, P1, !PT ;  /* 0x00000005bdbd7c10 */ /* 0x008fe40008ffe4ff */
[----:B------:R-:W-:-:S03]  /*2a510*/  IADD3 R203, P1, R203, UR34, RZ ;  /* 0x00000022cbcb7c10 */ /* 0x000fc6000ff3e0ff */
[----:B------:R-:W-:Y:S04]  /*2a520*/  STL [R1+0x7c8], R189 ;  /* 0x0007c8bd01007387 */ /* 0x000fe80000100800 */
[----:B------:R0:W-:Y:S04]  /*2a530*/  STL [R1+0x79c], R203 ;  /* 0x00079ccb01007387 */ /* 0x0001e80000100800 */
[----:B0-----:R-:W3:Y:S04]  /*2a540*/  LDL.LU R203, [R1+0x1088] ;  /* 0x0010880001cb7983 */ /* 0x001ee80000300800 */
[----:B------:R-:W4:Y:S02]  /*2a550*/  LDL.LU R189, [R1+0x7c0] ;  /* 0x0007c00001bd7983 */ /* 0x000f240000300800 */
[----:B----4-:R-:W-:-:S05]  /*2a560*/  IADD3.X R189, R189, UR5, RZ, P2, !PT ;  /* 0x00000005bdbd7c10 */ /* 0x010fca00097fe4ff */
[----:B------:R0:W-:Y:S04]  /*2a570*/  STL [R1+0x7c0], R189 ;  /* 0x0007c0bd01007387 */ /* 0x0001e80000100800 */
[----:B0-----:R-:W4:Y:S01]  /*2a580*/  LDL.LU R189, [R1+0x794] ;  /* 0x0007940001bd7983 */ /* 0x001f220000300800 */
[----:B------:R-:W-:Y:S02]  /*2a590*/  IADD3.X R195, R195, UR5, RZ, P3, !PT ;  /* 0x00000005c3c37c10 */ /* 0x000fe40009ffe4ff */
[----:B----4-:R-:W-:-:S05]  /*2a5a0*/  IADD3 R189, P2, R189, UR34, RZ ;  /* 0x00000022bdbd7c10 */ /* 0x010fca000ff5e0ff */
[----:B------:R-:W-:Y:S04]  /*2a5b0*/  STL [R1+0x794], R189 ;  /* 0x000794bd01007387 */ /* 0x000fe80000100800 */
[----:B------:R0:W-:Y:S04]  /*2a5c0*/  STL [R1+0x7b8], R195 ;  /* 0x0007b8c301007387 */ /* 0x0001e80000100800 */
[----:B0-----:R-:W4:Y:S04]  /*2a5d0*/  LDL.LU R195, [R1+0x1084] ;  /* 0x0010840001c37983 */ /* 0x001f280000300800 */
[----:B------:R-:W2:Y:S02]  /*2a5e0*/  LDL.LU R189, [R1+0x78c] ;  /* 0x00078c0001bd7983 */ /* 0x000ea40000300800 */
        /* <DEDUP_REMOVED lines=109> */
[----:B0-----:R-:W4:Y:S02]  /*2acc0*/  LDL.LU R240, [R1+0x1060] ;  /* 0x0010600001f07983 */ /* 0x001f240000300800 */
[----:B----4-:R-:W-:-:S05]  /*2acd0*/  IADD3.X R240, R240, UR5, RZ, P4, !PT ;  /* 0x00000005f0f07c10 */ /* 0x010fca000a7fe4ff */
[----:B------:R0:W-:Y:S04]  /*2ace0*/  STL [R1+0x720], R240 ;  /* 0x000720f001007387 */ /* 0x0001e80000100800 */
[----:B0-----:R-:W4:Y:S04]  /*2acf0*/  LDL.LU R240, [R1+0x105c] ;  /* 0x00105c0001f07983 */ /* 0x001f280000300800 */
[----:B------:R-:W2:Y:S01]  /*2ad00*/  LDL.LU R189, [R1+0x6f4] ;  /* 0x0006f40001bd7983 */ /* 0x000ea20000300800 */
        /* <DEDUP_REMOVED lines=14> */
[----:B------:R-:W4:Y:S01]  /*2adf0*/  LDL.LU R189, [R1+0x708] ;  /* 0x0007080001bd7983 */ /* 0x000f220000300800 */
[----:B------:R-:W-:-:S02]  /*2ae00*/  IADD3.X R250, R250, UR5, RZ, P2, !PT ;  /* 0x00000005fafa7c10 */ /* 0x000fc400097fe4ff */
[----:B----4-:R-:W-:Y:S02]  /*2ae10*/  IADD3.X R189, R189, UR5, RZ, P1, !PT ;  /* 0x00000005bdbd7c10 */ /* 0x010fe40008ffe4ff */
[----:B------:R-:W-:-:S03]  /*2ae20*/  IADD3 R247, P1, R247, UR34, RZ ;  /* 0x00000022f7f77c10 */ /* 0x000fc6000ff3e0ff */
[----:B------:R-:W-:Y:S04]  /*2ae30*/  STL [R1+0x708], R189 ;  /* 0x000708bd01007387 */ /* 0x000fe80000100800 */
[----:B------:R0:W-:Y:S04]  /*2ae40*/  STL [R1+0x6dc], R247 ;  /* 0x0006dcf701007387 */ /* 0x0001e80000100800 */
[----:B0-----:R-:W4:Y:S04]  /*2ae50*/  LDL.LU R247, [R1+0x1050] ;  /* 0x0010500001f77983 */ /* 0x001f280000300800 */
[----:B------:R0:W-:Y:S04]  /*2ae60*/  STL [R1+0x700], R250 ;  /* 0x000700fa01007387 */ /* 0x0001e80000100800 */
[----:B0-----:R-:W2:Y:S04]  /*2ae70*/  LDL.LU R250, [R1+0x104c] ;  /* 0x00104c0001fa7983 */ /* 0x001ea80000300800 */
[----:B------:R-:W3:Y:S01]  /*2ae80*/  LDL.LU R189, [R1+0x6d4] ;  /* 0x0006d40001bd7983 */ /* 0x000ee20000300800 */
[----:B------:R-:W-:-:S02]  /*2ae90*/  IADD3.X R0, R0, UR5, RZ, P3, !PT ;  /* 0x0000000500007c10 */ /* 0x000fc40009ffe4ff */
        /* <DEDUP_REMOVED lines=8> */
[----:B----4-:R-:W-:Y:S02]  /*2af20*/  IADD3.X R189, R189, UR5, RZ, P4, !PT ;  /* 0x00000005bdbd7c10 */ /* 0x010fe4000a7fe4ff */
[----:B------:R-:W-:-:S03]  /*2af30*/  IADD3 R242, P4, R242, UR34, RZ ;  /* 0x00000022f2f27c10 */ /* 0x000fc6000ff9e0ff */
[----:B------:R-:W-:Y:S04]  /*2af40*/  STL [R1+0x6f0], R189 ;  /* 0x0006f0bd01007387 */ /* 0x000fe80000100800 */
[----:B------:R0:W-:Y:S04]  /*2af50*/  STL [R1+0x6c4], R242 ;  /* 0x0006c4f201007387 */ /* 0x0001e80000100800 */
[----:B0-----:R-:W4:Y:S01]  /*2af60*/  LDL.LU R242, [R1+0x1044] ;  /* 0x0010440001f27983 */ /* 0x001f220000300800 */
[----:B------:R-:W-:Y:S02]  /*2af70*/  IADD3.X R241, R241, UR5, RZ, P6, !PT ;  /* 0x00000005f1f17c10 */ /* 0x000fe4000b7fe4ff */
[----:B----4-:R-:W-:-:S02]  /*2af80*/  IADD3.X R242, R242, UR5, RZ, P5, !PT ;  /* 0x00000005f2f27c10 */ /* 0x010fc4000affe4ff */
[----:B------:R-:W-:-:S03]  /*2af90*/  IADD3 R154, P5, R154, UR34, RZ ;  /* 0x000000229a9a7c10 */ /* 0x000fc6000ffbe0ff */
[----:B------:R0:W-:Y:S04]  /*2afa0*/  STL [R1+0x6e8], R242 ;  /* 0x0006e8f201007387 */ /* 0x0001e80000100800 */
[----:B0-----:R-:W4:Y:S04]  /*2afb0*/  LDL.LU R242, [R1+0x1040] ;  /* 0x0010400001f27983 */ /* 0x001f280000300800 */
[----:B------:R-:W-:Y:S04]  /*2afc0*/  STL [R1+0x6bc], R154 ;  /* 0x0006bc9a01007387 */ /* 0x000fe80000100800 */
[----:B------:R0:W-:Y:S04]  /*2afd0*/  STL [R1+0x6e0], R241 ;  /* 0x0006e0f101007387 */ /* 0x0001e80000100800 */
[----:B0-----:R-:W4:Y:S04]  /*2afe0*/  LDL.LU R241, [R1+0x103c] ;  /* 0x00103c0001f17983 */ /* 0x001f280000300800 */
[----:B------:R-:W3:Y:S01]  /*2aff0*/  LDL.LU R189, [R1+0x6b4] ;  /* 0x0006b40001bd7983 */ /* 0x000ee20000300800 */
[----:B------:R-:W-:-:S02]  /*2b000*/  IADD3.X R155, R155, UR5, RZ, P1, !PT ;  /* 0x000000059b9b7c10 */ /* 0x000fc40008ffe4ff */
[----:B--2---:R-:W-:Y:S01]  /*2b010*/  IADD3 R250, P1, R250, UR34, RZ ;  /* 0x00000022fafa7c10 */ /* 0x004fe2000ff3e0ff */
[----:B------:R-:W-:Y:S01]  /*2b020*/  WARPGROUP.ARRIVE ;  /* 0x00000000000079c5 */ /* 0x000fe20000000000 */
[----:B------:R-:W-:Y:S01]  /*2b030*/  UMOV UR16, UR24 ;  /* 0x0000001800107c82 */ /* 0x000fe20008000000 */
[----:B------:R-:W-:-:S04]  /*2b040*/  UMOV UR17, UR25 ;  /* 0x0000001900117c82 */ /* 0x000fc80008000000 */
[----:B------:R-:W-:Y:S01]  /*2b050*/  QGMMA.64x256x32.F32.E4M3.E4M3 R24, gdesc[UR16], R24, gsb0 ;  /* 0x03e00000101879f3 */ /* 0x000fe20008000818 */
[----:B---3--:R-:W-:-:S05]  /*2b060*/  IADD3 R189, P6, R189, UR34, RZ ;  /* 0x00000022bdbd7c10 */ /* 0x008fca000ffde0ff */
[----:B------:R-:W-:Y:S04]  /*2b070*/  STL [R1+0x6b4], R189 ;  /* 0x0006b4bd01007387 */ /* 0x000fe80000100800 */
[----:B------:R-:W-:Y:S04]  /*2b080*/  STL [R1+0x6d8], R155 ;  /* 0x0006d89b01007387 */ /* 0x000fe80000100800 */
[----:B------:R0:W-:Y:S04]  /*2b090*/  STL [R1+0x6ac], R250 ;  /* 0x0006acfa01007387 */ /* 0x0001e80000100800 */
[----:B0-----:R-:W2:Y:S04]  /*2b0a0*/  LDL.LU R250, [R1+0x1038] ;  /* 0x0010380001fa7983 */ /* 0x001ea80000300800 */
[----:B------:R-:W3:Y:S01]  /*2b0b0*/  LDL.LU R189, [R1+0x6d0] ;  /* 0x0006d00001bd7983 */ /* 0x000ee20000300800 */
[----:B------:R-:W-:-:S02]  /*2b0c0*/  WARPGROUP.DEPBAR.LE gsb0, 0x0 ;  /* 0x00008000000079c5 */ /* 0x000fc40000010000 */
[----:B------:R-:W-:Y:S01]  /*2b0d0*/  WARPGROUP.ARRIVE ;  /* 0x00000000000079c5 */ /* 0x000fe20000000000 */
[----:B------:R-:W-:Y:S01]  /*2b0e0*/  UMOV UR36, UR28 ;  /* 0x0000001c00247c82 */ /* 0x000fe20008000000 */
[----:B------:R-:W-:Y:S01]  /*2b0f0*/  UMOV UR37, UR29 ;  /* 0x0000001d00257c82 */ /* 0x000fe20008000000 */
[----:B------:R-:W-:Y:S01]  /*2b100*/  UMOV UR38, UR10 ;  /* 0x0000000a00267c82 */ /* 0x000fe20008000000 */
[----:B------:R-:W-:Y:S02]  /*2b110*/  UMOV UR39, UR11 ;  /* 0x0000000b00277c82 */ /* 0x000fe40008000000 */
[----:B------:R-:W-:Y:S01]  /*2b120*/  QGMMA.64x256x32.F32.E4M3.E4M3 R24, gdesc[UR36], R24, gsb0 ;  /* 0x03e00000241879f3 */ /* 0x000fe20008000818 */
[----:B------:R-:W-:Y:S02]  /*2b130*/  IADD3.X R0, R0, UR5, RZ, P3, !PT ;  /* 0x0000000500007c10 */ /* 0x000fe40009ffe4ff */
[----:B------:R-:W-:Y:S02]  /*2b140*/  IADD3 R232, P3, R232, UR34, RZ ;  /* 0x00000022e8e87c10 */ /* 0x000fe4000ff7e0ff */
[----:B------:R-:W-:-:S02]  /*2b150*/  IADD3.X R190, R190, UR5, RZ, P4, !PT ;  /* 0x00000005bebe7c10 */ /* 0x000fc4000a7fe4ff */
[----:B------:R-:W-:Y:S02]  /*2b160*/  IADD3 R191, P4, R191, UR34, RZ ;  /* 0x00000022bfbf7c10 */ /* 0x000fe4000ff9e0ff */
[----:B------:R-:W-:Y:S02]  /*2b170*/  IADD3.X R192, R192, UR5, RZ, P5, !PT ;  /* 0x00000005c0c07c10 */ /* 0x000fe4000affe4ff */
[----:B------:R-:W-:Y:S02]  /*2b180*/  IADD3 R193, P5, R193, UR34, RZ ;  /* 0x00000022c1c17c10 */ /* 0x000fe4000ffbe0ff */
        /* <DEDUP_REMOVED lines=15> */
[----:B---3--:R-:W-:Y:S02]  /*2b280*/  IADD3.X R189, R189, UR5, RZ, P2, !PT ;  /* 0x00000005bdbd7c10 */ /* 0x008fe400097fe4ff */
[----:B------:R-:W-:-:S03]  /*2b290*/  IADD3 R249, P2, R249, UR34, RZ ;  /* 0x00000022f9f97c10 */ /* 0x000fc6000ff5e0ff */
[----:B------:R-:W-:Y:S04]  /*2b2a0*/  STL [R1+0x6d0], R189 ;  /* 0x0006d0bd01007387 */ /* 0x000fe80000100800 */
[----:B------:R0:W-:Y:S04]  /*2b2b0*/  STL [R1+0x6a4], R249 ;  /* 0x0006a4f901007387 */ /* 0x0001e80000100800 */
[----:B0-----:R-:W3:Y:S04]  /*2b2c0*/  LDL.LU R249, [R1+0x1034] ;  /* 0x0010340001f97983 */ /* 0x001ee80000300800 */
[----:B------:R0:W-:Y:S01]  /*2b2d0*/  STL [R1+0x6c8], R0 ;  /* 0x0006c80001007387 */ /* 0x0001e20000100800 */
[----:B------:R-:W-:-:S02]  /*2b2e0*/  IADD3.X R200, R200, UR5, RZ, P2, !PT ;  /* 0x00000005c8c87c10 */ /* 0x000fc400097fe4ff */
[----:B------:R-:W-:Y:S01]  /*2b2f0*/  IADD3 R204, P2, R204, UR34, RZ ;  /* 0x00000022cccc7c10 */ /* 0x000fe2000ff5e0ff */
[----:B0-----:R0:W5:Y:S04]  /*2b300*/  LDL.LU R0, [R1+0x1030] ;  /* 0x0010300001007983 */ /* 0x0011680000300800 */
[----:B------:R1:W-:Y:S04]  /*2b310*/  STL [R1+0x69c], R232 ;  /* 0x00069ce801007387 */ /* 0x0003e80000100800 */
        /* <DEDUP_REMOVED lines=15> */
[----:B------:R0:W-:Y:S01]  /*2b410*/  STL [R1+0x65c], R223 ;  /* 0x00065cdf01007387 */ /* 0x0001e20000100800 */
[----:B------:R-:W-:-:S03]  /*2b420*/  IADD3.X R228, R228, UR5, RZ, P2, !PT ;  /* 0x00000005e4e47c10 */ /* 0x000fc600097fe4ff */
[----:B------:R0:W-:Y:S01]  /*2b430*/  STL [R1+0x680], R224 ;  /* 0x000680e001007387 */ /* 0x0001e20000100800 */
[----:B------:R-:W-:-:S03]  /*2b440*/  IADD3 R229, P2, R229, UR34, RZ ;  /* 0x00000022e5e57c10 */ /* 0x000fc6000ff5e0ff */
[----:B------:R0:W-:Y:S04]  /*2b450*/  STL [R1+0x654], R225 ;  /* 0x000654e101007387 */ /* 0x0001e80000100800 */
[----:B------:R0:W-:Y:S01]  /*2b460*/  STL [R1+0x678], R226 ;  /* 0x000678e201007387 */ /* 0x0001e20000100800 */
[----:B------:R-:W-:-:S03]  /*2b470*/  IADD3 R231, P3, R231, UR34, RZ ;  /* 0x00000022e7e77c10 */ /* 0x000fc6000ff7e0ff */
[----:B------:R0:W-:Y:S01]  /*2b480*/  STL [R1+0x64c], R227 ;  /* 0x00064ce301007387 */ /* 0x0001e20000100800 */
[----:B------:R-:W-:-:S03]  /*2b490*/  IADD3.X R222, R222, UR5, RZ, P4, !PT ;  /* 0x00000005dede7c10 */ /* 0x000fc6000a7fe4ff */
        /* <DEDUP_REMOVED lines=13> */
[----:B------:R-:W-:Y:S01]  /*2b570*/  IADD3 R212, P1, R212, UR34, RZ ;  /* 0x00000022d4d47c10 */ /* 0x000fe2000ff3e0ff */
[----:B------:R-:W0:Y:S01]  /*2b580*/  S2R R153, SR_TID.X ;  /* 0x0000000000997919 */ /* 0x000e220000002100 */
[----:B------:R-:W0:Y:S01]  /*2b590*/  S2R R154, SR_TID.X ;  /* 0x00000000009a7919 */ /* 0x000e220000002100 */
[----:B------:R-:W0:Y:S01]  /*2b5a0*/  S2R R155, SR_TID.X ;  /* 0x00000000009b7919 */ /* 0x000e220000002100 */
        /* <DEDUP_REMOVED lines=8> */
[----:B-1----:R-:W1:Y:S02]  /*2b630*/  S2R R232, SR_TID.X ;  /* 0x0000000000e87919 */ /* 0x002e640000002100 */
[----:B------:R0:W-:Y:S01]  /*2b640*/  STL [R1+0x61c], R212 ;  /* 0x00061cd401007387 */ /* 0x0001e20000100800 */
[----:B------:R-:W-:-:S03]  /*2b650*/  IADD3.X R205, R205, UR5, RZ, P4, !PT ;  /* 0x00000005cdcd7c10 */ /* 0x000fc6000a7fe4ff */
[----:B------:R0:W-:Y:S01]  /*2b660*/  STL [R1+0x640], R210 ;  /* 0x000640d201007387 */ /* 0x0001e20000100800 */
[----:B------:R-:W-:-:S03]  /*2b670*/  IADD3 R203, P4, R203, UR34, RZ ;  /* 0x00000022cbcb7c10 */ /* 0x000fc6000ff9e0ff */
[----:B------:R0:W-:Y:S01]  /*2b680*/  STL [R1+0x614], R209 ;  /* 0x000614d101007387 */ /* 0x0001e20000100800 */
[----:B------:R-:W-:-:S03]  /*2b690*/  IADD3.X R202, R202, UR5, RZ, P5, !PT ;  /* 0x00000005caca7c10 */ /* 0x000fc6000affe4ff */
        /* <DEDUP_REMOVED lines=10> */
[----:B------:R0:W-:Y:S04]  /*2b740*/  STL [R1+0x620], R201 ;  /* 0x000620c901007387 */ /* 0x0001e80000100800 */
[----:B------:R0:W-:Y:S04]  /*2b750*/  STL [R1+0x618], R199 ;  /* 0x000618c701007387 */ /* 0x0001e80000100800 */
[----:B------:R0:W-:Y:S04]  /*2b760*/  STL [R1+0x610], R198 ;  /* 0x000610c601007387 */ /* 0x0001e80000100800 */
[----:B------:R0:W-:Y:S04]  /*2b770*/  STL [R1+0x608], R196 ;  /* 0x000608c401007387 */ /* 0x0001e80000100800 */
[----:B------:R0:W-:Y:S01]  /*2b780*/  STL [R1+0x600], R195 ;  /* 0x000600c301007387 */ /* 0x0001e20000100800 */
[----:B------:R-:W-:-:S02]  /*2b790*/  IADD3 R252, P5, R252, UR34, RZ ;  /* 0x00000022fcfc7c10 */ /* 0x000fc4000ffbe0ff */
[----:B--2---:R-:W-:Y:S02]  /*2b7a0*/  IADD3 R250, P6, R250, UR34, RZ ;  /* 0x00000022fafa7c10 */ /* 0x004fe4000ffde0ff */
[----:B------:R-:W-:Y:S02]  /*2b7b0*/  IADD3 R248, P1, R248, UR34, RZ ;  /* 0x00000022f8f87c10 */ /* 0x000fe4000ff3e0ff */
[----:B------:R-:W-:Y:S02]  /*2b7c0*/  IADD3 R246, P2, R246, UR34, RZ ;  /* 0x00000022f6f67c10 */ /* 0x000fe4000ff5e0ff */
[----:B------:R-:W-:Y:S02]  /*2b7d0*/  IADD3.X R251, R251, UR5, RZ, P5, !PT ;  /* 0x00000005fbfb7c10 */ /* 0x000fe4000affe4ff */
[----:B------:R-:W-:Y:S02]  /*2b7e0*/  IADD3 R244, P3, R244, UR34, RZ ;  /* 0x00000022f4f47c10 */ /* 0x000fe4000ff7e0ff */
[----:B------:R-:W-:-:S02]  /*2b7f0*/  IADD3.X R247, R247, UR5, RZ, P1, !PT ;  /* 0x00000005f7f77c10 */ /* 0x000fc40008ffe4ff */
[----:B----4-:R-:W-:Y:S02]  /*2b800*/  IADD3 R242, P4, R242, UR34, RZ ;  /* 0x00000022f2f27c10 */ /* 0x010fe4000ff9e0ff */
[----:B------:R-:W-:Y:S02]  /*2b810*/  IADD3 R240, P5, R240, UR34, RZ ;  /* 0x00000022f0f07c10 */ /* 0x000fe4000ffbe0ff */
[----:B------:R-:W-:Y:S02]  /*2b820*/  IADD3 R236, P1, R236, UR34, RZ ;  /* 0x00000022ecec7c10 */ /* 0x000fe4000ff3e0ff */
[----:B0-----:R-:W-:Y:S02]  /*2b830*/  LOP3.LUT R153, R153, 0x7f, RZ, 0xc0, !PT ;  /* 0x0000007f99997812 */ /* 0x001fe400078ec0ff */
[----:B------:R-:W-:Y:S02]  /*2b840*/  LOP3.LUT R154, R154, 0x7f, RZ, 0xc0, !PT ;  /* 0x0000007f9a9a7812 */ /* 0x000fe400078ec0ff */
[----:B------:R-:W-:Y:S01]  /*2b850*/  LOP3.LUT R155, R155, 0x7f, RZ, 0xc0, !PT ;  /* 0x0000007f9b9b7812 */ /* 0x000fe200078ec0ff */
[----:B------:R-:W-:-:S02]  /*2b860*/  WARPGROUP.DEPBAR.LE gsb0, 0x0 ;  /* 0x00008000000079c5 */ /* 0x000fc40000010000 */
[----:B------:R-:W-:Y:S02]  /*2b870*/  IADD3.X R245, R245, UR5, RZ, P2, !PT ;  /* 0x00000005f5f57c10 */ /* 0x000fe400097fe4ff */
[----:B------:R-:W-:Y:S02]  /*2b880*/  IADD3.X R243, R243, UR5, RZ, P3, !PT ;  /* 0x00000005f3f37c10 */ /* 0x000fe40009ffe4ff */
[----:B------:R-:W-:Y:S02]  /*2b890*/  IADD3.X R241, R241, UR5, RZ, P4, !PT ;  /* 0x00000005f1f17c10 */ /* 0x000fe4000a7fe4ff */
[----:B------:R-:W-:Y:S02]  /*2b8a0*/  IADD3.X R239, R239, UR5, RZ, P5, !PT ;  /* 0x00000005efef7c10 */ /* 0x000fe4000affe4ff */
[----:B------:R-:W-:Y:S02]  /*2b8b0*/  IADD3.X R235, R235, UR5, RZ, P1, !PT ;  /* 0x00000005ebeb7c10 */ /* 0x000fe40008ffe4ff */
[----:B------:R-:W-:-:S02]  /*2b8c0*/  LOP3.LUT R153, R153, 0x30, RZ, 0x3c, !PT ;  /* 0x0000003099997812 */ /* 0x000fc400078e3cff */
[----:B------:R-:W-:Y:S02]  /*2b8d0*/  LOP3.LUT R154, R154, 0x20, RZ, 0x3c, !PT ;  /* 0x000000209a9a7812 */ /* 0x000fe400078e3cff */
[----:B------:R-:W-:Y:S02]  /*2b8e0*/  LOP3.LUT R155, R155, 0x10, RZ, 0x3c, !PT ;  /* 0x000000109b9b7812 */ /* 0x000fe400078e3cff */
[----:B-1----:R-:W-:Y:S02]  /*2b8f0*/  LOP3.LUT R232, R232, 0x7f, RZ, 0xc0, !PT ;  /* 0x0000007fe8e87812 */ /* 0x002fe400078ec0ff */
[----:B---3--:R-:W-:Y:S02]  /*2b900*/  IADD3.X R249, R249, UR5, RZ, P6, !PT ;  /* 0x00000005f9f97c10 */ /* 0x008fe4000b7fe4ff */
[----:B------:R-:W-:-:S04]  /*2b910*/  IADD3 R238, P6, R238, UR34, RZ ;  /* 0x00000022eeee7c10 */ /* 0x000fc8000ffde0ff */
[----:B------:R-:W-:Y:S01]  /*2b920*/  IADD3.X R237, R237, UR5, RZ, P6, !PT ;  /* 0x00000005eded7c10 */ /* 0x000fe2000b7fe4ff */
[----:B------:R-:W-:Y:S08]  /*2b930*/  @P0 BRA `(.L_x_2) ;  /* 0xfffffebc00000947 */ /* 0x000ff0000383ffff */
.L_x_1:
[----:B------:R-:W2:Y:S01]  /*2b940*/  LDL.LU R169, [R1+0x408] ;  /* 0x0004080001a97983 */ /* 0x000ea20000300800 */
[----:B------:R-:W-:Y:S01]  /*2b950*/  ULDC UR5, c[0x0][0x248] ;  /* 0x0000920000057ab9 */ /* 0x000fe20000000800 */
[----:B------:R-:W-:Y:S01]  /*2b960*/  MOV R153, UR33 ;  /* 0x0000002100997c02 */ /* 0x000fe20008000f00 */
[----:B------:R-:W-:Y:S01]  /*2b970*/  ULDC.64 UR6, c[0x0][0x228] ;  /* 0x00008a0000067ab9 */ /* 0x000fe20000000a00 */
[----:B------:R-:W3:Y:S01]  /*2b980*/  LDL.LU R168, [R1+0x40c] ;  /* 0x00040c0001a87983 */ /* 0x000ee20000300800 */
[----:B------:R-:W-:Y:S01]  /*2b990*/  MOV R152, UR32 ;  /* 0x0000002000987c02 */ /* 0x000fe20008000f00 */
[----:B------:R-:W-:Y:S01]  /*2b9a0*/  ULDC UR8, c[0x0][0x22c] ;  /* 0x00008b0000087ab9 */ /* 0x000fe20000000800 */
[----:B------:R-:W-:Y:S01]  /*2b9b0*/  LOP3.LUT R3, R3, 0xfeffffff, RZ, 0xc0, !PT ;  /* 0xfeffffff03037812 */ /* 0x000fe200078ec0ff */
[----:B------:R-:W4:Y:S01]  /*2b9c0*/  LDL.LU R167, [R1+0x418] ;  /* 0x0004180001a77983 */ /* 0x000f220000300800 */
[----:B------:R-:W-:Y:S01]  /*2b9d0*/  ULDC UR32, c[0x0][0x22c] ;  /* 0x00008b0000207ab9 */ /* 0x000fe20000000800 */
[----:B------:R-:W-:Y:S01]  /*2b9e0*/  ULDC UR61, c[0x0][0x22c] ;  /* 0x00008b00003d7ab9 */ /* 0x000fe20000000800 */
[----:B------:R-:W-:Y:S01]  /*2b9f0*/  ULDC UR33, c[0x0][0x22c] ;  /* 0x00008b0000217ab9 */ /* 0x000fe20000000800 */
[----:B------:R-:W4:Y:S01]  /*2ba00*/  LDL.LU R166, [R1+0x41c] ;  /* 0x00041c0001a67983 */ /* 0x000f220000300800 */
[C---:B-----5:R-:W-:Y:S01]  /*2ba10*/  VIADD R154, R0.reuse, 0x29 ;  /* 0x00000029009a7836 */ /* 0x060fe20000000000 */
[----:B------:R-:W-:Y:S01]  /*2ba20*/  ULDC UR60, c[0x0][0x22c] ;  /* 0x00008b00003c7ab9 */ /* 0x000fe20000000800 */
[C---:B------:R-:W-:Y:S01]  /*2ba30*/  VIADD R155, R0.reuse, 0x28 ;  /* 0x00000028009b7836 */ /* 0x040fe20000000000 */
[----:B------:R-:W4:Y:S01]  /*2ba40*/  LDL.LU R165, [R1+0x428] ;  /* 0x0004280001a57983 */ /* 0x000f220000300800 */
[C---:B------:R-:W-:Y:S01]  /*2ba50*/  VIADD R177, R0.reuse, 0x12 ;  /* 0x0000001200b17836 */ /* 0x040fe20000000000 */
        /* <DEDUP_REMOVED lines=66> */
[----:B0-----:R-:W4:Y:S01]  /*2be80*/  LDL.LU R16, [R1+0x4ac] ;  /* 0x0004ac0001107983 */ /* 0x001f220000300800 */
        /* <DEDUP_REMOVED lines=27> */
[----:B-1----:R-:W4:Y:S01]  /*2c040*/  LDL.LU R2, [R1+0x518] ;  /* 0x0005180001027983 */ /* 0x002f220000300800 */
[C---:B------:R-:W-:Y:S01]  /*2c050*/  VIADD R225, R0.reuse, 0xd4 ;  /* 0x000000d400e17836 */ /* 0x040fe20000000000 */
[----:B------:R-:W-:Y:S01]  /*2c060*/  ULDC UR35, c[0x0][0x22c] ;  /* 0x00008b0000237ab9 */ /* 0x000fe20000000800 */
[C---:B------:R-:W-:Y:S01]  /*2c070*/  VIADD R226, R0.reuse, 0xd5 ;  /* 0x000000d500e27836 */ /* 0x040fe20000000000 */
[----:B------:R-:W-:Y:S01]  /*2c080*/  STL [R1+0x1080], R243 ;  /* 0x001080f301007387 */ /* 0x000fe20000100800 */
        /* <DEDUP_REMOVED lines=32> */
[----:B------:R-:W-:Y:S01]  /*2c290*/  VIADD R252, R0, 0xe8 ;  /* 0x000000e800fc7836 */ /* 0x000fe20000000000 */
[----:B------:R-:W-:Y:S01]  /*2c2a0*/  ULDC UR24, c[0x0][0x22c] ;  /* 0x00008b0000187ab9 */ /* 0x000fe20000000800 */
        /* <DEDUP_REMOVED lines=15> */
[----:B--2---:R-:W-:-:S02]  /*2c3a0*/  IMAD.MOV.U32 R173, RZ, RZ, R169 ;  /* 0x000000ffffad7224 */ /* 0x004fc400078e00a9 */
[----:B---3--:R-:W-:Y:S02]  /*2c3b0*/  IMAD.MOV.U32 R172, RZ, RZ, R168 ;  /* 0x000000ffffac7224 */ /* 0x008fe400078e00a8 */
[----:B------:R-:W-:Y:S02]  /*2c3c0*/  IMAD.MOV.U32 R174, RZ, RZ, R173 ;  /* 0x000000ffffae7224 */ /* 0x000fe400078e00ad */
[----:B----4-:R-:W-:Y:S02]  /*2c3d0*/  IMAD.MOV.U32 R171, RZ, RZ, R167 ;  /* 0x000000ffffab7224 */ /* 0x010fe400078e00a7 */
[----:B------:R-:W-:Y:S02]  /*2c3e0*/  IMAD.MOV.U32 R173, RZ, RZ, R172 ;  /* 0x000000ffffad7224 */ /* 0x000fe400078e00ac */
[----:B------:R-:W-:Y:S02]  /*2c3f0*/  IMAD.MOV.U32 R170, RZ, RZ, R166 ;  /* 0x000000ffffaa7224 */ /* 0x000fe400078e00a6 */
[----:B------:R-:W-:-:S02]  /*2c400*/  IMAD.MOV.U32 R172, RZ, RZ, R171 ;  /* 0x000000ffffac7224 */ /* 0x000fc400078e00ab */
[----:B------:R-:W-:Y:S02]  /*2c410*/  IMAD.MOV.U32 R169, RZ, RZ, R165 ;  /* 0x000000ffffa97224 */ /* 0x000fe400078e00a5 */
[----:B------:R-:W-:Y:S02]  /*2c420*/  IMAD.MOV.U32 R171, RZ, RZ, R170 ;  /* 0x000000ffffab7224 */ /* 0x000fe400078e00aa */
[----:B------:R-:W-:Y:S02]  /*2c430*/  IMAD.MOV.U32 R168, RZ, RZ, R164 ;  /* 0x000000ffffa87224 */ /* 0x000fe400078e00a4 */
        /* <DEDUP_REMOVED lines=38> */
[----:B------:R-:W-:Y:S01]  /*2c6a0*/  IMAD R13, R0, UR5, RZ ;  /* 0x00000005000d7c24 */ /* 0x000fe2000f8e02ff */
[----:B------:R-:W-:Y:S01]  /*2c6b0*/  ULDC UR5, c[0x0][0x248] ;  /* 0x0000920000057ab9 */ /* 0x000fe20000000800 */
[----:B------:R-:W-:-:S02]  /*2c6c0*/  IMAD.MOV.U32 R16, RZ, RZ, R12 ;  /* 0x000000ffff107224 */ /* 0x000fc400078e000c */
[----:B------:R-:W-:Y:S01]  /*2c6d0*/  VIADD R15, R13, UR5 ;  /* 0x000000050d0f7c36 */ /* 0x000fe20008000000 */
[----:B------:R-:W-:Y:S01]  /*2c6e0*/  ULDC UR5, c[0x0][0x248] ;  /* 0x0000920000057ab9 */ /* 0x000fe20000000800 */
[----:B------:R-:W-:Y:S02]  /*2c6f0*/  IMAD.MOV.U32 R14, RZ, RZ, R11 ;  /* 0x000000ffff0e7224 */ /* 0x000fe400078e000b */
[----:B------:R-:W-:Y:S01]  /*2c700*/  VIADD R11, R15, UR5 ;  /* 0x000000050f0b7c36 */ /* 0x000fe20008000000 */
[----:B------:R-:W-:Y:S01]  /*2c710*/  ULDC UR5, c[0x0][0x248] ;  /* 0x0000920000057ab9 */ /* 0x000fe20000000800 */
[----:B------:R-:W-:Y:S02]  /*2c720*/  IMAD.MOV.U32 R12, RZ, RZ, R10 ;  /* 0x000000ffff0c7224 */ /* 0x000fe400078e000a */
[----:B------:R-:W-:Y:S02]  /*2c730*/  IMAD.MOV.U32 R19, RZ, RZ, R18 ;  /* 0x000000ffff137224 */ /* 0x000fe400078e0012 */
[----:B------:R-:W-:-:S02]  /*2c740*/  IMAD.MOV.U32 R10, RZ, RZ, R2 ;  /* 0x000000ffff0a7224 */ /* 0x000fc400078e0002 */
[----:B------:R-:W-:Y:S01]  /*2c750*/  VIADD R2, R11, UR5 ;  /* 0x000000050b027c36 */ /* 0x000fe20008000000 */
[----:B------:R-:W-:Y:S01]  /*2c760*/  ULDC UR5, c[0x0][0x248] ;  /* 0x0000920000057ab9 */ /* 0x000fe20000000800 */
[----:B------:R-:W-:Y:S02]  /*2c770*/  IMAD.MOV.U32 R18, RZ, RZ, R17 ;  /* 0x000000ffff127224 */ /* 0x000fe400078e0011 */
[----:B------:R-:W-:Y:S01]  /*2c780*/  IMAD.MOV.U32 R17, RZ, RZ, R16 ;  /* 0x000000ffff117224 */ /* 0x000fe200078e0010 */
[----:B------:R0:W-:Y:S01]  /*2c790*/  STL [R1+0x600], R2 ;  /* 0x0006000201007387 */ /* 0x0001e20000100800 */
[----:B------:R-:W-:Y:S02]  /*2c7a0*/  IMAD.MOV.U32 R16, RZ, RZ, R14 ;  /* 0x000000ffff107224 */ /* 0x000fe400078e000e */
[----:B------:R-:W-:Y:S02]  /*2c7b0*/  IMAD.MOV.U32 R14, RZ, RZ, R12 ;  /* 0x000000ffff0e7224 */ /* 0x000fe400078e000c */
[----:B------:R-:W-:-:S02]  /*2c7c0*/  IMAD.MOV.U32 R12, RZ, RZ, R10 ;  /* 0x000000ffff0c7224 */ /* 0x000fc400078e000a */
[----:B0-----:R-:W-:Y:S01]  /*2c7d0*/  VIADD R2, R2, UR5 ;  /* 0x0000000502027c36 */ /* 0x001fe20008000000 */
[----:B------:R-:W-:-:S04]  /*2c7e0*/  ULDC UR5, c[0x0][0x248] ;  /* 0x0000920000057ab9 */ /* 0x000fc80000000800 */
[----:B------:R0:W-:Y:S02]  /*2c7f0*/  STL [R1+0x604], R2 ;  /* 0x0006040201007387 */ /* 0x0001e40000100800 */
        /* <DEDUP_REMOVED lines=782> */
[----:B------:R0:W-:Y:S04]  /*2f8e0*/  STL [R1+0x1020], R2 ;  /* 0x0010200201007387 */ /* 0x0001e80000100800 */
[----:B------:R-:W2:Y:S04]  /*2f8f0*/  LDL.LU R10, [R1+0x51c] ;  /* 0x00051c00010a7983 */ /* 0x000ea80000300800 */
[----:B------:R-:W3:Y:S01]  /*2f900*/  LDL.LU R176, [R1+0x400] ;  /* 0x0004000001b07983 */ /* 0x000ee20000300800 */
[----:B0-----:R-:W-:Y:S01]  /*2f910*/  VIADD R2, R2, UR5 ;  /* 0x0000000502027c36 */ /* 0x001fe20008000000 */
[----:B------:R-:W-:-:S02]  /*2f920*/  ULDC UR5, c[0x0][0x248] ;  /* 0x0000920000057ab9 */ /* 0x000fc40000000800 */
[----:B------:R-:W3:Y:S01]  /*2f930*/  LDL.LU R175, [R1+0x404] ;  /* 0x0004040001af7983 */ /* 0x000ee20000300800 */
[----:B------:R-:W-:Y:S02]  /*2f940*/  LOP3.LUT R9, R9, 0x7fffffff, RZ, 0xc0, !PT ;  /* 0x7fffffff09097812 */ /* 0x000fe400078ec0ff */
[----:B------:R-:W-:Y:S02]  /*2f950*/  LOP3.LUT R8, R8, 0x7fffffff, RZ, 0xc0, !PT ;  /* 0x7fffffff08087812 */ /* 0x000fe400078ec0ff */
[----:B------:R-:W-:Y:S02]  /*2f960*/  LOP3.LUT R7, R7, 0x7fffffff, RZ, 0xc0, !PT ;  /* 0x7fffffff07077812 */ /* 0x000fe400078ec0ff */
[----:B------:R-:W-:Y:S02]  /*2f970*/  LOP3.LUT R6, R6, 0x7fffffff, RZ, 0xc0, !PT ;  /* 0x7fffffff06067812 */ /* 0x000fe400078ec0ff */
[----:B------:R-:W-:Y:S02]  /*2f980*/  LOP3.LUT R5, R5, 0x7fffffff, RZ, 0xc0, !PT ;  /* 0x7fffffff05057812 */ /* 0x000fe400078ec0ff */
[----:B------:R-:W-:-:S02]  /*2f990*/  LOP3.LUT R4, R4, 0xfffffff7, RZ, 0xc0, !PT ;  /* 0xfffffff704047812 */ /* 0x000fc400078ec0ff */
[----:B------:R-:W-:Y:S01]  /*2f9a0*/  LOP3.LUT R242, R242, 0x7fffffff, RZ, 0xc0, !PT ;  /* 0x7ffffffff2f27812 */ /* 0x000fe200078ec0ff */
[----:B------:R-:W-:Y:S01]  /*2f9b0*/  BAR.SYNC.DEFER_BLOCKING 0x0 ;  /* 0x0000000000007b1d */ /* 0x000fe20000010000 */
[----:B---3--:R-:W-:Y:S01]  /*2f9c0*/  F2FP.SATFINITE.E4M3.F32.PACK_AB_MERGE_C R152, R175, R176, RZ ;  /* 0x000000b0af98723e */ /* 0x008fe200048070ff */
        /* <DEDUP_REMOVED lines=27> */
[----:B------:R-:W-:Y:S01]  /*2fb80*/  IMAD.MOV.U32 R16, RZ, RZ, R14 ;  /* 0x000000ffff107224 */ /* 0x000fe200078e000e */
[----:B------:R0:W-:Y:S01]  /*2fb90*/  STL [R1+0x848], R152 ;  /* 0x0008489801007387 */ /* 0x0001e20000100800 */
[----:B------:R-:W-:-:S02]  /*2fba0*/  IMAD.MOV.U32 R14, RZ, RZ, R12 ;  /* 0x000000ffff0e7224 */ /* 0x000fc400078e000c */
[----:B--2---:R-:W-:Y:S02]  /*2fbb0*/  IMAD.MOV.U32 R12, RZ, RZ, R10 ;  /* 0x000000ffff0c7224 */ /* 0x004fe400078e000a */
[----:B------:R-:W2:Y:S01]  /*2fbc0*/  LDL.LU R10, [R1+0x520] ;  /* 0x00052000010a7983 */ /* 0x000ea20000300800 */
[----:B0-----:R-:W-:Y:S01]  /*2fbd0*/  F2FP.SATFINITE.E4M3.F32.PACK_AB_MERGE_C R152, R174, R175, RZ ;  /* 0x000000afae98723e */ /* 0x001fe200048070ff */
        /* <DEDUP_REMOVED lines=26> */
[----:B------:R-:W-:Y:S01]  /*2fd80*/  STL [R1+0x1024], R2 ;  /* 0x0010240201007387 */ /* 0x000fe20000100800 */
[----:B------:R-:W-:Y:S02]  /*2fd90*/  IMAD.MOV.U32 R16, RZ, RZ, R14 ;  /* 0x000000ffff107224 */ /* 0x000fe400078e000e */
[----:B------:R-:W-:Y:S01]  /*2fda0*/  IMAD.MOV.U32 R14, RZ, RZ, R12 ;  /* 0x000000ffff0e7224 */ /* 0x000fe200078e000c */
[----:B------:R0:W-:Y:S01]  /*2fdb0*/  STL [R1+0x844], R152 ;  /* 0x0008449801007387 */ /* 0x0001e20000100800 */
[----:B--2---:R-:W-:-:S03]  /*2fdc0*/  IMAD.MOV.U32 R12, RZ, RZ, R10 ;  /* 0x000000ffff0c7224 */ /* 0x004fc600078e000a */
[----:B------:R-:W2:Y:S04]  /*2fdd0*/  LDL.LU R10, [R1+0x524] ;  /* 0x00052400010a7983 */ /* 0x000ea80000300800 */
[----:B------:R-:W0:Y:S04]  /*2fde0*/  LDL.LU R176, [R1+0x410] ;  /* 0x0004100001b07983 */ /* 0x000e280000300800 */
[----:B------:R-:W0:Y:S02]  /*2fdf0*/  LDL.LU R175, [R1+0x414] ;  /* 0x0004140001af7983 */ /* 0x000e240000300800 */
[----:B0-----:R-:W-:Y:S01]  /*2fe00*/  F2FP.SATFINITE.E4M3.F32.PACK_AB_MERGE_C R152, R175, R176, RZ ;  /* 0x000000b0af98723e */ /* 0x001fe200048070ff */
        /* <DEDUP_REMOVED lines=27> */
[----:B------:R-:W-:Y:S01]  /*2ffc0*/  IMAD.MOV.U32 R16, RZ, RZ, R14 ;  /* 0x000000ffff107224 */ /* 0x000fe200078e000e */
[----:B------:R0:W-:Y:S01]  /*2ffd0*/  STL [R1+0x834], R152 ;  /* 0x0008349801007387 */ /* 0x0001e20000100800 */
[----:B------:R-:W-:Y:S02]  /*2ffe0*/  IMAD.MOV.U32 R14, RZ, RZ, R12 ;  /* 0x000000ffff0e7224 */ /* 0x000fe400078e000c */
[----:B--2---:R-:W-:Y:S02]  /*2fff0*/  IMAD.MOV.U32 R12, RZ, RZ, R10 ;  /* 0x000000ffff0c7224 */ /* 0x004fe400078e000a */
[----:B------:R-:W2:Y:S01]  /*30000*/  LDL.LU R10, [R1+0x528] ;  /* 0x00052800010a7983 */ /* 0x000ea20000300800 */
        /* <DEDUP_REMOVED lines=23> */
[----:B------:R-:W-:Y:S01]  /*30180*/  VIADD R2, R2, UR5 ;  /* 0x0000000502027c36 */ /* 0x000fe20008000000 */
[----:B------:R-:W-:Y:S01]  /*30190*/  ULDC UR5, c[0x0][0x248] ;  /* 0x0000920000057ab9 */ /* 0x000fe20000000800 */
[----:B------:R-:W-:Y:S02]  /*301a0*/  IMAD.MOV.U32 R20, RZ, RZ, R19 ;  /* 0x000000ffff147224 */ /* 0x000fe400078e0013 */
[----:B------:R-:W-:-:S02]  /*301b0*/  IMAD.MOV.U32 R19, RZ, RZ, R18 ;  /* 0x000000ffff137224 */ /* 0x000fc400078e0012 */
        /* <DEDUP_REMOVED lines=509> */
[----:B------:R-:W-:Y:S02]  /*32190*/  IMAD.MOV.U32 R168, RZ, RZ, R167 ;  /* 0x000000ffffa87224 */ /* 0x000fe400078e00a7 */
[----:B------:R-:W3:Y:S01]  /*321a0*/  LDL.LU R167, [R1+0x4e8] ;  /* 0x0004e80001a77983 */ /* 0x000ee20000300800 */
[----:B------:R-:W-:Y:S01]  /*321b0*/  VIADD R2, R2, UR5 ;  /* 0x0000000502027c36 */ /* 0x000fe20008000000 */
[----:B------:R-:W-:Y:S01]  /*321c0*/  ULDC UR5, c[0x0][0x248] ;  /* 0x0000920000057ab9 */ /* 0x000fe20000000800 */
[----:B0-----:R-:W-:Y:S01]  /*321d0*/  F2FP.SATFINITE.E4M3.F32.PACK_AB_MERGE_C R152, R174, R175, RZ ;  /* 0x000000afae98723e */ /* 0x001fe200048070ff */
[----:B------:R-:W-:Y:S02]  /*321e0*/  IMAD.MOV.U32 R174, RZ, RZ, R173 ;  /* 0x000000ffffae7224 */ /* 0x000fe400078e00ad */
[----:B------:R-:W-:Y:S02]  /*321f0*/  IMAD.MOV.U32 R173, RZ, RZ, R172 ;  /* 0x000000ffffad7224 */ /* 0x000fe400078e00ac */
[----:B------:R-:W-:-:S02]  /*32200*/  IMAD.MOV.U32 R172, RZ, RZ, R171 ;  /* 0x000000ffffac7224 */ /* 0x000fc400078e00ab */
[----:B------:R-:W-:Y:S01]  /*32210*/  IMAD.MOV.U32 R171, RZ, RZ, R170 ;  /* 0x000000ffffab7224 */ /* 0x000fe200078e00aa */
[----:B------:R0:W-:Y:S01]  /*32220*/  STL [R1+0xfdc], R2 ;  /* 0x000fdc0201007387 */ /* 0x0001e20000100800 */
[----:B------:R-:W-:Y:S02]  /*32230*/  IMAD.MOV.U32 R170, RZ, RZ, R169 ;  /* 0x000000ffffaa7224 */ /* 0x000fe400078e00a9 */
[----:B------:R-:W-:Y:S01]  /*32240*/  IMAD.MOV.U32 R169, RZ, RZ, R168 ;  /* 0x000000ffffa97224 */ /* 0x000fe200078e00a8 */
[----:B------:R1:W-:Y:S01]  /*32250*/  STL [R1+0x868], R152 ;  /* 0x0008689801007387 */ /* 0x0003e20000100800 */
[----:B---3--:R-:W-:-:S03]  /*32260*/  IMAD.MOV.U32 R168, RZ, RZ, R167 ;  /* 0x000000ffffa87224 */ /* 0x008fc600078e00a7 */
[----:B------:R-:W3:Y:S04]  /*32270*/  LDL.LU R167, [R1+0x4ec] ;  /* 0x0004ec0001a77983 */ /* 0x000ee80000300800 */
[----:B------:R-:W1:Y:S04]  /*32280*/  LDL.LU R176, [R1+0x4a0] ;  /* 0x0004a00001b07983 */ /* 0x000e680000300800 */
[----:B------:R-:W1:Y:S01]  /*32290*/  LDL.LU R175, [R1+0x4a4] ;  /* 0x0004a40001af7983 */ /* 0x000e620000300800 */
[----:B0-----:R-:W-:Y:S01]  /*322a0*/  VIADD R2, R2, UR5 ;  /* 0x0000000502027c36 */ /* 0x001fe20008000000 */
[----:B------:R-:W-:Y:S01]  /*322b0*/  ULDC UR5, c[0x0][0x248] ;  /* 0x0000920000057ab9 */ /* 0x000fe20000000800 */
[----:B-1----:R-:W-:Y:S01]  /*322c0*/  F2FP.SATFINITE.E4M3.F32.PACK_AB_MERGE_C R152, R175, R176, RZ ;  /* 0x000000b0af98723e */ /* 0x002fe200048070ff */
[----:B------:R-:W-:-:S02]  /*322d0*/  IMAD.MOV.U32 R175, RZ, RZ, R174 ;  /* 0x000000ffffaf7224 */ /* 0x000fc400078e00ae */
[----:B------:R-:W-:Y:S02]  /*322e0*/  IMAD.MOV.U32 R174, RZ, RZ, R173 ;  /* 0x000000ffffae7224 */ /* 0x000fe400078e00ad */
[----:B------:R-:W-:Y:S01]  /*322f0*/  IMAD.MOV.U32 R173, RZ, RZ, R172 ;  /* 0x000000ffffad7224 */ /* 0x000fe200078e00ac */
[----:B------:R0:W-:Y:S01]  /*32300*/  STL [R1+0x894], R152 ;  /* 0x0008949801007387 */ /* 0x0001e20000100800 */
[----:B------:R-:W-:Y:S02]  /*32310*/  IMAD.MOV.U32 R172, RZ, RZ, R171 ;  /* 0x000000ffffac7224 */ /* 0x000fe400078e00ab */
[----:B------:R-:W-:Y:S02]  /*32320*/  IMAD.MOV.U32 R171, RZ, RZ, R170 ;  /* 0x000000ffffab7224 */ /* 0x000fe400078e00aa */
[----:B------:R-:W-:Y:S02]  /*32330*/  IMAD.MOV.U32 R170, RZ, RZ, R169 ;  /* 0x000000ffffaa7224 */ /* 0x000fe400078e00a9 */
[----:B------:R-:W-:Y:S01]  /*32340*/  IMAD.MOV.U32 R169, RZ, RZ, R168 ;  /* 0x000000ffffa97224 */ /* 0x000fe200078e00a8 */
[----:B0-----:R-:W-:Y:S01]  /*32350*/  F2FP.SATFINITE.E4M3.F32.PACK_AB_MERGE_C R152, R174, R175, RZ ;  /* 0x000000afae98723e */ /* 0x001fe200048070ff */
[----:B---3--:R-:W-:-:S02]  /*32360*/  IMAD.MOV.U32 R168, RZ, RZ, R167 ;  /* 0x000000ffffa87224 */ /* 0x008fc400078e00a7 */
[----:B------:R-:W-:Y:S01]  /*32370*/  IMAD.MOV.U32 R174, RZ, RZ, R173 ;  /* 0x000000ffffae7224 */ /* 0x000fe200078e00ad */
[----:B------:R-:W3:Y:S01]  /*32380*/  LDL.LU R167, [R1+0x4f0] ;  /* 0x0004f00001a77983 */ /* 0x000ee20000300800 */
[----:B------:R-:W-:Y:S02]  /*32390*/  IMAD.MOV.U32 R173, RZ, RZ, R172 ;  /* 0x000000ffffad7224 */ /* 0x000fe400078e00ac */
[----:B------:R-:W-:Y:S01]  /*323a0*/  IMAD.MOV.U32 R172, RZ, RZ, R171 ;  /* 0x000000ffffac7224 */ /* 0x000fe200078e00ab */
[----:B------:R-:W-:Y:S01]  /*323b0*/  STL [R1+0xfd4], R2 ;  /* 0x000fd40201007387 */ /* 0x000fe20000100800 */
[----:B------:R-:W-:-:S03]  /*323c0*/  IMAD.MOV.U32 R171, RZ, RZ, R170 ;  /* 0x000000ffffab7224 */ /* 0x000fc600078e00aa */
[----:B------:R0:W-:Y:S04]  /*323d0*/  STL [R1+0x88c], R152 ;  /* 0x00088c9801007387 */ /* 0x0001e80000100800 */
[----:B------:R-:W4:Y:S04]  /*323e0*/  LDL.LU R170, [R1+0x4d0] ;  /* 0x0004d00001aa7983 */ /* 0x000f280000300800 */
[----:B------:R-:W0:Y:S04]  /*323f0*/  LDL.LU R176, [R1+0x4b0] ;  /* 0x0004b00001b07983 */ /* 0x000e280000300800 */
[----:B------:R-:W0:Y:S02]  /*32400*/  LDL.LU R175, [R1+0x4b4] ;  /* 0x0004b40001af7983 */ /* 0x000e240000300800 */
[----:B0-----:R-:W-:Y:S01]  /*32410*/  F2FP.SATFINITE.E4M3.F32.PACK_AB_MERGE_C R152, R175, R176, RZ ;  /* 0x000000b0af98723e */ /* 0x001fe200048070ff */
[----:B------:R-:W-:-:S02]  /*32420*/  IMAD.MOV.U32 R175, RZ, RZ, R174 ;  /* 0x000000ffffaf7224 */ /* 0x000fc400078e00ae */
[----:B------:R-:W-:Y:S02]  /*32430*/  IMAD.MOV.U32 R174, RZ, RZ, R173 ;  /* 0x000000ffffae7224 */ /* 0x000fe400078e00ad */
[----:B------:R-:W-:Y:S01]  /*32440*/  IMAD.MOV.U32 R173, RZ, RZ, R172 ;  /* 0x000000ffffad7224 */ /* 0x000fe200078e00ac */
[----:B------:R0:W-:Y:S01]  /*32450*/  STL [R1+0x880], R152 ;  /* 0x0008809801007387 */ /* 0x0001e20000100800 */
[----:B------:R-:W-:Y:S02]  /*32460*/  IMAD.MOV.U32 R172, RZ, RZ, R171 ;  /* 0x000000ffffac7224 */ /* 0x000fe400078e00ab */
[----:B----4-:R-:W-:Y:S02]  /*32470*/  IMAD.MOV.U32 R171, RZ, RZ, R170 ;  /* 0x000000ffffab7224 */ /* 0x010fe400078e00aa */
[----:B------:R-:W4:Y:S01]  /*32480*/  LDL.LU R170, [R1+0x4d4] ;  /* 0x0004d40001aa7983 */ /* 0x000f220000300800 */
[----:B------:R-:W-:Y:S01]  /*32490*/  VIADD R2, R2, UR5 ;  /* 0x0000000502027c36 */ /* 0x000fe20008000000 */
[----:B------:R-:W-:Y:S01]  /*324a0*/  ULDC UR5, c[0x0][0x248] ;  /* 0x0000920000057ab9 */ /* 0x000fe20000000800 */
[----:B0-----:R-:W-:Y:S01]  /*324b0*/  F2FP.SATFINITE.E4M3.F32.PACK_AB_MERGE_C R152, R174, R175, RZ ;  /* 0x000000afae98723e */ /* 0x001fe200048070ff */
[----:B------:R-:W-:-:S02]  /*324c0*/  IMAD.MOV.U32 R174, RZ, RZ, R173 ;  /* 0x000000ffffae7224 */ /* 0x000fc400078e00ad */
[----:B------:R0:W-:Y:S01]  /*324d0*/  STL [R1+0xfcc], R2 ;  /* 0x000fcc0201007387 */ /* 0x0001e20000100800 */
[----:B------:R-:W-:Y:S02]  /*324e0*/  IMAD.MOV.U32 R173, RZ, RZ, R172 ;  /* 0x000000ffffad7224 */ /* 0x000fe400078e00ac */
[----:B------:R-:W-:Y:S01]  /*324f0*/  IMAD.MOV.U32 R172, RZ, RZ, R171 ;  /* 0x000000ffffac7224 */ /* 0x000fe200078e00ab */
[----:B------:R1:W-:Y:S01]  /*32500*/  STL [R1+0x878], R152 ;  /* 0x0008789801007387 */ /* 0x0003e20000100800 */
[----:B----4-:R-:W-:-:S03]  /*32510*/  IMAD.MOV.U32 R171, RZ, RZ, R170 ;  /* 0x000000ffffab7224 */ /* 0x010fc600078e00aa */
[----:B------:R-:W4:Y:S04]  /*32520*/  LDL.LU R170, [R1+0x4d8] ;  /* 0x0004d80001aa7983 */ /* 0x000f280000300800 */
        /* <DEDUP_REMOVED lines=10> */
[----:B----4-:R-:W-:Y:S02]  /*325d0*/  IMAD.MOV.U32 R171, RZ, RZ, R170 ;  /* 0x000000ffffab7224 */ /* 0x010fe400078e00aa */
[----:B------:R-:W4:Y:S01]  /*325e0*/  LDL.LU R170, [R1+0x4dc] ;  /* 0x0004dc0001aa7983 */ /* 0x000f220000300800 */
[----:B0-----:R-:W-:-:S03]  /*325f0*/  F2FP.SATFINITE.E4M3.F32.PACK_AB_MERGE_C R152, R174, R175, RZ ;  /* 0x000000afae98723e */ /* 0x001fc600048070ff */
[----:B------:R-:W-:Y:S01]  /*32600*/  STL [R1+0xfc4], R2 ;  /* 0x000fc40201007387 */ /* 0x000fe20000100800 */
[----:B------:R-:W-:Y:S02]  /*32610*/  IMAD.MOV.U32 R175, RZ, RZ, R173 ;  /* 0x000000ffffaf7224 */ /* 0x000fe400078e00ad */
[----:B------:R-:W-:Y:S01]  /*32620*/  IMAD.MOV.U32 R174, RZ, RZ, R172 ;  /* 0x000000ffffae7224 */ /* 0x000fe200078e00ac */
[----:B------:R0:W-:Y:S01]  /*32630*/  STL [R1+0x89c], R152 ;  /* 0x00089c9801007387 */ /* 0x0001e20000100800 */
[----:B------:R-:W-:-:S03]  /*32640*/  IMAD.MOV.U32 R173, RZ, RZ, R171 ;  /* 0x000000ffffad7224 */ /* 0x000fc600078e00ab */
[----:B------:R-:W2:Y:S01]  /*32650*/  LDL.LU R171, [R1+0x4e0] ;  /* 0x0004e00001ab7983 */ /* 0x000ea20000300800 */
[----:B----4-:R-:W-:-:S03]  /*32660*/  IMAD.MOV.U32 R172, RZ, RZ, R170 ;  /* 0x000000ffffac7224 */ /* 0x010fc600078e00aa */
[----:B------:R-:W4:Y:S01]  /*32670*/  LDL.LU R170, [R1+0x4e4] ;  /* 0x0004e40001aa7983 */ /* 0x000f220000300800 */
[----:B0-----:R-:W-:Y:S01]  /*32680*/  F2FP.SATFINITE.E4M3.F32.PACK_AB_MERGE_C R152, R174, R175, RZ ;  /* 0x000000afae98723e */ /* 0x001fe200048070ff */
[----:B------:R-:W-:Y:S01]  /*32690*/  VIADD R2, R2, UR5 ;  /* 0x0000000502027c36 */ /* 0x000fe20008000000 */
[----:B------:R-:W-:Y:S01]  /*326a0*/  ULDC UR5, c[0x0][0x248] ;  /* 0x0000920000057ab9 */ /* 0x000fe20000000800 */
[----:B------:R-:W-:Y:S02]  /*326b0*/  IMAD.MOV.U32 R175, RZ, RZ, R172 ;  /* 0x000000ffffaf7224 */ /* 0x000fe400078e00ac */
[----:B------:R0:W-:Y:S01]  /*326c0*/  STL [R1+0x890], R152 ;  /* 0x0008909801007387 */ /* 0x0001e20000100800 */
[----:B------:R-:W-:Y:S02]  /*326d0*/  IMAD.MOV.U32 R176, RZ, RZ, R173 ;  /* 0x000000ffffb07224 */ /* 0x000fe400078e00ad */
[----:B------:R-:W-:Y:S01]  /*326e0*/  IMAD.MOV.U32 R172, RZ, RZ, R169 ;  /* 0x000000ffffac7224 */ /* 0x000fe200078e00a9 */
[----:B------:R1:W-:Y:S01]  /*326f0*/  STL [R1+0xfbc], R2 ;  /* 0x000fbc0201007387 */ /* 0x0003e20000100800 */
[----:B--2---:R-:W-:-:S02]  /*32700*/  IMAD.MOV.U32 R174, RZ, RZ, R171 ;  /* 0x000000ffffae7224 */ /* 0x004fc400078e00ab */
[----:B------:R-:W-:Y:S01]  /*32710*/  IMAD.MOV.U32 R171, RZ, RZ, R168 ;  /* 0x000000ffffab7224 */ /* 0x000fe200078e00a8 */
[----:B------:R-:W2:Y:S04]  /*32720*/  LDL.LU R169, [R1+0x4f4] ;  /* 0x0004f40001a97983 */ /* 0x000ea80000300800 */
[----:B------:R-:W2:Y:S01]  /*32730*/  LDL.LU R168, [R1+0x4f8] ;  /* 0x0004f80001a87983 */ /* 0x000ea20000300800 */
[----:B----4-:R-:W-:Y:S02]  /*32740*/  IMAD.MOV.U32 R173, RZ, RZ, R170 ;  /* 0x000000ffffad7224 */ /* 0x010fe400078e00aa */
[----:B---3--:R-:W-:Y:S02]  /*32750*/  IMAD.MOV.U32 R170, RZ, RZ, R167 ;  /* 0x000000ffffaa7224 */ /* 0x008fe400078e00a7 */
[----:B------:R-:W3:Y:S01]  /*32760*/  LDL.LU R167, [R1+0x4fc] ;  /* 0x0004fc0001a77983 */ /* 0x000ee20000300800 */
[----:B------:R-:W-:-:S02]  /*32770*/  F2FP.SATFINITE.E4M3.F32.PACK_AB_MERGE_C R153, R175, R176, RZ ;  /* 0x000000b0af99723e */ /* 0x000fc400048070ff */
[----:B0-----:R-:W-:Y:S01]  /*32780*/  F2FP.SATFINITE.E4M3.F32.PACK_AB_MERGE_C R152, R173, R174, RZ ;  /* 0x000000aead98723e */ /* 0x001fe200048070ff */
[----:B-1----:R-:W-:Y:S01]  /*32790*/  VIADD R2, R2, UR5 ;  /* 0x0000000502027c36 */ /* 0x002fe20008000000 */
[----:B------:R-:W-:Y:S01]  /*327a0*/  ULDC UR5, c[0x0][0x248] ;  /* 0x0000920000057ab9 */ /* 0x000fe20000000800 */
[----:B------:R2:W-:Y:S04]  /*327b0*/  STL [R1+0x888], R153 ;  /* 0x0008889901007387 */ /* 0x0005e80000100800 */
[----:B------:R0:W-:Y:S04]  /*327c0*/  STL [R1+0x8b4], R152 ;  /* 0x0008b49801007387 */ /* 0x0001e80000100800 */
[----:B------:R1:W-:Y:S01]  /*327d0*/  STL [R1+0xfb4], R2 ;  /* 0x000fb40201007387 */ /* 0x0003e20000100800 */
[----:B--2---:R-:W-:-:S02]  /*327e0*/  F2FP.SATFINITE.E4M3.F32.PACK_AB_MERGE_C R153, R169, R170, RZ ;  /* 0x000000aaa999723e */ /* 0x004fc400048070ff */
[----:B0-----:R-:W-:Y:S01]  /*327f0*/  F2FP.SATFINITE.E4M3.F32.PACK_AB_MERGE_C R152, R171, R172, RZ ;  /* 0x000000acab98723e */ /* 0x001fe200048070ff */
[----:B-1----:R-:W-:-:S04]  /*32800*/  VIADD R2, R2, UR5 ;  /* 0x0000000502027c36 */ /* 0x002fc80008000000 */
[----:B------:R-:W-:Y:S01]  /*32810*/  STL [R1+0x8ac], R152 ;  /* 0x0008ac9801007387 */ /* 0x000fe20000100800 */
[----:B------:R-:W-:-:S03]  /*32820*/  ULDC UR5, c[0x0][0x248] ;  /* 0x0000920000057ab9 */ /* 0x000fc60000000800 */
[----:B------:R-:W-:Y:S04]  /*32830*/  STL [R1+0x8a0], R153 ;  /* 0x0008a09901007387 */ /* 0x000fe80000100800 */
[----:B------:R0:W-:Y:S01]  /*32840*/  STL [R1+0xfac], R2 ;  /* 0x000fac0201007387 */ /* 0x0001e20000100800 */
[----:B------:R-:W-:Y:S01]  /*32850*/  IMAD.MOV.U32 R172, RZ, RZ, R166 ;  /* 0x000000ffffac7224 */ /* 0x000fe200078e00a6 */
[----:B------:R-:W-:Y:S01]  /*32860*/  F2FP.SATFINITE.E4M3.F32.PACK_AB_MERGE_C R10, R10, R12, RZ ;  /* 0x0000000c0a0a723e */ /* 0x000fe200048070ff */
[----:B------:R-:W-:Y:S02]  /*32870*/  IMAD.MOV.U32 R171, RZ, RZ, R165 ;  /* 0x000000ffffab7224 */ /* 0x000fe400078e00a5 */
[----:B------:R-:W-:Y:S02]  /*32880*/  IMAD.MOV.U32 R166, RZ, RZ, R160 ;  /* 0x000000ffffa67224 */ /* 0x000fe400078e00a0 */
[----:B0-----:R-:W-:Y:S01]  /*32890*/  VIADD R2, R2, UR5 ;  /* 0x0000000502027c36 */ /* 0x001fe20008000000 */
[----:B------:R-:W-:Y:S01]  /*328a0*/  ULDC UR5, c[0x0][0x248] ;  /* 0x0000920000057ab9 */ /* 0x000fe20000000800 */
        /* <DEDUP_REMOVED lines=8> */
[----:B------:R-:W-:Y:S01]  /*32930*/  IMAD.MOV.U32 R157, RZ, RZ, R19 ;  /* 0x000000ffff9d7224 */ /* 0x000fe200078e0013 */
[----:B---3--:R-:W-:-:S05]  /*32940*/  F2FP.SATFINITE.E4M3.F32.PACK_AB_MERGE_C R152, R167, R168, RZ ;  /* 0x000000a8a798723e */ /* 0x008fca00048070ff */
[----:B------:R-:W-:Y:S04]  /*32950*/  STL [R1+0x898], R152 ;  /* 0x0008989801007387 */ /* 0x000fe80000100800 */
[----:B------:R-:W2:Y:S04]  /*32960*/  LDL.LU R174, [R1+0x508] ;  /* 0x0005080001ae7983 */ /* 0x000ea80000300800 */
[----:B------:R-:W2:Y:S04]  /*32970*/  LDL.LU R173, [R1+0x50c] ;  /* 0x00050c0001ad7983 */ /* 0x000ea80000300800 */
[----:B------:R-:W-:Y:S01]  /*32980*/  STL [R1+0xfa4], R2 ;  /* 0x000fa40201007387 */ /* 0x000fe20000100800 */
[----:B------:R-:W-:-:S03]  /*32990*/  IMAD.MOV.U32 R168, RZ, RZ, R162 ;  /* 0x000000ffffa87224 */ /* 0x000fc600078e00a2 */
[----:B------:R-:W3:Y:S01]  /*329a0*/  LDL.LU R22, [R1+0x560] ;  /* 0x0005600001167983 */ /* 0x000ee20000300800 */
[----:B------:R-:W-:-:S03]  /*329b0*/  IMAD.MOV.U32 R167, RZ, RZ, R161 ;  /* 0x000000ffffa77224 */ /* 0x000fc600078e00a1 */
[----:B------:R-:W3:Y:S01]  /*329c0*/  LDL.LU R21, [R1+0x564] ;  /* 0x0005640001157983 */ /* 0x000ee20000300800 */
[----:B------:R-:W-:-:S03]  /*329d0*/  IMAD.MOV.U32 R162, RZ, RZ, R156 ;  /* 0x000000ffffa27224 */ /* 0x000fc600078e009c */
[----:B------:R0:W-:Y:S01]  /*329e0*/  STL [R1+0x8c4], R10 ;  /* 0x0008c40a01007387 */ /* 0x0001e20000100800 */
[----:B------:R-:W-:Y:S02]  /*329f0*/  IMAD.MOV.U32 R161, RZ, RZ, R23 ;  /* 0x000000ffffa17224 */ /* 0x000fe400078e0017 */
[----:B------:R-:W-:Y:S01]  /*32a00*/  IMAD.MOV.U32 R156, RZ, RZ, R18 ;  /* 0x000000ffff9c7224 */ /* 0x000fe200078e0012 */
[----:B------:R-:W4:Y:S01]  /*32a10*/  LDL.LU R20, [R1+0x568] ;  /* 0x0005680001147983 */ /* 0x000f220000300800 */
[----:B------:R-:W-:-:S03]  /*32a20*/  IMAD.MOV.U32 R23, RZ, RZ, R17 ;  /* 0x000000ffff177224 */ /* 0x000fc600078e0011 */
[----:B------:R-:W4:Y:S04]  /*32a30*/  LDL.LU R19, [R1+0x56c] ;  /* 0x00056c0001137983 */ /* 0x000f280000300800 */
[----:B------:R-:W4:Y:S04]  /*32a40*/  LDL.LU R18, [R1+0x570] ;  /* 0x0005700001127983 */ /* 0x000f280000300800 */
[----:B------:R-:W4:Y:S04]  /*32a50*/  LDL.LU R17, [R1+0x574] ;  /* 0x0005740001117983 */ /* 0x000f280000300800 */
[----:B------:R-:W4:Y:S04]  /*32a60*/  LDL.LU R12, [R1+0x578] ;  /* 0x00057800010c7983 */ /* 0x000f280000300800 */
[----:B0-----:R-:W4:Y:S01]  /*32a70*/  LDL.LU R10, [R1+0x57c] ;  /* 0x00057c00010a7983 */ /* 0x001f220000300800 */
[----:B------:R-:W-:Y:S01]  /*32a80*/  F2FP.SATFINITE.E4M3.F32.PACK_AB_MERGE_C R153, R171, R172, RZ ;  /* 0x000000acab99723e */ /* 0x000fe200048070ff */
[----:B------:R-:W-:Y:S01]  /*32a90*/  VIADD R2, R2, UR5 ;  /* 0x0000000502027c36 */ /* 0x000fe20008000000 */
[----:B------:R-:W-:Y:S01]  /*32aa0*/  ULDC UR5, c[0x0][0x248] ;  /* 0x0000920000057ab9 */ /* 0x000fe20000000800 */
[----:B------:R-:W-:-:S02]  /*32ab0*/  F2FP.SATFINITE.E4M3.F32.PACK_AB_MERGE_C R23, R23, R156, RZ ;  /* 0x0000009c1717723e */ /* 0x000fc400048070ff */
[----:B------:R-:W-:Y:S02]  /*32ac0*/  F2FP.SATFINITE.E4M3.F32.PACK_AB_MERGE_C R14, R14, R16, RZ ;  /* 0x000000100e0e723e */ /* 0x000fe400048070ff */
[----:B--2---:R-:W-:-:S05]  /*32ad0*/  F2FP.SATFINITE.E4M3.F32.PACK_AB_MERGE_C R152, R173, R174, RZ ;  /* 0x000000aead98723e */ /* 0x004fca00048070ff */
[----:B------:R0:W-:Y:S04]  /*32ae0*/  STL [R1+0x8bc], R152 ;  /* 0x0008bc9801007387 */ /* 0x0001e80000100800 */
[----:B------:R1:W-:Y:S04]  /*32af0*/  STL [R1+0x8b0], R153 ;  /* 0x0008b09901007387 */ /* 0x0003e80000100800 */
[----:B------:R2:W-:Y:S01]  /*32b00*/  STL [R1+0xf9c], R2 ;  /* 0x000f9c0201007387 */ /* 0x0005e20000100800 */
[----:B0-----:R-:W-:Y:S02]  /*32b10*/  F2FP.SATFINITE.E4M3.F32.PACK_AB_MERGE_C R152, R169, R170, RZ ;  /* 0x000000aaa998723e */ /* 0x001fe400048070ff */
[----:B-1----:R-:W-:-:S03]  /*32b20*/  F2FP.SATFINITE.E4M3.F32.PACK_AB_MERGE_C R153, R167, R168, RZ ;  /* 0x000000a8a799723e */ /* 0x002fc600048070ff */
[----:B------:R0:W-:Y:S01]  /*32b30*/  STL [R1+0x8a8], R152 ;  /* 0x0008a89801007387 */ /* 0x0001e20000100800 */
[----:B--2---:R-:W-:Y:S01]  /*32b40*/  VIADD R2, R2, UR5 ;  /* 0x0000000502027c36 */ /* 0x004fe20008000000 */
[----:B------:R-:W-:Y:S02]  /*32b50*/  ULDC UR5, c[0x0][0x248] ;  /* 0x0000920000057ab9 */ /* 0x000fe40000000800 */
        /* <DEDUP_REMOVED lines=14> */
[----:B------:R-:W-:Y:S04]  /*32c40*/  STL [R1+0x8e4], R153 ;  /* 0x0008e49901007387 */ /* 0x000fe80000100800 */
[----:B------:R1:W-:Y:S01]  /*32c50*/  STL [R1+0xf84], R2 ;  /* 0x000f840201007387 */ /* 0x0003e20000100800 */
[----:B0-----:R-:W-:-:S05]  /*32c60*/  F2FP.SATFINITE.E4M3.F32.PACK_AB_MERGE_C R152, R157, R158, RZ ;  /* 0x0000009e9d98723e */ /* 0x001fca00048070ff */
[----:B------:R-:W-:Y:S01]  /*32c70*/  STL [R1+0x8dc], R152 ;  /* 0x0008dc9801007387 */ /* 0x000fe20000100800 */
[----:B-1----:R-:W-:-:S03]  /*32c80*/  VIADD R2, R2, UR5 ;  /* 0x0000000502027c36 */ /* 0x002fc60008000000 */
[----:B------:R-:W-:Y:S01]  /*32c90*/  STL [R1+0x8d0], R23 ;  /* 0x0008d01701007387 */ /* 0x000fe20000100800 */
[----:B------:R-:W-:-:S03]  /*32ca0*/  ULDC UR5, c[0x0][0x248] ;  /* 0x0000920000057ab9 */ /* 0x000fc60000000800 */
[----:B------:R-:W-:Y:S04]  /*32cb0*/  STL [R1+0xf7c], R2 ;  /* 0x000f7c0201007387 */ /* 0x000fe80000100800 */
[----:B------:R-:W2:Y:S04]  /*32cc0*/  LDL.LU R16, [R1+0x580] ;  /* 0x0005800001107983 */ /* 0x000ea80000300800 */
[----:B------:R0:W-:Y:S04]  /*32cd0*/  STL [R1+0x8c8], R14 ;  /* 0x0008c80e01007387 */ /* 0x0001e80000100800 */
[----:B0-----:R-:W2:Y:S01]  /*32ce0*/  LDL.LU R14, [R1+0x584] ;  /* 0x00058400010e7983 */ /* 0x001ea20000300800 */
[----:B---3--:R-:W-:Y:S01]  /*32cf0*/  F2FP.SATFINITE.E4M3.F32.PACK_AB_MERGE_C R21, R21, R22, RZ ;  /* 0x000000161515723e */ /* 0x008fe200048070ff */
[----:B------:R-:W-:Y:S01]  /*32d00*/  VIADD R2, R2, UR5 ;  /* 0x0000000502027c36 */ /* 0x000fe20008000000 */
[----:B------:R-:W-:Y:S01]  /*32d10*/  ULDC UR5, c[0x0][0x248] ;  /* 0x0000920000057ab9 */ /* 0x000fe20000000800 */
[----:B----4-:R-:W-:-:S02]  /*32d20*/  F2FP.SATFINITE.E4M3.F32.PACK_AB_MERGE_C R19, R19, R20, RZ ;  /* 0x000000141313723e */ /* 0x010fc400048070ff */
[----:B------:R-:W-:Y:S01]  /*32d30*/  STL [R1+0x8f4], R21 ;  /* 0x0008f41501007387 */ /* 0x000fe20000100800 */
[----:B------:R-:W-:-:S03]  /*32d40*/  F2FP.SATFINITE.E4M3.F32.PACK_AB_MERGE_C R17, R17, R18, RZ ;  /* 0x000000121111723e */ /* 0x000fc600048070ff */
[----:B------:R0:W-:Y:S01]  /*32d50*/  STL [R1+0xf74], R2 ;  /* 0x000f740201007387 */ /* 0x0001e20000100800 */
[----:B------:R-:W-:-:S03]  /*32d60*/  F2FP.SATFINITE.E4M3.F32.PACK_AB_MERGE_C R10, R10, R12, RZ ;  /* 0x0000000c0a0a723e */ /* 0x000fc600048070ff */
[----:B------:R-:W-:Y:S01]  /*32d70*/  STL [R1+0x8ec], R19 ;  /* 0x0008ec1301007387 */ /* 0x000fe20000100800 */
[----:B0-----:R-:W-:-:S03]  /*32d80*/  VIADD R2, R2, UR5 ;  /* 0x0000000502027c36 */ /* 0x001fc60008000000 */
[----:B------:R-:W-:Y:S01]  /*32d90*/  STL [R1+0x8e0], R17 ;  /* 0x0008e01101007387 */ /* 0x000fe20000100800 */
[----:B------:R-:W-:-:S03]  /*32da0*/  ULDC UR5, c[0x0][0x248] ;  /* 0x0000920000057ab9 */ /* 0x000fc60000000800 */
[----:B------:R0:W-:Y:S04]  /*32db0*/  STL [R1+0xf6c], R2 ;  /* 0x000f6c0201007387 */ /* 0x0001e80000100800 */
[----:B------:R1:W-:Y:S04]  /*32dc0*/  STL [R1+0x8d8], R10 ;  /* 0x0008d80a01007387 */ /* 0x0003e80000100800 */
[----:B------:R-:W3:Y:S01]  /*32dd0*/  LDL.LU R174, [R1+0x588] ;  /* 0x0005880001ae7983 */ /* 0x000ee20000300800 */
[----:B0-----:R-:W-:Y:S01]  /*32de0*/  VIADD R2, R2, UR5 ;  /* 0x0000000502027c36 */ /* 0x001fe20008000000 */
[----:B------:R-:W-:-:S02]  /*32df0*/  ULDC UR5, c[0x0][0x248] ;  /* 0x0000920000057ab9 */ /* 0x000fc40000000800 */
[----:B------:R-:W3:Y:S04]  /*32e00*/  LDL.LU R173, [R1+0x58c] ;  /* 0x00058c0001ad7983 */ /* 0x000ee80000300800 */
[----:B------:R-:W4:Y:S04]  /*32e10*/  LDL.LU R172, [R1+0x590] ;  /* 0x0005900001ac7983 */ /* 0x000f280000300800 */
[----:B------:R-:W4:Y:S04]  /*32e20*/  LDL.LU R171, [R1+0x594] ;  /* 0x0005940001ab7983 */ /* 0x000f280000300800 */
[----:B------:R-:W4:Y:S04]  /*32e30*/  LDL.LU R170, [R1+0x598] ;  /* 0x0005980001aa7983 */ /* 0x000f280000300800 */
[----:B------:R0:W-:Y:S04]  /*32e40*/  STL [R1+0xf64], R2 ;  /* 0x000f640201007387 */ /* 0x0001e80000100800 */
[----:B------:R-:W4:Y:S04]  /*32e50*/  LDL.LU R169, [R1+0x59c] ;  /* 0x00059c0001a97983 */ /* 0x000f280000300800 */
        /* <DEDUP_REMOVED lines=13> */
[----:B-1----:R-:W4:Y:S04]  /*32f30*/  LDL.LU R10, [R1+0x5d4] ;  /* 0x0005d400010a7983 */ /* 0x002f280000300800 */
[----:B------:R-:W4:Y:S04]  /*32f40*/  LDL.LU R156, [R1+0x5d8] ;  /* 0x0005d800019c7983 */ /* 0x000f280000300800 */
[----:B------:R-:W4:Y:S01]  /*32f50*/  LDL.LU R23, [R1+0x5dc] ;  /* 0x0005dc0001177983 */ /* 0x000f220000300800 */
[----:B0-----:R-:W-:Y:S01]  /*32f60*/  VIADD R2, R2, UR5 ;  /* 0x0000000502027c36 */ /* 0x001fe20008000000 */
[----:B------:R-:W-:Y:S01]  /*32f70*/  ULDC UR5, c[0x0][0x248] ;  /* 0x0000920000057ab9 */ /* 0x000fe20000000800 */
[----:B--2---:R-:W-:-:S05]  /*32f80*/  F2FP.SATFINITE.E4M3.F32.PACK_AB_MERGE_C R14, R14, R16, RZ ;  /* 0x000000100e0e723e */ /* 0x004fca00048070ff */
[----:B------:R0:W-:Y:S04]  /*32f90*/  STL [R1+0x904], R14 ;  /* 0x0009040e01007387 */ /* 0x0001e80000100800 */
[----:B------:R-:W2:Y:S04]  /*32fa0*/  LDL.LU R22, [R1+0x5e0] ;  /* 0x0005e00001167983 */ /* 0x000ea80000300800 */
[----:B------:R-:W2:Y:S04]  /*32fb0*/  LDL.LU R21, [R1+0x5e4] ;  /* 0x0005e40001157983 */ /* 0x000ea80000300800 */
[----:B------:R-:W2:Y:S04]  /*32fc0*/  LDL.LU R20, [R1+0x5e8] ;  /* 0x0005e80001147983 */ /* 0x000ea80000300800 */
[----:B------:R-:W2:Y:S04]  /*32fd0*/  LDL.LU R19, [R1+0x5ec] ;  /* 0x0005ec0001137983 */ /* 0x000ea80000300800 */
[----:B------:R-:W2:Y:S04]  /*32fe0*/  LDL.LU R18, [R1+0x5f0] ;  /* 0x0005f00001127983 */ /* 0x000ea80000300800 */
[----:B------:R-:W2:Y:S04]  /*32ff0*/  LDL.LU R17, [R1+0x5f4] ;  /* 0x0005f40001117983 */ /* 0x000ea80000300800 */
[----:B------:R-:W2:Y:S04]  /*33000*/  LDL.LU R16, [R1+0x5f8] ;  /* 0x0005f80001107983 */ /* 0x000ea80000300800 */
[----:B0-----:R-:W2:Y:S01]  /*33010*/  LDL.LU R14, [R1+0x5fc] ;  /* 0x0005fc00010e7983 */ /* 0x001ea20000300800 */
[----:B---3--:R-:W-:-:S05]  /*33020*/  F2FP.SATFINITE.E4M3.F32.PACK_AB_MERGE_C R152, R173, R174, RZ ;  /* 0x000000aead98723e */ /* 0x008fca00048070ff */
[----:B------:R0:W-:Y:S01]  /*33030*/  STL [R1+0x8fc], R152 ;  /* 0x0008fc9801007387 */ /* 0x0001e20000100800 */
[----:B----4-:R-:W-:-:S05]  /*33040*/  F2FP.SATFINITE.E4M3.F32.PACK_AB_MERGE_C R153, R171, R172, RZ ;  /* 0x000000acab99723e */ /* 0x010fca00048070ff */
[----:B------:R1:W-:Y:S01]  /*33050*/  STL [R1+0x8f0], R153 ;  /* 0x0008f09901007387 */ /* 0x0003e20000100800 */
[----:B0-----:R-:W-:-:S03]  /*33060*/  F2FP.SATFINITE.E4M3.F32.PACK_AB_MERGE_C R152, R169, R170, RZ ;  /* 0x000000aaa998723e */ /* 0x001fc600048070ff */
[----:B------:R0:W-:Y:S04]  /*33070*/  STL [R1+0xf5c], R2 ;  /* 0x000f5c0201007387 */ /* 0x0001e80000100800 */
[----:B------:R3:W-:Y:S01]  /*33080*/  STL [R1+0x8e8], R152 ;  /* 0x0008e89801007387 */ /* 0x0007e20000100800 */
[----:B-1----:R-:W-:Y:S01]  /*33090*/  F2FP.SATFINITE.E4M3.F32.PACK_AB_MERGE_C R153, R167, R168, RZ ;  /* 0x000000a8a799723e */ /* 0x002fe200048070ff */
[----:B0-----:R-:W-:Y:S01]  /*330a0*/  VIADD R2, R2, UR5 ;  /* 0x0000000502027c36 */ /* 0x001fe20008000000 */
[----:B------:R-:W-:-:S03]  /*330b0*/  ULDC UR5, c[0x0][0x248] ;  /* 0x0000920000057ab9 */ /* 0x000fc60000000800 */
[----:B------:R0:W-:Y:S01]  /*330c0*/  STL [R1+0x914], R153 ;  /* 0x0009149901007387 */ /* 0x0001e20000100800 */
[----:B---3--:R-:W-:-:S03]  /*330d0*/  F2FP.SATFINITE.E4M3.F32.PACK_AB_MERGE_C R152, R165, R166, RZ ;  /* 0x000000a6a598723e */ /* 0x008fc600048070ff */
[----:B------:R1:W-:Y:S04]  /*330e0*/  STL [R1+0xf54], R2 ;  /* 0x000f540201007387 */ /* 0x0003e80000100800 */
[----:B------:R3:W-:Y:S01]  /*330f0*/  STL [R1+0x90c], R152 ;  /* 0x00090c9801007387 */ /* 0x0007e20000100800 */
[----:B0-----:R-:W-:Y:S01]  /*33100*/  F2FP.SATFINITE.E4M3.F32.PACK_AB_MERGE_C R153, R163, R164, RZ ;  /* 0x000000a4a399723e */ /* 0x001fe200048070ff */
[----:B-1----:R-:W-:Y:S01]  /*33110*/  VIADD R2, R2, UR5 ;  /* 0x0000000502027c36 */ /* 0x002fe20008000000 */
        /* <DEDUP_REMOVED lines=8> */
[----:B------:R-:W-:Y:S01]  /*331a0*/  STL [R1+0x924], R153 ;  /* 0x0009249901007387 */ /* 0x000fe20000100800 */
[----:B---3--:R-:W-:-:S03]  /*331b0*/  F2FP.SATFINITE.E4M3.F32.PACK_AB_MERGE_C R152, R157, R158, RZ ;  /* 0x0000009e9d98723e */ /* 0x008fc600048070ff */
[----:B------:R-:W-:Y:S04]  /*331c0*/  STL [R1+0xf44], R2 ;  /* 0x000f440201007387 */ /* 0x000fe80000100800 */
[----:B------:R0:W-:Y:S02]  /*331d0*/  STL [R1+0x91c], R152 ;  /* 0x00091c9801007387 */ /* 0x0001e40000100800 */
[----:B0-----:R-:W-:Y:S02]  /*331e0*/  F2FP.SATFINITE.E4M3.F32.PACK_AB_MERGE_C R152, R10, R12, RZ ;  /* 0x0000000c0a98723e */ /* 0x001fe400048070ff */
[----:B------:R-:W3:Y:S04]  /*331f0*/  LDL.LU R12, [R1+0x200] ;  /* 0x00020000010c7983 */ /* 0x000ee80000300800 */
[----:B------:R-:W3:Y:S01]  /*33200*/  LDL.LU R10, [R1+0x204] ;  /* 0x00020400010a7983 */ /* 0x000ee20000300800 */
[----:B------:R-:W-:Y:S01]  /*33210*/  VIADD R2, R2, UR5 ;  /* 0x0000000502027c36 */ /* 0x000fe20008000000 */
[----:B------:R-:W-:Y:S01]  /*33220*/  ULDC UR5, c[0x0][0x248] ;  /* 0x0000920000057ab9 */ /* 0x000fe20000000800 */
[----:B------:R-:W-:Y:S01]  /*33230*/  F2FP.SATFINITE.E4M3.F32.PACK_AB_MERGE_C R23, R23, R156, RZ ;  /* 0x0000009c1717723e */ /* 0x000fe200048070ff */
[----:B------:R-:W-:Y:S04]  /*33240*/  STL [R1+0x910], R152 ;  /* 0x0009109801007387 */ /* 0x000fe80000100800 */
[----:B------:R0:W-:Y:S04]  /*33250*/  STL [R1+0xf3c], R2 ;  /* 0x000f3c0201007387 */ /* 0x0001e80000100800 */
[----:B------:R-:W-:Y:S01]  /*33260*/  STL [R1+0x908], R23 ;  /* 0x0009081701007387 */ /* 0x000fe20000100800 */
[----:B0-----:R-:W-:Y:S01]  /*33270*/  VIADD R2, R2, UR5 ;  /* 0x0000000502027c36 */ /* 0x001fe20008000000 */
[----:B------:R-:W-:Y:S01]  /*33280*/  ULDC UR5, c[0x0][0x248] ;  /* 0x0000920000057ab9 */ /* 0x000fe20000000800 */
[----:B--2---:R-:W-:-:S05]  /*33290*/  F2FP.SATFINITE.E4M3.F32.PACK_AB_MERGE_C R21, R21, R22, RZ ;  /* 0x000000161515723e */ /* 0x004fca00048070ff */
[----:B------:R-:W-:Y:S01]  /*332a0*/  STL [R1+0x934], R21 ;  /* 0x0009341501007387 */ /* 0x000fe20000100800 */
[----:B------:R-:W-:-:S03]  /*332b0*/  F2FP.SATFINITE.E4M3.F32.PACK_AB_MERGE_C R19, R19, R20, RZ ;  /* 0x000000141313723e */ /* 0x000fc600048070ff */
[----:B------:R0:W-:Y:S01]  /*332c0*/  STL [R1+0xf34], R2 ;  /* 0x000f340201007387 */ /* 0x0001e20000100800 */
[----:B------:R-:W-:Y:S01]  /*332d0*/  F2FP.SATFINITE.E4M3.F32.PACK_AB_MERGE_C R17, R17, R18, RZ ;  /* 0x000000121111723e */ /* 0x000fe200048070ff */
[----:B0-----:R-:W-:Y:S02]  /*332e0*/  VIADD R2, R2, UR5 ;  /* 0x0000000502027c36 */ /* 0x001fe40008000000 */
[----:B------:R-:W-:Y:S01]  /*332f0*/  STL [R1+0x92c], R19 ;  /* 0x00092c1301007387 */ /* 0x000fe20000100800 */
[----:B------:R-:W-:Y:S01]  /*33300*/  ULDC UR5, c[0x0][0x248] ;  /* 0x0000920000057ab9 */ /* 0x000fe20000000800 */
[----:B------:R-:W-:Y:S02]  /*33310*/  F2FP.SATFINITE.E4M3.F32.PACK_AB_MERGE_C R14, R14, R16, RZ ;  /* 0x000000100e0e723e */ /* 0x000fe400048070ff */
[----:B------:R-:W-:Y:S04]  /*33320*/  STL [R1+0x920], R17 ;  /* 0x0009201101007387 */ /* 0x000fe80000100800 */
[----:B------:R0:W-:Y:S04]  /*33330*/  STL [R1+0xf2c], R2 ;  /* 0x000f2c0201007387 */ /* 0x0001e80000100800 */
[----:B------:R1:W-:Y:S04]  /*33340*/  STL [R1+0x918], R14 ;  /* 0x0009180e01007387 */ /* 0x0003e80000100800 */
[----:B------:R-:W2:Y:S01]  /*33350*/  LDL.LU R174, [R1+0x208] ;  /* 0x0002080001ae7983 */ /* 0x000ea20000300800 */
[----:B0-----:R-:W-:Y:S01]  /*33360*/  VIADD R2, R2, UR5 ;  /* 0x0000000502027c36 */ /* 0x001fe20008000000 */
[----:B------:R-:W-:-:S02]  /*33370*/  ULDC UR5, c[0x0][0x248] ;  /* 0x0000920000057ab9 */ /* 0x000fc40000000800 */
[----:B------:R-:W2:Y:S04]  /*33380*/  LDL.LU R173, [R1+0x20c] ;  /* 0x00020c0001ad7983 */ /* 0x000ea80000300800 */
[----:B------:R-:W4:Y:S04]  /*33390*/  LDL.LU R172, [R1+0x210] ;  /* 0x0002100001ac7983 */ /* 0x000f280000300800 */
[----:B------:R-:W4:Y:S04]  /*333a0*/  LDL.LU R171, [R1+0x214] ;  /* 0x0002140001ab7983 */ /* 0x000f280000300800 */
[----:B------:R-:W4:Y:S04]  /*333b0*/  LDL.LU R170, [R1+0x218] ;  /* 0x0002180001aa7983 */ /* 0x000f280000300800 */
[----:B------:R-:W-:Y:S04]  /*333c0*/  STL [R1+0xf24], R2 ;  /* 0x000f240201007387 */ /* 0x000fe80000100800 */
        /* <DEDUP_REMOVED lines=12> */
[----:B-1----:R-:W4:Y:S01]  /*33490*/  LDL.LU R14, [R1+0x24c] ;  /* 0x00024c00010e7983 */ /* 0x002f220000300800 */
[----:B---3--:R-:W-:-:S03]  /*334a0*/  F2FP.SATFINITE.E4M3.F32.PACK_AB_MERGE_C R10, R10, R12, RZ ;  /* 0x0000000c0a0a723e */ /* 0x008fc600048070ff */
[----:B------:R-:W3:Y:S04]  /*334b0*/  LDL.LU R158, [R1+0x250] ;  /* 0x00025000019e7983 */ /* 0x000ee80000300800 */
[----:B------:R-:W3:Y:S04]  /*334c0*/  LDL.LU R157, [R1+0x254] ;  /* 0x00025400019d7983 */ /* 0x000ee80000300800 */
[----:B------:R0:W-:Y:S04]  /*334d0*/  STL [R1+0x944], R10 ;  /* 0x0009440a01007387 */ /* 0x0001e80000100800 */
[----:B------:R-:W3:Y:S04]  /*334e0*/  LDL.LU R156, [R1+0x258] ;  /* 0x00025800019c7983 */ /* 0x000ee80000300800 */
        /* <DEDUP_REMOVED lines=8> */
[----:B0-----:R-:W3:Y:S01]  /*33570*/  LDL.LU R10, [R1+0x27c] ;  /* 0x00027c00010a7983 */ /* 0x001ee20000300800 */
[----:B------:R-:W-:Y:S01]  /*33580*/  VIADD R2, R2, UR5 ;  /* 0x0000000502027c36 */ /* 0x000fe20008000000 */
[----:B------:R-:W-:Y:S01]  /*33590*/  ULDC UR5, c[0x0][0x248] ;  /* 0x0000920000057ab9 */ /* 0x000fe20000000800 */
[----:B--2---:R-:W-:-:S05]  /*335a0*/  F2FP.SATFINITE.E4M3.F32.PACK_AB_MERGE_C R152, R173, R174, RZ ;  /* 0x000000aead98723e */ /* 0x004fca00048070ff */
        /* <DEDUP_REMOVED lines=10> */
[----:B--2---:R-:W-:-:S03]  /*33650*/  F2FP.SATFINITE.E4M3.F32.PACK_AB_MERGE_C R152, R165, R166, RZ ;  /* 0x000000a6a598723e */ /* 0x004fc600048070ff */
[----:B------:R1:W-:Y:S04]  /*33660*/  STL [R1+0xf14], R2 ;  /* 0x000f140201007387 */ /* 0x0003e80000100800 */
[----:B------:R2:W-:Y:S01]  /*33670*/  STL [R1+0x9b8], R152 ;  /* 0x0009b89801007387 */ /* 0x0005e20000100800 */
[----:B0-----:R-:W-:Y:S01]  /*33680*/  F2FP.SATFINITE.E4M3.F32.PACK_AB_MERGE_C R153, R163, R164, RZ ;  /* 0x000000a4a399723e */ /* 0x001fe200048070ff */
[----:B-1----:R-:W-:Y:S01]  /*33690*/  VIADD R2, R2, UR5 ;  /* 0x0000000502027c36 */ /* 0x002fe20008000000 */
[----:B------:R-:W-:-:S03]  /*336a0*/  ULDC UR5, c[0x0][0x248] ;  /* 0x0000920000057ab9 */ /* 0x000fc60000000800 */
[----:B------:R-:W-:Y:S01]  /*336b0*/  STL [R1+0x940], R153 ;  /* 0x0009409901007387 */ /* 0x000fe20000100800 */
[----:B--2---:R-:W-:-:S03]  /*336c0*/  F2FP.SATFINITE.E4M3.F32.PACK_AB_MERGE_C R152, R161, R162, RZ ;  /* 0x000000a2a198723e */ /* 0x004fc600048070ff */
[----:B------:R0:W-:Y:S04]  /*336d0*/  STL [R1+0xf0c], R2 ;  /* 0x000f0c0201007387 */ /* 0x0001e80000100800 */
[----:B------:R1:W-:Y:S01]  /*336e0*/  STL [R1+0x938], R152 ;  /* 0x0009389801007387 */ /* 0x0003e20000100800 */
[----:B0-----:R-:W-:Y:S01]  /*336f0*/  VIADD R2, R2, UR5 ;  /* 0x0000000502027c36 */ /* 0x001fe20008000000 */
[----:B------:R-:W-:Y:S01]  /*33700*/  ULDC UR5, c[0x0][0x248] ;  /* 0x0000920000057ab9 */ /* 0x000fe20000000800 */
[----:B-1----:R-:W-:Y:S02]  /*33710*/  F2FP.SATFINITE.E4M3.F32.PACK_AB_MERGE_C R152, R159, R160, RZ ;  /* 0x000000a09f98723e */ /* 0x002fe400048070ff */
[----:B------:R-:W-:-:S03]  /*33720*/  F2FP.SATFINITE.E4M3.F32.PACK_AB_MERGE_C R14, R14, R16, RZ ;  /* 0x000000100e0e723e */ /* 0x000fc600048070ff */
[----:B------:R3:W-:Y:S04]  /*33730*/  STL [R1+0xa2c], R152 ;  /* 0x000a2c9801007387 */ /* 0x0007e80000100800 */
[----:B------:R0:W-:Y:S04]  /*33740*/  STL [R1+0xf04], R2 ;  /* 0x000f040201007387 */ /* 0x0001e80000100800 */
[----:B------:R-:W2:Y:S04]  /*33750*/  LDL.LU R16, [R1+0x280] ;  /* 0x0002800001107983 */ /* 0x000ea80000300800 */
[----:B------:R1:W-:Y:S01]  /*33760*/  STL [R1+0x9f4], R14 ;  /* 0x0009f40e01007387 */ /* 0x0003e20000100800 */
[----:B---3--:R-:W-:Y:S01]  /*33770*/  F2FP.SATFINITE.E4M3.F32.PACK_AB_MERGE_C R152, R157, R158, RZ ;  /* 0x0000009e9d98723e */ /* 0x008fe200048070ff */
[----:B0-----:R-:W-:Y:S01]  /*33780*/  VIADD R2, R2, UR5 ;  /* 0x0000000502027c36 */ /* 0x001fe20008000000 */
[----:B------:R-:W-:Y:S01]  /*33790*/  ULDC UR5, c[0x0][0x248] ;  /* 0x0000920000057ab9 */ /* 0x000fe20000000800 */
[----:B-1----:R-:W2:Y:S01]  /*337a0*/  LDL.LU R14, [R1+0x284] ;  /* 0x00028400010e7983 */ /* 0x002ea20000300800 */
[----:B------:R-:W-:-:S02]  /*337b0*/  F2FP.SATFINITE.E4M3.F32.PACK_AB_MERGE_C R23, R23, R156, RZ ;  /* 0x0000009c1717723e */ /* 0x000fc400048070ff */
[----:B------:R-:W-:Y:S01]  /*337c0*/  F2FP.SATFINITE.E4M3.F32.PACK_AB_MERGE_C R21, R21, R22, RZ ;  /* 0x000000161515723e */ /* 0x000fe200048070ff */
[----:B------:R-:W-:Y:S04]  /*337d0*/  STL [R1+0x9b4], R152 ;  /* 0x0009b49801007387 */ /* 0x000fe80000100800 */
[----:B------:R0:W-:Y:S01]  /*337e0*/  STL [R1+0xefc], R2 ;  /* 0x000efc0201007387 */ /* 0x0001e20000100800 */
[----:B------:R-:W-:-:S03]  /*337f0*/  F2FP.SATFINITE.E4M3.F32.PACK_AB_MERGE_C R19, R19, R20, RZ ;  /* 0x000000141313723e */ /* 0x000fc600048070ff */
[----:B------:R-:W-:Y:S01]  /*33800*/  STL [R1+0x97c], R23 ;  /* 0x00097c1701007387 */ /* 0x000fe20000100800 */
[----:B0-----:R-:W-:Y:S01]  /*33810*/  VIADD R2, R2, UR5 ;  /* 0x0000000502027c36 */ /* 0x001fe20008000000 */
[----:B------:R-:W-:Y:S02]  /*33820*/  ULDC UR5, c[0x0][0x248] ;  /* 0x0000920000057ab9 */ /* 0x000fe40000000800 */
        /* <DEDUP_REMOVED lines=47> */
[----:B---3--:R-:W-:-:S02]  /*33b20*/  F2FP.SATFINITE.E4M3.F32.PACK_AB_MERGE_C R152, R173, R174, RZ ;  /* 0x000000aead98723e */ /* 0x008fc400048070ff */
[----:B----4-:R-:W-:-:S03]  /*33b30*/  F2FP.SATFINITE.E4M3.F32.PACK_AB_MERGE_C R153, R171, R172, RZ ;  /* 0x000000acab99723e */ /* 0x010fc600048070ff */
[----:B------:R0:W-:Y:S04]  /*33b40*/  STL [R1+0x9ec], R152 ;  /* 0x0009ec9801007387 */ /* 0x0001e80000100800 */
        /* <DEDUP_REMOVED lines=39> */
[----:B------:R0:W-:Y:S01]  /*33dc0*/  STL [R1+0xe24], R2 ;  /* 0x000e240201007387 */ /* 0x0001e20000100800 */
[----:B------:R-:W-:-:S03]  /*33dd0*/  F2FP.SATFINITE.E4M3.F32.PACK_AB_MERGE_C R17, R17, R18, RZ ;  /* 0x000000121111723e */ /* 0x000fc600048070ff */
[----:B------:R-:W-:Y:S01]  /*33de0*/  STL [R1+0x9e0], R19 ;  /* 0x0009e01301007387 */ /* 0x000fe20000100800 */
[----:B0-----:R-:W-:Y:S01]  /*33df0*/  VIADD R2, R2, UR5 ;  /* 0x0000000502027c36 */ /* 0x001fe20008000000 */
[----:B------:R-:W-:Y:S02]  /*33e00*/  F2FP.SATFINITE.E4M3.F32.PACK_AB_MERGE_C R14, R14, R16, RZ ;  /* 0x000000100e0e723e */ /* 0x000fe400048070ff */
[----:B------:R-:W-:Y:S01]  /*33e10*/  STL [R1+0x9a0], R17 ;  /* 0x0009a01101007387 */ /* 0x000fe20000100800 */
[----:B------:R-:W-:-:S03]  /*33e20*/  ULDC UR5, c[0x0][0x248] ;  /* 0x0000920000057ab9 */ /* 0x000fc60000000800 */
        /* <DEDUP_REMOVED lines=57> */
[----:B------:R-:W-:Y:S04]  /*341c0*/  STL [R1+0x998], R152 ;  /* 0x0009989801007387 */ /* 0x000fe80000100800 */
[----:B------:R0:W-:Y:S04]  /*341d0*/  STL [R1+0xdfc], R2 ;  /* 0x000dfc0201007387 */ /* 0x0001e80000100800 */
[----:B------:R-:W2:Y:S01]  /*341e0*/  LDL.LU R16, [R1+0x380] ;  /* 0x0003800001107983 */ /* 0x000ea20000300800 */
[----:B---3--:R-:W-:-:S03]  /*341f0*/  F2FP.SATFINITE.E4M3.F32.PACK_AB_MERGE_C R153, R161, R162, RZ ;  /* 0x000000a2a199723e */ /* 0x008fc600048070ff */
[----:B------:R1:W-:Y:S01]  /*34200*/  STL [R1+0x960], R14 ;  /* 0x0009600e01007387 */ /* 0x0003e20000100800 */
[----:B0-----:R-:W-:Y:S01]  /*34210*/  VIADD R2, R2, UR5 ;  /* 0x0000000502027c36 */ /* 0x001fe20008000000 */
[----:B------:R-:W-:Y:S01]  /*34220*/  ULDC UR5, c[0x0][0x248] ;  /* 0x0000920000057ab9 */ /* 0x000fe20000000800 */
[----:B------:R-:W-:Y:S01]  /*34230*/  F2FP.SATFINITE.E4M3.F32.PACK_AB_MERGE_C R152, R159, R160, RZ ;  /* 0x000000a09f98723e */ /* 0x000fe200048070ff */
[----:B-1----:R-:W2:Y:S04]  /*34240*/  LDL.LU R14, [R1+0x384] ;  /* 0x00038400010e7983 */ /* 0x002ea80000300800 */
[----:B------:R-:W-:Y:S04]  /*34250*/  STL [R1+0xa0c], R153 ;  /* 0x000a0c9901007387 */ /* 0x000fe80000100800 */
[----:B------:R0:W-:Y:S04]  /*34260*/  STL [R1+0xdf4], R2 ;  /* 0x000df40201007387 */ /* 0x0001e80000100800 */
[----:B------:R1:W-:Y:S01]  /*34270*/  STL [R1+0x9d4], R152 ;  /* 0x0009d49801007387 */ /* 0x0003e20000100800 */
[----:B------:R-:W-:Y:S01]  /*34280*/  F2FP.SATFINITE.E4M3.F32.PACK_AB_MERGE_C R23, R23, R156, RZ ;  /* 0x0000009c1717723e */ /* 0x000fe200048070ff */
[----:B0-----:R-:W-:Y:S01]  /*34290*/  VIADD R2, R2, UR5 ;  /* 0x0000000502027c36 */ /* 0x001fe20008000000 */
[----:B------:R-:W-:Y:S01]  /*342a0*/  ULDC UR5, c[0x0][0x248] ;  /* 0x0000920000057ab9 */ /* 0x000fe20000000800 */
[----:B-1----:R-:W-:-:S02]  /*342b0*/  F2FP.SATFINITE.E4M3.F32.PACK_AB_MERGE_C R152, R157, R158, RZ ;  /* 0x0000009e9d98723e */ /* 0x002fc400048070ff */
[----:B------:R-:W-:-:S03]  /*342c0*/  F2FP.SATFINITE.E4M3.F32.PACK_AB_MERGE_C R21, R21, R22, RZ ;  /* 0x000000161515723e */ /* 0x000fc600048070ff */
[----:B------:R-:W-:Y:S04]  /*342d0*/  STL [R1+0x994], R152 ;  /* 0x0009949801007387 */ /* 0x000fe80000100800 */
[----:B------:R0:W-:Y:S01]  /*342e0*/  STL [R1+0xdec], R2 ;  /* 0x000dec0201007387 */ /* 0x0001e20000100800 */
[----:B------:R-:W-:-:S03]  /*342f0*/  F2FP.SATFINITE.E4M3.F32.PACK_AB_MERGE_C R19, R19, R20, RZ ;  /* 0x000000141313723e */ /* 0x000fc600048070ff */
[----:B------:R-:W-:Y:S01]  /*34300*/  STL [R1+0x95c], R23 ;  /* 0x00095c1701007387 */ /* 0x000fe20000100800 */
[----:B------:R-:W-:Y:S01]  /*34310*/  F2FP.SATFINITE.E4M3.F32.PACK_AB_MERGE_C R17, R17, R18, RZ ;  /* 0x000000121111723e */ /* 0x000fe200048070ff */
[----:B0-----:R-:W-:Y:S01]  /*34320*/  VIADD R2, R2, UR5 ;  /* 0x0000000502027c36 */ /* 0x001fe20008000000 */
[----:B------:R-:W-:Y:S01]  /*34330*/  ULDC UR5, c[0x0][0x248] ;  /* 0x0000920000057ab9 */ /* 0x000fe20000000800 */
[----:B------:R-:W-:Y:S01]  /*34340*/  STL [R1+0xa08], R21 ;  /* 0x000a081501007387 */ /* 0x000fe20000100800 */
[----:B------:R-:W-:-:S03]  /*34350*/  F2FP.SATFINITE.E4M3.F32.PACK_AB_MERGE_C R10, R10, R12, RZ ;  /* 0x0000000c0a0a723e */ /* 0x000fc600048070ff */
[----:B------:R0:W-:Y:S04]  /*34360*/  STL [R1+0xde4], R2 ;  /* 0x000de40201007387 */ /* 0x0001e80000100800 */
        /* <DEDUP_REMOVED lines=54> */
[----:B---3--:R-:W-:-:S03]  /*346d0*/  F2FP.SATFINITE.E4M3.F32.PACK_AB_MERGE_C R152, R165, R166, RZ ;  /* 0x000000a6a598723e */ /* 0x008fc600048070ff */
[----:B------:R-:W-:Y:S04]  /*346e0*/  STL [R1+0xdc4], R2 ;  /* 0x000dc40201007387 */ /* 0x000fe80000100800 */
[----:B------:R0:W-:Y:S02]  /*346f0*/  STL [R1+0x9c8], R152 ;  /* 0x0009c89801007387 */ /* 0x0001e40000100800 */
[----:B0-----:R-:W-:Y:S02]  /*34700*/  F2FP.SATFINITE.E4M3.F32.PACK_AB_MERGE_C R152, R10, R12, RZ ;  /* 0x0000000c0a98723e */ /* 0x001fe400048070ff */
[----:B------:R-:W3:Y:S04]  /*34710*/  LDL.LU R12, [R1] ;  /* 0x00000000010c7983 */ /* 0x000ee80000300800 */
[----:B------:R-:W3:Y:S01]  /*34720*/  LDL.LU R10, [R1+0x4] ;  /* 0x00000400010a7983 */ /* 0x000ee20000300800 */
[----:B------:R-:W-:Y:S01]  /*34730*/  VIADD R2, R2, UR5 ;  /* 0x0000000502027c36 */ /* 0x000fe20008000000 */
[----:B------:R-:W-:-:S02]  /*34740*/  ULDC UR5, c[0x0][0x248] ;  /* 0x0000920000057ab9 */ /* 0x000fc40000000800 */
[----:B------:R0:W-:Y:S04]  /*34750*/  STL [R1+0x988], R152 ;  /* 0x0009889801007387 */ /* 0x0001e80000100800 */
[----:B------:R1:W-:Y:S01]  /*34760*/  STL [R1+0xdbc], R2 ;  /* 0x000dbc0201007387 */ /* 0x0003e20000100800 */
[----:B0-----:R-:W-:Y:S01]  /*34770*/  F2FP.SATFINITE.E4M3.F32.PACK_AB_MERGE_C R152, R163, R164, RZ ;  /* 0x000000a4a398723e */ /* 0x001fe200048070ff */
[----:B-1----:R-:W-:-:S04]  /*34780*/  VIADD R2, R2, UR5 ;  /* 0x0000000502027c36 */ /* 0x002fc80008000000 */
[----:B------:R0:W-:Y:S01]  /*34790*/  STL [R1+0x950], R152 ;  /* 0x0009509801007387 */ /* 0x0001e20000100800 */
[----:B------:R-:W-:Y:S01]  /*347a0*/  ULDC UR5, c[0x0][0x248] ;  /* 0x0000920000057ab9 */ /* 0x000fe20000000800 */
[----:B--2---:R-:W-:-:S05]  /*347b0*/  F2FP.SATFINITE.E4M3.F32.PACK_AB_MERGE_C R153, R161, R162, RZ ;  /* 0x000000a2a199723e */ /* 0x004fca00048070ff */
[----:B------:R-:W-:Y:S01]  /*347c0*/  STL [R1+0x9fc], R153 ;  /* 0x0009fc9901007387 */ /* 0x000fe20000100800 */
[----:B0-----:R-:W-:-:S03]  /*347d0*/  F2FP.SATFINITE.E4M3.F32.PACK_AB_MERGE_C R152, R159, R160, RZ ;  /* 0x000000a09f98723e */ /* 0x001fc600048070ff */
[----:B------:R0:W-:Y:S04]  /*347e0*/  STL [R1+0xdb4], R2 ;  /* 0x000db40201007387 */ /* 0x0001e80000100800 */
[----:B------:R1:W-:Y:S01]  /*347f0*/  STL [R1+0x9c4], R152 ;  /* 0x0009c49801007387 */ /* 0x0003e20000100800 */
[----:B0-----:R-:W-:Y:S01]  /*34800*/  VIADD R2, R2, UR5 ;  /* 0x0000000502027c36 */ /* 0x001fe20008000000 */
[----:B------:R-:W-:Y:S01]  /*34810*/  ULDC UR5, c[0x0][0x248] ;  /* 0x0000920000057ab9 */ /* 0x000fe20000000800 */
[----:B-1----:R-:W-:Y:S02]  /*34820*/  F2FP.SATFINITE.E4M3.F32.PACK_AB_MERGE_C R152, R157, R158, RZ ;  /* 0x0000009e9d98723e */ /* 0x002fe400048070ff */
[----:B------:R-:W-:-:S03]  /*34830*/  F2FP.SATFINITE.E4M3.F32.PACK_AB_MERGE_C R23, R23, R156, RZ ;  /* 0x0000009c1717723e */ /* 0x000fc600048070ff */
[----:B------:R-:W-:Y:S04]  /*34840*/  STL [R1+0x984], R152 ;  /* 0x0009849801007387 */ /* 0x000fe80000100800 */
[----:B------:R0:W-:Y:S01]  /*34850*/  STL [R1+0xdac], R2 ;  /* 0x000dac0201007387 */ /* 0x0001e20000100800 */
[----:B------:R-:W-:-:S03]  /*34860*/  F2FP.SATFINITE.E4M3.F32.PACK_AB_MERGE_C R21, R21, R22, RZ ;  /* 0x000000161515723e */ /* 0x000fc600048070ff */
[----:B------:R-:W-:Y:S01]  /*34870*/  STL [R1+0x94c], R23 ;  /* 0x00094c1701007387 */ /* 0x000fe20000100800 */
[----:B0-----:R-:W-:Y:S01]  /*34880*/  VIADD R2, R2, UR5 ;  /* 0x0000000502027c36 */ /* 0x001fe20008000000 */
[----:B------:R-:W-:Y:S01]  /*34890*/  ULDC UR5, c[0x0][0x248] ;  /* 0x0000920000057ab9 */ /* 0x000fe20000000800 */
[----:B------:R-:W-:Y:S01]  /*348a0*/  F2FP.SATFINITE.E4M3.F32.PACK_AB_MERGE_C R19, R19, R20, RZ ;  /* 0x000000141313723e */ /* 0x000fe200048070ff */
[----:B------:R-:W-:Y:S01]  /*348b0*/  STL [R1+0x9f8], R21 ;  /* 0x0009f81501007387 */ /* 0x000fe20000100800 */
[----:B------:R-:W-:-:S03]  /*348c0*/  F2FP.SATFINITE.E4M3.F32.PACK_AB_MERGE_C R17, R17, R18, RZ ;  /* 0x000000121111723e */ /* 0x000fc600048070ff */
[----:B------:R0:W-:Y:S04]  /*348d0*/  STL [R1+0xda4], R2 ;  /* 0x000da40201007387 */ /* 0x0001e80000100800 */
[----:B------:R-:W-:Y:S01]  /*348e0*/  STL [R1+0x9c0], R19 ;  /* 0x0009c01301007387 */ /* 0x000fe20000100800 */
[----:B------:R-:W-:Y:S01]  /*348f0*/  F2FP.SATFINITE.E4M3.F32.PACK_AB_MERGE_C R14, R14, R16, RZ ;  /* 0x000000100e0e723e */ /* 0x000fe200048070ff */
[----:B0-----:R-:W-:Y:S02]  /*34900*/  VIADD R2, R2, UR5 ;  /* 0x0000000502027c36 */ /* 0x001fe40008000000 */
        /* <DEDUP_REMOVED lines=17> */
[----:B------:R-:W4:Y:S01]  /*34a20*/  LDL.LU R164, [R1+0x30] ;  /* 0x0000300001a47983 */ /* 0x000f220000300800 */
[----:B---3--:R-:W-:-:S03]  /*34a30*/  F2FP.SATFINITE.E4M3.F32.PACK_AB_MERGE_C R10, R10, R12, RZ ;  /* 0x0000000c0a0a723e */ /* 0x008fc600048070ff */
        /* <DEDUP_REMOVED lines=17> */
[----:B-1----:R-:W3:Y:S04]  /*34b50*/  LDL.LU R14, [R1+0x74] ;  /* 0x00007400010e7983 */ /* 0x002ee80000300800 */
[----:B------:R-:W3:Y:S04]  /*34b60*/  LDL.LU R12, [R1+0x78] ;  /* 0x00007800010c7983 */ /* 0x000ee80000300800 */
[----:B0-----:R-:W3:Y:S01]  /*34b70*/  LDL.LU R10, [R1+0x7c] ;  /* 0x00007c00010a7983 */ /* 0x001ee20000300800 */
[----:B------:R-:W-:Y:S01]  /*34b80*/  VIADD R2, R2, UR5 ;  /* 0x0000000502027c36 */ /* 0x000fe20008000000 */
[----:B------:R-:W-:Y:S01]  /*34b90*/  ULDC UR5, c[0x0][0x248] ;  /* 0x0000920000057ab9 */ /* 0x000fe20000000800 */
[----:B--2---:R-:W-:-:S05]  /*34ba0*/  F2FP.SATFINITE.E4M3.F32.PACK_AB_MERGE_C R152, R173, R174, RZ ;  /* 0x000000aead98723e */ /* 0x004fca00048070ff */
[----:B------:R0:W-:Y:S01]  /*34bb0*/  STL [R1+0x490], R152 ;  /* 0x0004909801007387 */ /* 0x0001e20000100800 */
[----:B----4-:R-:W-:-:S05]  /*34bc0*/  F2FP.SATFINITE.E4M3.F32.PACK_AB_MERGE_C R153, R171, R172, RZ ;  /* 0x000000acab99723e */ /* 0x010fca00048070ff */
        /* <DEDUP_REMOVED lines=10> */
[----:B---3--:R-:W-:-:S03]  /*34c70*/  F2FP.SATFINITE.E4M3.F32.PACK_AB_MERGE_C R153, R163, R164, RZ ;  /* 0x000000a4a399723e */ /* 0x008fc600048070ff */
[----:B------:R-:W-:Y:S01]  /*34c80*/  STL [R1+0x1030], R232 ;  /* 0x001030e801007387 */ /* 0x000fe20000100800 */
[----:B0-----:R-:W-:Y:S01]  /*34c90*/  VIADD R2, R2, UR5 ;  /* 0x0000000502027c36 */ /* 0x001fe20008000000 */
[----:B------:R-:W-:Y:S01]  /*34ca0*/  ULDC UR5, c[0x0][0x248] ;  /* 0x0000920000057ab9 */ /* 0x000fe20000000800 */
[----:B------:R-:W-:Y:S01]  /*34cb0*/  F2FP.SATFINITE.E4M3.F32.PACK_AB_MERGE_C R152, R161, R162, RZ ;  /* 0x000000a2a198723e */ /* 0x000fe200048070ff */
[----:B------:R0:W-:Y:S04]  /*34cc0*/  STL [R1+0x478], R153 ;  /* 0x0004789901007387 */ /* 0x0001e80000100800 */
[----:B------:R1:W-:Y:S01]  /*34cd0*/  STL [R1+0xd58], R2 ;  /* 0x000d580201007387 */ /* 0x0003e20000100800 */
[----:B0-----:R-:W-:-:S03]  /*34ce0*/  F2FP.SATFINITE.E4M3.F32.PACK_AB_MERGE_C R153, R159, R160, RZ ;  /* 0x000000a09f99723e */ /* 0x001fc600048070ff */
[----:B------:R0:W-:Y:S01]  /*34cf0*/  STL [R1+0x474], R152 ;  /* 0x0004749801007387 */ /* 0x0001e20000100800 */
[----:B-1----:R-:W-:Y:S01]  /*34d00*/  VIADD R2, R2, UR5 ;  /* 0x0000000502027c36 */ /* 0x002fe20008000000 */
[----:B------:R-:W-:Y:S02]  /*34d10*/  ULDC UR5, c[0x0][0x248] ;  /* 0x0000920000057ab9 */ /* 0x000fe40000000800 */
[----:B------:R-:W-:Y:S04]  /*34d20*/  STL [R1+0x4a8], R153 ;  /* 0x0004a89901007387 */ /* 0x000fe80000100800 */
[----:B------:R1:W-:Y:S01]  /*34d30*/  STL [R1+0xd40], R2 ;  /* 0x000d400201007387 */ /* 0x0003e20000100800 */
[----:B0-----:R-:W-:Y:S02]  /*34d40*/  F2FP.SATFINITE.E4M3.F32.PACK_AB_MERGE_C R152, R157, R158, RZ ;  /* 0x0000009e9d98723e */ /* 0x001fe400048070ff */
[----:B------:R-:W-:-:S03]  /*34d50*/  F2FP.SATFINITE.E4M3.F32.PACK_AB_MERGE_C R23, R23, R156, RZ ;  /* 0x0000009c1717723e */ /* 0x000fc600048070ff */
[----:B------:R-:W-:Y:S01]  /*34d60*/  STL [R1+0x4a0], R152 ;  /* 0x0004a09801007387 */ /* 0x000fe20000100800 */
[----:B-1----:R-:W-:Y:S01]  /*34d70*/  VIADD R2, R2, UR5 ;  /* 0x0000000502027c36 */ /* 0x002fe20008000000 */
[----:B------:R-:W-:Y:S01]  /*34d80*/  ULDC UR5, c[0x0][0x248] ;  /* 0x0000920000057ab9 */ /* 0x000fe20000000800 */
[----:B------:R-:W-:Y:S01]  /*34d90*/  F2FP.SATFINITE.E4M3.F32.PACK_AB_MERGE_C R21, R21, R22, RZ ;  /* 0x000000161515723e */ /* 0x000fe200048070ff */
[----:B------:R-:W-:Y:S04]  /*34da0*/  STL [R1+0x498], R23 ;  /* 0x0004981701007387 */ /* 0x000fe80000100800 */
[----:B------:R0:W-:Y:S01]  /*34db0*/  STL [R1+0xd30], R2 ;  /* 0x000d300201007387 */ /* 0x0001e20000100800 */
[----:B------:R-:W-:-:S03]  /*34dc0*/  F2FP.SATFINITE.E4M3.F32.PACK_AB_MERGE_C R19, R19, R20, RZ ;  /* 0x000000141313723e */ /* 0x000fc600048070ff */
[----:B------:R-:W-:Y:S01]  /*34dd0*/  STL [R1+0x48c], R21 ;  /* 0x00048c1501007387 */ /* 0x000fe20000100800 */
[----:B0-----:R-:W-:Y:S01]  /*34de0*/  VIADD R2, R2, UR5 ;  /* 0x0000000502027c36 */ /* 0x001fe20008000000 */
[----:B------:R-:W-:Y:S01]  /*34df0*/  ULDC UR5, c[0x0][0x248] ;  /* 0x0000920000057ab9 */ /* 0x000fe20000000800 */
[----:B------:R-:W-:Y:S01]  /*34e00*/  F2FP.SATFINITE.E4M3.F32.PACK_AB_MERGE_C R17, R17, R18, RZ ;  /* 0x000000121111723e */ /* 0x000fe200048070ff */
[----:B------:R-:W-:Y:S04]  /*34e10*/  STL [R1+0x4b8], R19 ;  /* 0x0004b81301007387 */ /* 0x000fe80000100800 */
[----:B------:R0:W-:Y:S01]  /*34e20*/  STL [R1+0xd20], R2 ;  /* 0x000d200201007387 */ /* 0x0001e20000100800 */
[----:B------:R-:W-:-:S03]  /*34e30*/  F2FP.SATFINITE.E4M3.F32.PACK_AB_MERGE_C R14, R14, R16, RZ ;  /* 0x000000100e0e723e */ /* 0x000fc600048070ff */
[----:B------:R-:W-:Y:S01]  /*34e40*/  STL [R1+0x4b0], R17 ;  /* 0x0004b01101007387 */ /* 0x000fe20000100800 */
[----:B------:R-:W-:Y:S01]  /*34e50*/  F2FP.SATFINITE.E4M3.F32.PACK_AB_MERGE_C R10, R10, R12, RZ ;  /* 0x0000000c0a0a723e */ /* 0x000fe200048070ff */
[----:B0-----:R-:W-:Y:S02]  /*34e60*/  VIADD R2, R2, UR5 ;  /* 0x0000000502027c36 */ /* 0x001fe40008000000 */
[----:B------:R-:W-:Y:S01]  /*34e70*/  STL [R1+0x4a4], R14 ;  /* 0x0004a40e01007387 */ /* 0x000fe20000100800 */
[----:B------:R-:W-:-:S03]  /*34e80*/  ULDC UR5, c[0x0][0x248] ;  /* 0x0000920000057ab9 */ /* 0x000fc60000000800 */
[----:B------:R0:W-:Y:S04]  /*34e90*/  STL [R1+0xd08], R2 ;  /* 0x000d080201007387 */ /* 0x0001e80000100800 */
[----:B------:R1:W-:Y:S04]  /*34ea0*/  STL [R1+0x49c], R10 ;  /* 0x00049c0a01007387 */ /* 0x0003e80000100800 */
[----:B------:R-:W2:Y:S04]  /*34eb0*/  LDL.LU R176, [R1+0x80] ;  /* 0x0000800001b07983 */ /* 0x000ea80000300800 */
[----:B------:R-:W2:Y:S01]  /*34ec0*/  LDL.LU R175, [R1+0x84] ;  /* 0x0000840001af7983 */ /* 0x000ea20000300800 */
[----:B0-----:R-:W-:Y:S01]  /*34ed0*/  VIADD R2, R2, UR5 ;  /* 0x0000000502027c36 */ /* 0x001fe20008000000 */
[----:B------:R-:W-:-:S02]  /*34ee0*/  ULDC UR5, c[0x0][0x248] ;  /* 0x0000920000057ab9 */ /* 0x000fc40000000800 */
[----:B------:R-:W3:Y:S04]  /*34ef0*/  LDL.LU R174, [R1+0x88] ;  /* 0x0000880001ae7983 */ /* 0x000ee80000300800 */
        /* <DEDUP_REMOVED lines=30> */
[----:B0-----:R-:W-:Y:S01]  /*350e0*/  VIADD R2, R2, UR5 ;  /* 0x0000000502027c36 */ /* 0x001fe20008000000 */
[----:B------:R-:W-:Y:S01]  /*350f0*/  ULDC UR5, c[0x0][0x248] ;  /* 0x0000920000057ab9 */ /* 0x000fe20000000800 */
[----:B--2---:R-:W-:-:S05]  /*35100*/  F2FP.SATFINITE.E4M3.F32.PACK_AB_MERGE_C R153, R175, R176, RZ ;  /* 0x000000b0af99723e */ /* 0x004fca00048070ff */
[----:B------:R4:W-:Y:S01]  /*35110*/  STL [R1+0x4c8], R153 ;  /* 0x0004c89901007387 */ /* 0x0009e20000100800 */
[----:B---3--:R-:W-:Y:S02]  /*35120*/  F2FP.SATFINITE.E4M3.F32.PACK_AB_MERGE_C R152, R173, R174, RZ ;  /* 0x000000aead98723e */ /* 0x008fe400048070ff */
[----:B----4-:R-:W-:-:S03]  /*35130*/  F2FP.SATFINITE.E4M3.F32.PACK_AB_MERGE_C R153, R171, R172, RZ ;  /* 0x000000acab99723e */ /* 0x010fc600048070ff */
[----:B------:R0:W-:Y:S04]  /*35140*/  STL [R1+0x4c0], R152 ;  /* 0x0004c09801007387 */ /* 0x0001e80000100800 */
[----:B------:R-:W-:Y:S04]  /*35150*/  STL [R1+0x4b4], R153 ;  /* 0x0004b49901007387 */ /* 0x000fe80000100800 */
[----:B------:R1:W-:Y:S01]  /*35160*/  STL [R1+0xce8], R2 ;  /* 0x000ce80201007387 */ /* 0x0003e20000100800 */
[----:B0-----:R-:W-:Y:S01]  /*35170*/  F2FP.SATFINITE.E4M3.F32.PACK_AB_MERGE_C R152, R169, R170, RZ ;  /* 0x000000aaa998723e */ /* 0x001fe200048070ff */
[----:B-1----:R-:W-:Y:S01]  /*35180*/  VIADD R2, R2, UR5 ;  /* 0x0000000502027c36 */ /* 0x002fe20008000000 */
[----:B------:R-:W-:-:S03]  /*35190*/  F2FP.SATFINITE.E4M3.F32.PACK_AB_MERGE_C R153, R167, R168, RZ ;  /* 0x000000a8a799723e */ /* 0x000fc600048070ff */
[----:B------:R0:W-:Y:S01]  /*351a0*/  STL [R1+0x4ac], R152 ;  /* 0x0004ac9801007387 */ /* 0x0001e20000100800 */
[----:B------:R-:W-:-:S03]  /*351b0*/  ULDC UR5, c[0x0][0x248] ;  /* 0x0000920000057ab9 */ /* 0x000fc60000000800 */
[----:B------:R1:W-:Y:S04]  /*351c0*/  STL [R1+0x4d8], R153 ;  /* 0x0004d89901007387 */ /* 0x0003e80000100800 */
[----:B------:R2:W-:Y:S01]  /*351d0*/  STL [R1+0xcd8], R2 ;  /* 0x000cd80201007387 */ /* 0x0005e20000100800 */
[----:B0-----:R-:W-:Y:S02]  /*351e0*/  F2FP.SATFINITE.E4M3.F32.PACK_AB_MERGE_C R152, R165, R166, RZ ;  /* 0x000000a6a598723e */ /* 0x001fe400048070ff */
[----:B-1----:R-:W-:Y:S01]  /*351f0*/  F2FP.SATFINITE.E4M3.F32.PACK_AB_MERGE_C R153, R163, R164, RZ ;  /* 0x000000a4a399723e */ /* 0x002fe200048070ff */
[----:B--2---:R-:W-:Y:S02]  /*35200*/  VIADD R2, R2, UR5 ;  /* 0x0000000502027c36 */ /* 0x004fe40008000000 */
[----:B------:R0:W-:Y:S01]  /*35210*/  STL [R1+0x4d0], R152 ;  /* 0x0004d09801007387 */ /* 0x0001e20000100800 */
[----:B------:R-:W-:-:S03]  /*35220*/  ULDC UR5, c[0x0][0x248] ;  /* 0x0000920000057ab9 */ /* 0x000fc60000000800 */
        /* <DEDUP_REMOVED lines=203> */
[----:B------:R-:W-:Y:S01]  /*35ee0*/  F2FP.SATFINITE.E4M3.F32.PACK_AB_MERGE_C R10, R10, R12, RZ ;  /* 0x0000000c0a0a723e */ /* 0x000fe200048070ff */
[----:B------:R-:W-:Y:S01]  /*35ef0*/  ULDC UR5, c[0x0][0x248] ;  /* 0x0000920000057ab9 */ /* 0x000fe20000000800 */
[----:B------:R-:W-:Y:S01]  /*35f00*/  STL [R1+0x564], R14 ;  /* 0x0005640e01007387 */ /* 0x000fe20000100800 */
[----:B------:R-:W-:-:S03]  /*35f10*/  F2FP.SATFINITE.E4M3.F32.PACK_AB_MERGE_C R12, R25, R24, RZ ;  /* 0x00000018190c723e */ /* 0x000fc600048070ff */
[----:B------:R0:W-:Y:S04]  /*35f20*/  STL [R1+0xcb4], R2 ;  /* 0x000cb40201007387 */ /* 0x0001e80000100800 */
[----:B------:R1:W-:Y:S01]  /*35f30*/  STL [R1+0x55c], R10 ;  /* 0x00055c0a01007387 */ /* 0x0003e20000100800 */
[----:B0-----:R-:W-:Y:S01]  /*35f40*/  VIADD R2, R2, UR5 ;  /* 0x0000000502027c36 */ /* 0x001fe20008000000 */
[----:B------:R-:W-:Y:S01]  /*35f50*/  ULDC UR5, c[0x0][0x248] ;  /* 0x0000920000057ab9 */ /* 0x000fe20000000800 */
[----:B-1----:R-:W-:Y:S01]  /*35f60*/  F2FP.SATFINITE.E4M3.F32.PACK_AB_MERGE_C R10, R27, R26, RZ ;  /* 0x0000001a1b0a723e */ /* 0x002fe200048070ff */
[----:B------:R0:W-:Y:S04]  /*35f70*/  STL [R1+0x588], R12 ;  /* 0x0005880c01007387 */ /* 0x0001e80000100800 */
[----:B------:R1:W-:Y:S04]  /*35f80*/  STL [R1+0xcbc], R2 ;  /* 0x000cbc0201007387 */ /* 0x0003e80000100800 */
[----:B------:R2:W-:Y:S01]  /*35f90*/  STL [R1+0x580], R10 ;  /* 0x0005800a01007387 */ /* 0x0005e20000100800 */
[----:B0-----:R-:W-:Y:S01]  /*35fa0*/  F2FP.SATFINITE.E4M3.F32.PACK_AB_MERGE_C R12, R29, R28, RZ ;  /* 0x0000001c1d0c723e */ /* 0x001fe200048070ff */
[----:B-1----:R-:W-:Y:S01]  /*35fb0*/  VIADD R2, R2, UR5 ;  /* 0x0000000502027c36 */ /* 0x002fe20008000000 */
[----:B------:R-:W-:Y:S01]  /*35fc0*/  ULDC UR5, c[0x0][0x248] ;  /* 0x0000920000057ab9 */ /* 0x000fe20000000800 */
[----:B--2---:R-:W-:-:S02]  /*35fd0*/  F2FP.SATFINITE.E4M3.F32.PACK_AB_MERGE_C R10, R31, R30, RZ ;  /* 0x0000001e1f0a723e */ /* 0x004fc400048070ff */
        /* <DEDUP_REMOVED lines=186> */
[----:B-1----:R-:W-:-:S04]  /*36b80*/  VIADD R2, R2, UR5 ;  /* 0x0000000502027c36 */ /* 0x002fc80008000000 */
[----:B------:R0:W-:Y:S01]  /*36b90*/  STL [R1+0x7f4], R12 ;  /* 0x0007f40c01007387 */ /* 0x0001e20000100800 */
[----:B------:R-:W-:Y:S01]  /*36ba0*/  ULDC UR5, c[0x0][0x248] ;  /* 0x0000920000057ab9 */ /* 0x000fe20000000800 */
[----:B--2---:R-:W-:Y:S02]  /*36bb0*/  F2FP.SATFINITE.E4M3.F32.PACK_AB_MERGE_C R10, R139, R138, RZ ;  /* 0x0000008a8b0a723e */ /* 0x004fe400048070ff */
[----:B------:R1:W-:Y:S04]  /*36bc0*/  STL [R1+0xca0], R2 ;  /* 0x000ca00201007387 */ /* 0x0003e80000100800 */
[----:B------:R2:W-:Y:S04]  /*36bd0*/  STL [R1+0x7bc], R10 ;  /* 0x0007bc0a01007387 */ /* 0x0005e80000100800 */
[----:B0-----:R-:W3:Y:S01]  /*36be0*/  LDL.LU R12, [R1+0x102c] ;  /* 0x00102c00010c7983 */ /* 0x001ee20000300800 */
[----:B-1----:R-:W-:Y:S01]  /*36bf0*/  VIADD R2, R2, UR5 ;  /* 0x0000000502027c36 */ /* 0x002fe20008000000 */
[----:B------:R-:W-:Y:S01]  /*36c00*/  ULDC UR5, c[0x0][0x248] ;  /* 0x0000920000057ab9 */ /* 0x000fe20000000800 */
[----:B--2---:R-:W-:-:S02]  /*36c10*/  F2FP.SATFINITE.E4M3.F32.PACK_AB_MERGE_C R10, R141, R140, RZ ;  /* 0x0000008c8d0a723e */ /* 0x004fc400048070ff */
[----:B------:R-:W-:-:S03]  /*36c20*/  F2FP.SATFINITE.E4M3.F32.PACK_AB_MERGE_C R14, R143, R142, RZ ;  /* 0x0000008e8f0e723e */ /* 0x000fc600048070ff */
[----:B------:R0:W-:Y:S04]  /*36c30*/  STL [R1+0x5c8], R10 ;  /* 0x0005c80a01007387 */ /* 0x0001e80000100800 */
[----:B------:R1:W-:Y:S01]  /*36c40*/  STL [R1+0xc38], R2 ;  /* 0x000c380201007387 */ /* 0x0003e20000100800 */
[----:B0-----:R-:W-:-:S03]  /*36c50*/  VIADD R10, R2, UR5 ;  /* 0x00000005020a7c36 */ /* 0x001fc60008000000 */
[----:B------:R-:W-:Y:S01]  /*36c60*/  STL [R1+0x590], R14 ;  /* 0x0005900e01007387 */ /* 0x000fe20000100800 */
[----:B------:R-:W-:Y:S01]  /*36c70*/  ULDC UR5, c[0x0][0x248] ;  /* 0x0000920000057ab9 */ /* 0x000fe20000000800 */
[----:B-1----:R-:W-:-:S05]  /*36c80*/  F2FP.SATFINITE.E4M3.F32.PACK_AB_MERGE_C R2, R145, R144, RZ ;  /* 0x000000909102723e */ /* 0x002fca00048070ff */
[----:B------:R0:W-:Y:S02]  /*36c90*/  STL [R1+0x7f0], R2 ;  /* 0x0007f00201007387 */ /* 0x0001e40000100800 */
[----:B0-----:R-:W0:Y:S01]  /*36ca0*/  S2R R2, SR_TID.X ;  /* 0x0000000000027919 */ /* 0x001e220000002100 */
[----:B------:R-:W-:Y:S02]  /*36cb0*/  F2FP.SATFINITE.E4M3.F32.PACK_AB_MERGE_C R14, R147, R146, RZ ;  /* 0x00000092930e723e */ /* 0x000fe400048070ff */
[----:B------:R-:W-:Y:S01]  /*36cc0*/  F2FP.SATFINITE.E4M3.F32.PACK_AB_MERGE_C R16, R149, R148, RZ ;  /* 0x000000949510723e */ /* 0x000fe200048070ff */
[----:B------:R-:W-:Y:S04]  /*36cd0*/  STL [R1+0xc10], R10 ;  /* 0x000c100a01007387 */ /* 0x000fe80000100800 */
[----:B------:R1:W-:Y:S04]  /*36ce0*/  STL [R1+0x7b8], R14 ;  /* 0x0007b80e01007387 */ /* 0x0003e80000100800 */
[----:B------:R-:W-:Y:S01]  /*36cf0*/  STL [R1+0x5c4], R16 ;  /* 0x0005c41001007387 */ /* 0x000fe20000100800 */
[----:B-1----:R-:W-:Y:S01]  /*36d00*/  VIADD R14, R10, UR5 ;  /* 0x000000050a0e7c36 */ /* 0x002fe20008000000 */
[----:B------:R-:W-:-:S04]  /*36d10*/  ULDC UR5, c[0x0][0x248] ;  /* 0x0000920000057ab9 */ /* 0x000fc80000000800 */
[----:B------:R1:W-:Y:S02]  /*36d20*/  STL [R1+0xb94], R14 ;  /* 0x000b940e01007387 */ /* 0x0003e40000100800 */
[----:B-1----:R-:W-:Y:S01]  /*36d30*/  VIADD R14, R14, UR5 ;  /* 0x000000050e0e7c36 */ /* 0x002fe20008000000 */
[----:B------:R-:W-:Y:S01]  /*36d40*/  ULDC UR5, c[0x0][0x248] ;  /* 0x0000920000057ab9 */ /* 0x000fe20000000800 */
[C---:B0-----:R-:W-:Y:S02]  /*36d50*/  IMAD.SHL.U32 R10, R2.reuse, 0x10, RZ ;  /* 0x00000010020a7824 */ /* 0x041fe400078e00ff */
[----:B------:R-:W-:Y:S01]  /*36d60*/  IMAD.SHL.U32 R2, R2, 0x40, RZ ;  /* 0x0000004002027824 */ /* 0x000fe200078e00ff */
[----:B------:R0:W-:Y:S02]  /*36d70*/  STL [R1+0xb90], R14 ;  /* 0x000b900e01007387 */ /* 0x0001e40000100800 */
[----:B------:R-:W-:Y:S02]  /*36d80*/  LOP3.LUT R10, R10, 0xf0, RZ, 0xc0, !PT ;  /* 0x000000f00a0a7812 */ /* 0x000fe400078ec0ff */
[----:B------:R-:W-:Y:S01]  /*36d90*/  LOP3.LUT R2, R2, 0x400, RZ, 0xc0, !PT ;  /* 0x0000040002027812 */ /* 0x000fe200078ec0ff */
[----:B0-----:R-:W-:Y:S01]  /*36da0*/  VIADD R14, R14, UR5 ;  /* 0x000000050e0e7c36 */ /* 0x001fe20008000000 */
[----:B------:R-:W-:Y:S01]  /*36db0*/  ULDC UR5, c[0x0][0x248] ;  /* 0x0000920000057ab9 */ /* 0x000fe20000000800 */
[----:B------:R-:W-:-:S03]  /*36dc0*/  F2FP.SATFINITE.E4M3.F32.PACK_AB_MERGE_C R16, R151, R150, RZ ;  /* 0x000000969710723e */ /* 0x000fc600048070ff */
[----:B------:R0:W-:Y:S01]  /*36dd0*/  STL [R1+0xbbc], R14 ;  /* 0x000bbc0e01007387 */ /* 0x0001e20000100800 */
[----:B------:R-:W-:Y:S02]  /*36de0*/  IADD3 R232, R2, UR4, R10 ;  /* 0x0000000402e87c10 */ /* 0x000fe4000fffe00a */
[----:B------:R-:W-:Y:S01]  /*36df0*/  MOV R2, UR4 ;  /* 0x0000000400027c02 */ /* 0x000fe20008000f00 */
[----:B------:R-:W-:Y:S01]  /*36e00*/  STL [R1+0x58c], R16 ;  /* 0x00058c1001007387 */ /* 0x000fe20000100800 */
[----:B---3--:R-:W-:Y:S01]  /*36e10*/  ISETP.GE.AND P6, PT, R12, UR6, PT ;  /* 0x000000060c007c0c */ /* 0x008fe2000bfc6270 */
[----:B0-----:R-:W-:Y:S01]  /*36e20*/  VIADD R14, R14, UR5 ;  /* 0x000000050e0e7c36 */ /* 0x001fe20008000000 */
[----:B------:R-:W-:Y:S01]  /*36e30*/  ULDC UR5, c[0x0][0x248] ;  /* 0x0000920000057ab9 */ /* 0x000fe20000000800 */
[----:B------:R-:W-:Y:S01]  /*36e40*/  STL [R1+0x1040], R232 ;  /* 0x001040e801007387 */ /* 0x000fe20000100800 */
[----:B------:R-:W-:Y:S01]  /*36e50*/  ULDC UR6, c[0x0][0x22c] ;  /* 0x00008b0000067ab9 */ /* 0x000fe20000000800 */
[----:B------:R-:W-:Y:S01]  /*36e60*/  VIADD R10, R14, UR5 ;  /* 0x000000050e0a7c36 */ /* 0x000fe20008000000 */
[----:B------:R-:W-:Y:S01]  /*36e70*/  ULDC UR5, c[0x0][0x248] ;  /* 0x0000920000057ab9 */ /* 0x000fe20000000800 */
[----:B------:R0:W-:Y:S01]  /*36e80*/  STL [R1+0xbb8], R14 ;  /* 0x000bb80e01007387 */ /* 0x0001e20000100800 */
[----:B------:R-:W-:Y:S01]  /*36e90*/  VIADD R248, R0, 0x19d ;  /* 0x0000019d00f87836 */ /* 0x000fe20000000000 */
[----:B------:R-:W-:-:S02]  /*36ea0*/  ULDC UR4, c[0x0][0x22c] ;  /* 0x00008b0000047ab9 */ /* 0x000fc40000000800 */
[----:B------:R-:W-:Y:S04]  /*36eb0*/  STL [R1+0x46c], R2 ;  /* 0x00046c0201007387 */ /* 0x000fe80000100800 */
[----:B------:R1:W-:Y:S01]  /*36ec0*/  STL [R1+0xc14], R10 ;  /* 0x000c140a01007387 */ /* 0x0003e20000100800 */
[----:B0-----:R-:W-:Y:S01]  /*36ed0*/  VIADD R14, R10, UR5 ;  /* 0x000000050a0e7c36 */ /* 0x001fe20008000000 */
[----:B------:R-:W-:Y:S01]  /*36ee0*/  ULDC UR5, c[0x0][0x248] ;  /* 0x0000920000057ab9 */ /* 0x000fe20000000800 */
[----:B-1----:R-:W-:-:S03]  /*36ef0*/  VIADD R10, R0, 0xb1 ;  /* 0x000000b1000a7836 */ /* 0x002fc60000000000 */
[----:B------:R0:W-:Y:S01]  /*36f00*/  STL [R1+0xc3c], R14 ;  /* 0x000c3c0e01007387 */ /* 0x0001e20000100800 */
[----:B------:R-:W-:Y:S01]  /*36f10*/  VIADD R2, R0, 0x1ff ;  /* 0x000001ff00027836 */ /* 0x000fe20000000000 */
[----:B------:R-:W-:Y:S01]  /*36f20*/  ISETP.LT.AND P0, PT, R10, UR7, !P6 ;  /* 0x000000070a007c0c */ /* 0x000fe2000f701270 */
[----:B0-----:R-:W-:Y:S01]  /*36f30*/  VIADD R14, R14, UR5 ;  /* 0x000000050e0e7c36 */ /* 0x001fe20008000000 */
[----:B------:R-:W-:Y:S02]  /*36f40*/  ULDC UR5, c[0x0][0x248] ;  /* 0x0000920000057ab9 */ /* 0x000fe40000000800 */
[----:B------:R-:W-:Y:S01]  /*36f50*/  ISETP.LT.AND P5, PT, R2, UR8, !P6 ;  /* 0x0000000802007c0c */ /* 0x000fe2000f7a1270 */
[----:B------:R-:W-:Y:S01]  /*36f60*/  VIADD R2, R0, 0xb0 ;  /* 0x000000b000027836 */ /* 0x000fe20000000000 */
[----:B------:R-:W-:Y:S01]  /*36f70*/  ULDC UR8, c[0x0][0x22c] ;  /* 0x00008b0000087ab9 */ /* 0x000fe20000000800 */
[----:B------:R0:W-:Y:S06]  /*36f80*/  STL [R1+0xca4], R14 ;  /* 0x000ca40e01007387 */ /* 0x0001ec0000100800 */
[----:B------:R-:W-:-:S02]  /*36f90*/  @P0 LOP3.LUT R3, R3, 0x1000000, RZ, 0xfc, !PT ;  /* 0x0100000003030812 */ /* 0x000fc400078efcff */
[----:B------:R-:W-:Y:S01]  /*36fa0*/  ISETP.LT.AND P0, PT, R2, UR6, !P6 ;  /* 0x0000000602007c0c */ /* 0x000fe2000f701270 */
[----:B0-----:R-:W-:Y:S01]  /*36fb0*/  VIADD R14, R14, UR5 ;  /* 0x000000050e0e7c36 */ /* 0x001fe20008000000 */
[----:B------:R-:W-:Y:S01]  /*36fc0*/  ULDC UR5, c[0x0][0x248] ;  /* 0x0000920000057ab9 */ /* 0x000fe20000000800 */
[----:B------:R-:W-:Y:S01]  /*36fd0*/  VIADD R2, R0, 0xaf ;  /* 0x000000af00027836 */ /* 0x000fe20000000000 */
[----:B------:R-:W-:Y:S01]  /*36fe0*/  LOP3.LUT R3, R3, 0xff7fffff, RZ, 0xc0, !PT ;  /* 0xff7fffff03037812 */ /* 0x000fe200078ec0ff */
[----:B------:R-:W-:Y:S01]  /*36ff0*/  VIADD R10, R14, UR5 ;  /* 0x000000050e0a7c36 */ /* 0x000fe20008000000 */
[----:B------:R-:W-:Y:S01]  /*37000*/  STL [R1+0xccc], R14 ;  /* 0x000ccc0e01007387 */ /* 0x000fe20000100800 */
[----:B------:R-:W-:Y:S01]  /*37010*/  ULDC UR5, c[0x0][0x248] ;  /* 0x0000920000057ab9 */ /* 0x000fe20000000800 */
[----:B------:R-:W-:Y:S02]  /*37020*/  ULDC UR6, c[0x0][0x22c] ;  /* 0x00008b0000067ab9 */ /* 0x000fe40000000800 */
[----:B------:R0:W-:Y:S03]  /*37030*/  STL [R1+0xd1c], R10 ;  /* 0x000d1c0a01007387 */ /* 0x0001e60000100800 */
[----:B------:R-:W-:Y:S01]  /*37040*/  @P0 LOP3.LUT R3, R3, 0x800000, RZ, 0xfc, !PT ;  /* 0x0080000003030812 */ /* 0x000fe200078efcff */
[----:B0-----:R-:W-:Y:S01]  /*37050*/  VIADD R10, R10, UR5 ;  /* 0x000000050a0a7c36 */ /* 0x001fe20008000000 */
[----:B------:R-:W-:-:S04]  /*37060*/  ULDC UR5, c[0x0][0x248] ;  /* 0x0000920000057ab9 */ /* 0x000fc80000000800 */
[----:B------:R0:W-:Y:S01]  /*37070*/  STL [R1+0xd4c], R10 ;  /* 0x000d4c0a01007387 */ /* 0x0001e20000100800 */
[----:B------:R-:W-:Y:S01]  /*37080*/  ISETP.LT.AND P0, PT, R2, UR6, !P6 ;  /* 0x0000000602007c0c */ /* 0x000fe2000f701270 */
[----:B------:R-:W-:Y:S01]  /*37090*/  ULDC UR6, c[0x0][0x248] ;  /* 0x0000920000067ab9 */ /* 0x000fe20000000800 */
[----:B0-----:R-:W-:Y:S01]  /*370a0*/  VIADD R10, R10, UR5 ;  /* 0x000000050a0a7c36 */ /* 0x001fe20008000000 */
[----:B------:R-:W-:-:S04]  /*370b0*/  ULDC UR5, c[0x0][0x244] ;  /* 0x0000910000057ab9 */ /* 0x000fc80000000800 */
[----:B------:R0:W-:Y:S02]  /*370c0*/  STL [R1+0xd74], R10 ;  /* 0x000d740a01007387 */ /* 0x0001e40000100800 */
[----:B0-----:R-:W-:Y:S01]  /*370d0*/  VIADD R10, R10, UR6 ;  /* 0x000000060a0a7c36 */ /* 0x001fe20008000000 */
[----:B------:R-:W-:-:S03]  /*370e0*/  ULDC UR6, c[0x0][0x248] ;  /* 0x0000920000067ab9 */ /* 0x000fc60000000800 */
[----:B------:R-:W-:Y:S01]  /*370f0*/  VIADD R14, R10, UR6 ;  /* 0x000000060a0e7c36 */ /* 0x000fe20008000000 */
[----:B------:R0:W-:Y:S01]  /*37100*/  STL [R1+0xe28], R10 ;  /* 0x000e280a01007387 */ /* 0x0001e20000100800 */
[----:B------:R-:W-:Y:S01]  /*37110*/  LOP3.LUT R3, R3, 0xffbfffff, RZ, 0xc0, !PT ;  /* 0xffbfffff03037812 */ /* 0x000fe200078ec0ff */
[----:B------:R-:W-:Y:S01]  /*37120*/  IMAD R2, R12, UR5, RZ ;  /* 0x000000050c027c24 */ /* 0x000fe2000f8e02ff */
[----:B------:R-:W-:Y:S01]  /*37130*/  ULDC UR5, c[0x0][0x248] ;  /* 0x0000920000057ab9 */ /* 0x000fe20000000800 */
[----:B------:R1:W-:Y:S01]  /*37140*/  STL [R1+0xe2c], R14 ;  /* 0x000e2c0e01007387 */ /* 0x0003e20000100800 */
[----:B------:R-:W-:-:S03]  /*37150*/  ULDC.64 UR6, c[0x0][0x220] ;  /* 0x0000880000067ab9 */ /* 0x000fc60000000a00 */
[----:B------:R-:W2:Y:S01]  /*37160*/  LDL.LU R19, [R1+0x1028] ;  /* 0x0010280001137983 */ /* 0x000ea20000300800 */
[----:B------:R-:W-:Y:S01]  /*37170*/  @P0 LOP3.LUT R3, R3, 0x400000, RZ, 0xfc, !PT ;  /* 0x0040000003030812 */ /* 0x000fe200078efcff */
[----:B------:R-:W-:Y:S01]  /*37180*/  VIADD R12, R0, 0xae ;  /* 0x000000ae000c7836 */ /* 0x000fe20000000000 */
[----:B0-----:R-:W-:Y:S01]  /*37190*/  IADD3 R10, P0, R2, UR6, RZ ;  /* 0x00000006020a7c10 */ /* 0x001fe2000ff1e0ff */
[----:B------:R-:W-:Y:S01]  /*371a0*/  ULDC UR6, c[0x0][0x248] ;  /* 0x0000920000067ab9 */ /* 0x000fe20000000800 */
[----:B-1----:R-:W-:Y:S01]  /*371b0*/  VIADD R14, R14, UR5 ;  /* 0x000000050e0e7c36 */ /* 0x002fe20008000000 */
[----:B------:R-:W-:Y:S01]  /*371c0*/  ULDC UR5, c[0x0][0x248] ;  /* 0x0000920000057ab9 */ /* 0x000fe20000000800 */
[----:B------:R-:W-:Y:S01]  /*371d0*/  ISETP.LT.AND P1, PT, R12, UR8, !P6 ;  /* 0x000000080c007c0c */ /* 0x000fe2000f721270 */
[----:B------:R-:W-:Y:S01]  /*371e0*/  VIADD R249, R0, 0x1bd ;  /* 0x000001bd00f97836 */ /* 0x000fe20000000000 */
[----:B------:R-:W-:Y:S01]  /*371f0*/  LEA.HI.X.SX32 R2, R2, UR7, 0x1, P0 ;  /* 0x0000000702027c11 */ /* 0x000fe200080f0eff */
[----:B------:R0:W-:Y:S01]  /*37200*/  STL [R1+0xe30], R14 ;  /* 0x000e300e01007387 */ /* 0x0001e20000100800 */
[----:B------:R-:W-:Y:S01]  /*37210*/  IADD3 R12, P0, R13, R10, RZ ;  /* 0x0000000a0d0c7210 */ /* 0x000fe20007f1e0ff */
[----:B------:R-:W-:Y:S01]  /*37220*/  ULDC UR7, c[0x0][0x22c] ;  /* 0x00008b0000077ab9 */ /* 0x000fe20000000800 */
[----:B------:R-:W-:Y:S01]  /*37230*/  LOP3.LUT R3, R3, 0xffdfffff, RZ, 0xc0, !PT ;  /* 0xffdfffff03037812 */ /* 0x000fe200078ec0ff */
[C---:B------:R-:W-:Y:S01]  /*37240*/  VIADD R143, R0.reuse, 0xac ;  /* 0x000000ac008f7836 */ /* 0x040fe20000000000 */
[----:B------:R-:W-:Y:S01]  /*37250*/  LEA.HI.X.SX32 R13, R13, R2, 0x1, P0 ;  /* 0x000000020d0d7211 */ /* 0x000fe200000f0eff */
[----:B------:R-:W-:Y:S01]  /*37260*/  VIADD R27, R0, 0xab ;  /* 0x000000ab001b7836 */ /* 0x000fe20000000000 */
[----:B------:R-:W-:Y:S01]  /*37270*/  ULDC UR8, c[0x0][0x22c] ;  /* 0x00008b0000087ab9 */ /* 0x000fe20000000800 */
[----:B0-----:R-:W-:Y:S01]  /*37280*/  VIADD R14, R14, UR5 ;  /* 0x000000050e0e7c36 */ /* 0x001fe20008000000 */
[----:B------:R-:W-:-:S03]  /*37290*/  ULDC UR5, c[0x0][0x248] ;  /* 0x0000920000057ab9 */ /* 0x000fc60000000800 */
[----:B------:R-:W-:Y:S01]  /*372a0*/  VIADD R16, R14, UR5 ;  /* 0x000000050e107c36 */ /* 0x000fe20008000000 */
[----:B------:R0:W-:Y:S01]  /*372b0*/  STL [R1+0xe34], R14 ;  /* 0x000e340e01007387 */ /* 0x0001e20000100800 */
[----:B------:R-:W-:Y:S02]  /*372c0*/  ULDC UR5, c[0x0][0x248] ;  /* 0x0000920000057ab9 */ /* 0x000fe40000000800 */
[----:B------:R-:W-:Y:S01]  /*372d0*/  VIADD R18, R16, UR6 ;  /* 0x0000000610127c36 */ /* 0x000fe20008000000 */
[----:B------:R1:W-:Y:S01]  /*372e0*/  STL [R1+0x1038], R12 ;  /* 0x0010380c01007387 */ /* 0x0003e20000100800 */
[----:B------:R-:W-:Y:S01]  /*372f0*/  @P1 LOP3.LUT R3, R3, 0x200000, RZ, 0xfc, !PT ;  /* 0x0020000003031812 */ /* 0x000fe200078efcff */
[----:B------:R-:W-:Y:S01]  /*37300*/  VIADD R138, R0, 0xaa ;  /* 0x000000aa008a7836 */ /* 0x000fe20000000000 */
[----:B------:R-:W-:Y:S01]  /*37310*/  ULDC UR6, c[0x0][0x22c] ;  /* 0x00008b0000067ab9 */ /* 0x000fe20000000800 */
[C---:B0-----:R-:W-:Y:S01]  /*37320*/  IADD3 R14, P0, R15.reuse, R10, RZ ;  /* 0x0000000a0f0e7210 */ /* 0x041fe20007f1e0ff */
[----:B------:R-:W-:Y:S03]  /*37330*/  STL [R1+0x1034], R13 ;  /* 0x0010340d01007387 */ /* 0x000fe60000100800 */
[----:B------:R-:W-:Y:S01]  /*37340*/  LEA.HI.X.SX32 R15, R15, R2, 0x1, P0 ;  /* 0x000000020f0f7211 */ /* 0x000fe200000f0eff */
[----:B------:R0:W-:Y:S01]  /*37350*/  STL [R1+0xe38], R16 ;  /* 0x000e381001007387 */ /* 0x0001e20000100800 */
[----:B-1----:R-:W-:Y:S01]  /*37360*/  VIADD R12, R18, UR5 ;  /* 0x00000005120c7c36 */ /* 0x002fe20008000000 */
[----:B------:R-:W-:-:S02]  /*37370*/  ULDC UR5, c[0x0][0x248] ;  /* 0x0000920000057ab9 */ /* 0x000fc40000000800 */
[----:B------:R-:W-:Y:S01]  /*37380*/  STL [R1+0x1044], R14 ;  /* 0x0010440e01007387 */ /* 0x000fe20000100800 */
[----:B0-----:R-:W-:-:S03]  /*37390*/  IADD3 R16, P0, R11, R10, RZ ;  /* 0x0000000a0b107210 */ /* 0x001fc60007f1e0ff */
[----:B------:R-:W-:Y:S01]  /*373a0*/  STL [R1+0xe3c], R18 ;  /* 0x000e3c1201007387 */ /* 0x000fe20000100800 */
[----:B------:R-:W-:-:S03]  /*373b0*/  LEA.HI.X.SX32 R17, R11, R2, 0x1, P0 ;  /* 0x000000020b117211 */ /* 0x000fc600000f0eff */
[----:B------:R-:W-:Y:S04]  /*373c0*/  STL [R1+0x103c], R15 ;  /* 0x00103c0f01007387 */ /* 0x000fe80000100800 */
[----:B------:R0:W-:Y:S04]  /*373d0*/  STL [R1+0x1048], R10 ;  /* 0x0010480a01007387 */ /* 0x0001e80000100800 */
[----:B------:R-:W-:Y:S04]  /*373e0*/  STL [R1+0xe40], R12 ;  /* 0x000e400c01007387 */ /* 0x000fe80000100800 */
[----:B------:R-:W-:Y:S01]  /*373f0*/  STL [R1+0x1054], R16 ;  /* 0x0010541001007387 */ /* 0x000fe20000100800 */
[----:B0-----:R-:W-:Y:S01]  /*37400*/  VIADD R10, R12, UR5 ;  /* 0x000000050c0a7c36 */ /* 0x001fe20008000000 */
[----:B------:R-:W-:-:S02]  /*37410*/  ULDC UR5, c[0x0][0x248] ;  /* 0x0000920000057ab9 */ /* 0x000fc40000000800 */
[----:B------:R-:W-:Y:S04]  /*37420*/  STL [R1+0x1050], R17 ;  /* 0x0010501101007387 */ /* 0x000fe80000100800 */
[----:B------:R0:W-:Y:S04]  /*37430*/  STL [R1+0x104c], R2 ;  /* 0x00104c0201007387 */ /* 0x0001e80000100800 */
[----:B------:R1:W-:Y:S01]  /*37440*/  STL [R1+0xe44], R10 ;  /* 0x000e440a01007387 */ /* 0x0003e20000100800 */
[----:B0-----:R-:W-:Y:S01]  /*37450*/  VIADD R2, R10, UR5 ;  /* 0x000000050a027c36 */ /* 0x001fe20008000000 */
[----:B------:R-:W-:Y:S01]  /*37460*/  ULDC UR5, c[0x0][0x248] ;  /* 0x0000920000057ab9 */ /* 0x000fe20000000800 */
[----:B------:R-:W-:-:S02]  /*37470*/  VIADD R12, R0, 0xeb ;  /* 0x000000eb000c7836 */ /* 0x000fc40000000000 */
[----:B-1----:R-:W-:Y:S01]  /*37480*/  VIADD R10, R0, 0xea ;  /* 0x000000ea000a7836 */ /* 0x002fe20000000000 */
[----:B--2---:R-:W-:-:S05]  /*37490*/  LOP3.LUT R13, R19, 0x300, RZ, 0xc0, !PT ;  /* 0x00000300130d7812 */ /* 0x004fca00078ec0ff */
[----:B------:R-:W-:Y:S04]  /*374a0*/  STL [R1+0x1058], R13 ;  /* 0x0010580d01007387 */ /* 0x000fe80000100800 */
        /* <DEDUP_REMOVED lines=80> */
[----:B------:R-:W-:Y:S01]  /*379b0*/  LOP3.LUT R3, R3, 0xffefffff, RZ, 0xc0, !PT ;  /* 0xffefffff03037812 */ /* 0x000fe200078ec0ff */
[C---:B------:R-:W-:Y:S01]  /*379c0*/  VIADD R18, R0.reuse, 0xad ;  /* 0x000000ad00127836 */ /* 0x040fe20000000000 */
[----:B------:R-:W-:Y:S02]  /*379d0*/  ULDC UR5, c[0x0][0x22c] ;  /* 0x00008b0000057ab9 */ /* 0x000fe40000000800 */
[----:B------:R0:W-:Y:S02]  /*379e0*/  STL [R1+0xeb4], R2 ;  /* 0x000eb40201007387 */ /* 0x0001e40000100800 */
[----:B0-----:R-:W-:-:S05]  /*379f0*/  VIADD R2, R0, 0xe9 ;  /* 0x000000e900027836 */ /* 0x001fca0000000000 */
[----:B------:R0:W-:Y:S04]  /*37a00*/  STL [R1], R2 ;  /* 0x0000000201007387 */ /* 0x0001e80000100800 */
[----:B------:R1:W-:Y:S01]  /*37a10*/  STL [R1+0x4], R10 ;  /* 0x0000040a01007387 */ /* 0x0003e20000100800 */
[----:B0-----:R-:W-:-:S03]  /*37a20*/  VIADD R2, R0, 0xec ;  /* 0x000000ec00027836 */ /* 0x001fc60000000000 */
[----:B------:R0:W-:Y:S01]  /*37a30*/  STL [R1+0x8], R12 ;  /* 0x0000080c01007387 */ /* 0x0001e20000100800 */
[----:B-1----:R-:W-:-:S03]  /*37a40*/  VIADD R10, R0, 0xed ;  /* 0x000000ed000a7836 */ /* 0x002fc60000000000 */
[----:B------:R1:W-:Y:S01]  /*37a50*/  STL [R1+0xc], R2 ;  /* 0x00000c0201007387 */ /* 0x0003e20000100800 */
[----:B0-----:R-:W-:-:S03]  /*37a60*/  VIADD R12, R0, 0xee ;  /* 0x000000ee000c7836 */ /* 0x001fc60000000000 */
[----:B------:R0:W-:Y:S01]  /*37a70*/  STL [R1+0x10], R10 ;  /* 0x0000100a01007387 */ /* 0x0001e20000100800 */
[----:B-1----:R-:W-:-:S03]  /*37a80*/  VIADD R2, R0, 0xef ;  /* 0x000000ef00027836 */ /* 0x002fc60000000000 */
[----:B------:R1:W-:Y:S04]  /*37a90*/  STL [R1+0x14], R12 ;  /* 0x0000140c01007387 */ /* 0x0003e80000100800 */
[----:B------:R2:W-:Y:S01]  /*37aa0*/  STL [R1+0x18], R2 ;  /* 0x0000180201007387 */ /* 0x0005e20000100800 */
[C---:B0-----:R-:W-:Y:S02]  /*37ab0*/  VIADD R10, R0.reuse, 0xf0 ;  /* 0x000000f0000a7836 */ /* 0x041fe40000000000 */
[----:B-1----:R-:W-:-:S03]  /*37ac0*/  VIADD R12, R0, 0xf1 ;  /* 0x000000f1000c7836 */ /* 0x002fc60000000000 */
[----:B------:R0:W-:Y:S01]  /*37ad0*/  STL [R1+0x1c], R10 ;  /* 0x00001c0a01007387 */ /* 0x0001e20000100800 */
[----:B--2---:R-:W-:-:S03]  /*37ae0*/  VIADD R2, R0, 0xf2 ;  /* 0x000000f200027836 */ /* 0x004fc60000000000 */
        /* <DEDUP_REMOVED lines=23> */
[----:B--2---:R-:W-:-:S05]  /*37c60*/  VIADD R2, R0, 0xfe ;  /* 0x000000fe00027836 */ /* 0x004fca0000000000 */
        /* <DEDUP_REMOVED lines=8> */
[----:B------:R1:W-:Y:S01]  /*37cf0*/  STL [R1+0x64], R12 ;  /* 0x0000640c01007387 */ /* 0x0003e20000100800 */
[----:B0-----:R-:W-:-:S03]  /*37d00*/  VIADD R2, R0, 0x104 ;  /* 0x0000010400027836 */ /* 0x001fc60000000000 */
[----:B------:R0:W-:Y:S04]  /*37d10*/  STL [R1+0x68], R10 ;  /* 0x0000680a01007387 */ /* 0x0001e80000100800 */
[----:B------:R2:W-:Y:S01]  /*37d20*/  STL [R1+0x6c], R2 ;  /* 0x00006c0201007387 */ /* 0x0005e20000100800 */
[C---:B-1----:R-:W-:Y:S02]  /*37d30*/  VIADD R12, R0.reuse, 0x105 ;  /* 0x00000105000c7836 */ /* 0x042fe40000000000 */
[----:B0-----:R-:W-:-:S03]  /*37d40*/  VIADD R10, R0, 0x106 ;  /* 0x00000106000a7836 */ /* 0x001fc60000000000 */
        /* <DEDUP_REMOVED lines=47> */
[C---:B-1----:R-:W-:Y:S02]  /*38040*/  VIADD R10, R0.reuse, 0x11e ;  /* 0x0000011e000a7836 */ /* 0x042fe40000000000 */
[----:B--2---:R-:W-:-:S03]  /*38050*/  VIADD R2, R0, 0x120 ;  /* 0x0000012000027836 */ /* 0x004fc60000000000 */
[----:B------:R0:W-:Y:S04]  /*38060*/  STL [R1+0xd4], R10 ;  /* 0x0000d40a01007387 */ /* 0x0001e80000100800 */
        /* <DEDUP_REMOVED lines=243> */
[----:B------:R-:W-:Y:S01]  /*38fa0*/  STL [R1+0x1064], R248 ;  /* 0x001064f801007387 */ /* 0x000fe20000100800 */
[----:B0-----:R-:W-:-:S03]  /*38fb0*/  VIADD R12, R0, 0x19f ;  /* 0x0000019f000c7836 */ /* 0x001fc60000000000 */
[----:B------:R0:W-:Y:S01]  /*38fc0*/  STL [R1+0x2cc], R2 ;  /* 0x0002cc0201007387 */ /* 0x0001e20000100800 */
[C---:B-1----:R-:W-:Y:S02]  /*38fd0*/  VIADD R10, R0.reuse, 0x1a0 ;  /* 0x000001a0000a7836 */ /* 0x042fe40000000000 */
[----:B0-----:R-:W-:-:S05]  /*38fe0*/  VIADD R2, R0, 0x19e ;  /* 0x0000019e00027836 */ /* 0x001fca0000000000 */
        /* <DEDUP_REMOVED lines=55> */
[----:B------:R-:W-:Y:S04]  /*39360*/  STL [R1+0x344], R12 ;  /* 0x0003440c01007387 */ /* 0x000fe80000100800 */
[----:B------:R1:W-:Y:S01]  /*39370*/  STL [R1+0x348], R10 ;  /* 0x0003480a01007387 */ /* 0x0003e20000100800 */
[----:B0-----:R-:W-:-:S03]  /*39380*/  VIADD R2, R0, 0x1bc ;  /* 0x000001bc00027836 */ /* 0x001fc60000000000 */
[----:B------:R-:W-:Y:S01]  /*39390*/  STL [R1+0x1068], R249 ;  /* 0x001068f901007387 */ /* 0x000fe20000100800 */
[----:B-1----:R-:W-:-:S03]  /*393a0*/  VIADD R10, R0, 0x1be ;  /* 0x000001be000a7836 */ /* 0x002fc60000000000 */
[----:B------:R0:W-:Y:S01]  /*393b0*/  STL [R1+0x34c], R2 ;  /* 0x00034c0201007387 */ /* 0x0001e20000100800 */
[----:B------:R-:W-:-:S03]  /*393c0*/  VIADD R12, R0, 0x1c0 ;  /* 0x000001c0000c7836 */ /* 0x000fc60000000000 */
[----:B------:R1:W-:Y:S01]  /*393d0*/  STL [R1+0x354], R10 ;  /* 0x0003540a01007387 */ /* 0x0003e20000100800 */
[C---:B0-----:R-:W-:Y:S02]  /*393e0*/  VIADD R2, R0.reuse, 0x1bf ;  /* 0x000001bf00027836 */ /* 0x041fe40000000000 */
[----:B-1----:R-:W-:-:S03]  /*393f0*/  VIADD R10, R0, 0x1c1 ;  /* 0x000001c1000a7836 */ /* 0x002fc60000000000 */
        /* <DEDUP_REMOVED lines=85> */
[----:B------:R1:W-:Y:S01]  /*39950*/  STL [R1+0x404], R12 ;  /* 0x0004040c01007387 */ /* 0x0003e20000100800 */
[----:B------:R-:W-:-:S03]  /*39960*/  ISETP.LT.AND P0, PT, R18, UR7, !P6 ;  /* 0x0000000712007c0c */ /* 0x000fc6000f701270 */
[----:B------:R2:W-:Y:S01]  /*39970*/  STL [R1+0x408], R10 ;  /* 0x0004080a01007387 */ /* 0x0005e20000100800 */
[C---:B0-----:R-:W-:Y:S01]  /*39980*/  VIADD R2, R0.reuse, 0x1ec ;  /* 0x000001ec00027836 */ /* 0x041fe20000000000 */
[----:B------:R-:W-:Y:S01]  /*39990*/  MOV R248, UR4 ;  /* 0x0000000400f87c02 */ /* 0x000fe20008000f00 */
[----:B------:R-:W-:Y:S01]  /*399a0*/  ULDC UR4, c[0x0][0x22c] ;  /* 0x00008b0000047ab9 */ /* 0x000fe20000000800 */
[C---:B-1----:R-:W-:Y:S02]  /*399b0*/  VIADD R12, R0.reuse, 0x1ed ;  /* 0x000001ed000c7836 */ /* 0x042fe40000000000 */
[----:B------:R0:W-:Y:S01]  /*399c0*/  STL [R1+0x40c], R2 ;  /* 0x00040c0201007387 */ /* 0x0001e20000100800 */
[C---:B------:R-:W-:Y:S02]  /*399d0*/  VIADD R13, R0.reuse, 0x1f6 ;  /* 0x000001f6000d7836 */ /* 0x040fe40000000000 */
[C---:B------:R-:W-:Y:S01]  /*399e0*/  VIADD R136, R0.reuse, 0xa9 ;  /* 0x000000a900887836 */ /* 0x040fe20000000000 */
[----:B------:R-:W-:Y:S01]  /*399f0*/  MOV R249, UR33 ;  /* 0x0000002100f97c02 */ /* 0x000fe20008000f00 */
[C---:B--2---:R-:W-:Y:S01]  /*39a00*/  VIADD R10, R0.reuse, 0x1ee ;  /* 0x000001ee000a7836 */ /* 0x044fe20000000000 */
[----:B------:R1:W-:Y:S01]  /*39a10*/  STL [R1+0x410], R12 ;  /* 0x0004100c01007387 */ /* 0x0003e20000100800 */
[----:B------:R-:W-:Y:S01]  /*39a20*/  @P0 LOP3.LUT R3, R3, 0x100000, RZ, 0xfc, !PT ;  /* 0x0010000003030812 */ /* 0x000fe200078efcff */
[----:B------:R-:W-:Y:S01]  /*39a30*/  ULDC UR33, c[0x0][0x22c] ;  /* 0x00008b0000217ab9 */ /* 0x000fe20000000800 */
[C---:B------:R-:W-:Y:S01]  /*39a40*/  VIADD R28, R0.reuse, 0xa8 ;  /* 0x000000a8001c7836 */ /* 0x040fe20000000000 */
[----:B------:R2:W-:Y:S01]  /*39a50*/  STL [R1+0x414], R10 ;  /* 0x0004140a01007387 */ /* 0x0005e20000100800 */
[C---:B0-----:R-:W-:Y:S01]  /*39a60*/  VIADD R2, R0.reuse, 0x1ef ;  /* 0x000001ef00027836 */ /* 0x041fe20000000000 */
[----:B------:R-:W-:Y:S01]  /*39a70*/  ULDC UR7, c[0x0][0x22c] ;  /* 0x00008b0000077ab9 */ /* 0x000fe20000000800 */
[----:B-1----:R-:W-:-:S03]  /*39a80*/  VIADD R12, R0, 0x1f0 ;  /* 0x000001f0000c7836 */ /* 0x002fc60000000000 */
[----:B------:R0:W-:Y:S01]  /*39a90*/  STL [R1+0x418], R2 ;  /* 0x0004180201007387 */ /* 0x0001e20000100800 */
[----:B--2---:R-:W-:-:S03]  /*39aa0*/  VIADD R10, R0, 0x1f1 ;  /* 0x000001f1000a7836 */ /* 0x004fc60000000000 */
[----:B------:R1:W-:Y:S01]  /*39ab0*/  STL [R1+0x41c], R12 ;  /* 0x00041c0c01007387 */ /* 0x0003e20000100800 */
[----:B------:R-:W-:Y:S01]  /*39ac0*/  ISETP.LT.AND P0, PT, R143, UR4, !P6 ;  /* 0x000000048f007c0c */ /* 0x000fe2000f701270 */
[----:B------:R-:W-:Y:S02]  /*39ad0*/  ULDC UR4, c[0x0][0x22c] ;  /* 0x00008b0000047ab9 */ /* 0x000fe40000000800 */
[----:B------:R2:W-:Y:S01]  /*39ae0*/  STL [R1+0x420], R10 ;  /* 0x0004200a01007387 */ /* 0x0005e20000100800 */
[C---:B0-----:R-:W-:Y:S02]  /*39af0*/  VIADD R2, R0.reuse, 0x1f2 ;  /* 0x000001f200027836 */ /* 0x041fe40000000000 */
[----:B-1----:R-:W-:-:S03]  /*39b00*/  VIADD R12, R0, 0x1f3 ;  /* 0x000001f3000c7836 */ /* 0x002fc60000000000 */
[----:B------:R0:W-:Y:S01]  /*39b10*/  STL [R1+0x424], R2 ;  /* 0x0004240201007387 */ /* 0x0001e20000100800 */
[----:B--2---:R-:W-:-:S03]  /*39b20*/  VIADD R10, R0, 0x1f4 ;  /* 0x000001f4000a7836 */ /* 0x004fc60000000000 */
[----:B------:R-:W-:Y:S04]  /*39b30*/  STL [R1+0x428], R12 ;  /* 0x0004280c01007387 */ /* 0x000fe80000100800 */
[----:B------:R-:W-:Y:S01]  /*39b40*/  STL [R1+0x42c], R10 ;  /* 0x00042c0a01007387 */ /* 0x000fe20000100800 */
[----:B0-----:R-:W-:-:S03]  /*39b50*/  VIADD R2, R0, 0x1f5 ;  /* 0x000001f500027836 */ /* 0x001fc60000000000 */
[----:B------:R0:W-:Y:S01]  /*39b60*/  STL [R1+0x106c], R13 ;  /* 0x00106c0d01007387 */ /* 0x0001e20000100800 */
[----:B------:R-:W-:-:S03]  /*39b70*/  LOP3.LUT R3, R3, 0xfff7ffff, RZ, 0xc0, !PT ;  /* 0xfff7ffff03037812 */ /* 0x000fc600078ec0ff */
[----:B------:R-:W-:Y:S01]  /*39b80*/  STL [R1+0x430], R2 ;  /* 0x0004300201007387 */ /* 0x000fe20000100800 */
[----:B0-----:R-:W-:Y:S01]  /*39b90*/  MOV R13, UR32 ;  /* 0x00000020000d7c02 */ /* 0x001fe20008000f00 */
[----:B------:R-:W-:Y:S01]  /*39ba0*/  ULDC UR32, c[0x0][0x22c] ;  /* 0x00008b0000207ab9 */ /* 0x000fe20000000800 */
[----:B------:R-:W-:-:S03]  /*39bb0*/  @P0 LOP3.LUT R3, R3, 0x80000, RZ, 0xfc, !PT ;  /* 0x0008000003030812 */ /* 0x000fc600078efcff */
[----:B------:R0:W-:Y:S01]  /*39bc0*/  STL [R1+0x460], R13 ;  /* 0x0004600d01007387 */ /* 0x0001e20000100800 */
[----:B------:R-:W-:Y:S01]  /*39bd0*/  ISETP.LT.AND P2, PT, R138, UR32, !P6 ;  /* 0x000000208a007c0c */ /* 0x000fe2000f741270 */
[C---:B------:R-:W-:Y:S01]  /*39be0*/  VIADD R30, R0.reuse, 0xa7 ;  /* 0x000000a7001e7836 */ /* 0x040fe20000000000 */
[----:B------:R-:W-:Y:S01]  /*39bf0*/  LOP3.LUT R3, R3, 0xfffbffff, RZ, 0xc0, !PT ;  /* 0xfffbffff03037812 */ /* 0x000fe200078ec0ff */
[----:B------:R-:W-:Y:S01]  /*39c00*/  VIADD R24, R0, 0xa6 ;  /* 0x000000a600187836 */ /* 0x000fe20000000000 */
[----:B------:R-:W-:Y:S01]  /*39c10*/  ISETP.LT.AND P1, PT, R136, UR33, !P6 ;  /* 0x0000002188007c0c */ /* 0x000fe2000f721270 */
[----:B------:R-:W-:Y:S01]  /*39c20*/  ULDC UR32, c[0x0][0x22c] ;  /* 0x00008b0000207ab9 */ /* 0x000fe20000000800 */
[C---:B------:R-:W-:Y:S01]  /*39c30*/  VIADD R29, R0.reuse, 0xa5 ;  /* 0x000000a5001d7836 */ /* 0x040fe20000000000 */
[----:B------:R-:W-:Y:S01]  /*39c40*/  ULDC UR33, c[0x0][0x22c] ;  /* 0x00008b0000217ab9 */ /* 0x000fe20000000800 */
[C---:B------:R-:W-:Y:S01]  /*39c50*/  VIADD R31, R0.reuse, 0xa4 ;  /* 0x000000a4001f7836 */ /* 0x040fe20000000000 */
[----:B0-----:R-:W-:Y:S01]  /*39c60*/  MOV R13, UR61 ;  /* 0x0000003d000d7c02 */ /* 0x001fe20008000f00 */
[----:B------:R-:W-:Y:S01]  /*39c70*/  ULDC UR61, c[0x0][0x22c] ;  /* 0x00008b00003d7ab9 */ /* 0x000fe20000000800 */
[C---:B------:R-:W-:Y:S01]  /*39c80*/  VIADD R34, R0.reuse, 0xa3 ;  /* 0x000000a300227836 */ /* 0x040fe20000000000 */
[----:B------:R-:W-:Y:S01]  /*39c90*/  ISETP.LT.AND P0, PT, R27, UR61, !P6 ;  /* 0x0000003d1b007c0c */ /* 0x000fe2000f701270 */
[----:B------:R-:W-:Y:S01]  /*39ca0*/  ULDC UR61, c[0x0][0x22c] ;  /* 0x00008b00003d7ab9 */ /* 0x000fe20000000800 */
[C---:B------:R-:W-:Y:S01]  /*39cb0*/  VIADD R32, R0.reuse, 0xa2 ;  /* 0x000000a200207836 */ /* 0x040fe20000000000 */
[----:B------:R-:W2:Y:S01]  /*39cc0*/  LDL.LU R143, [R1+0x10] ;  /* 0x00001000018f7983 */ /* 0x000ea20000300800 */
[----:B------:R-:W-:-:S02]  /*39cd0*/  VIADD R33, R0, 0xa1 ;  /* 0x000000a100217836 */ /* 0x000fc40000000000 */
[C---:B------:R-:W-:Y:S01]  /*39ce0*/  VIADD R35, R0.reuse, 0xa0 ;  /* 0x000000a000237836 */ /* 0x040fe20000000000 */
[----:B------:R-:W3:Y:S01]  /*39cf0*/  LDL.LU R27, [R1+0xc] ;  /* 0x00000c00011b7983 */ /* 0x000ee20000300800 */
[C---:B------:R-:W-:Y:S02]  /*39d00*/  VIADD R38, R0.reuse, 0x9f ;  /* 0x0000009f00267836 */ /* 0x040fe40000000000 */
[----:B------:R-:W-:Y:S01]  /*39d10*/  VIADD R36, R0, 0x9e ;  /* 0x0000009e00247836 */ /* 0x000fe20000000000 */
[----:B------:R-:W4:Y:S02]  /*39d20*/  LDL.LU R138, [R1] ;  /* 0x00000000018a7983 */ /* 0x000f240000300800 */
[----:B------:R-:W-:-:S04]  /*39d30*/  @P0 LOP3.LUT R3, R3, 0x40000, RZ, 0xfc, !PT ;  /* 0x0004000003030812 */ /* 0x000fc800078efcff */
[----:B------:R-:W-:-:S04]  /*39d40*/  LOP3.LUT R3, R3, 0xfffdffff, RZ, 0xc0, !PT ;  /* 0xfffdffff03037812 */ /* 0x000fc800078ec0ff */
[----:B------:R-:W-:Y:S02]  /*39d50*/  @P2 LOP3.LUT R3, R3, 0x20000, RZ, 0xfc, !PT ;  /* 0x0002000003032812 */ /* 0x000fe400078efcff */
[----:B------:R-:W-:Y:S01]  /*39d60*/  ISETP.LT.AND P0, PT, R28, UR4, !P6 ;  /* 0x000000041c007c0c */ /* 0x000fe2000f701270 */
[----:B------:R-:W-:Y:S01]  /*39d70*/  ULDC UR4, c[0x0][0x22c] ;  /* 0x00008b0000047ab9 */ /* 0x000fe20000000800 */
[----:B------:R-:W-:-:S04]  /*39d80*/  LOP3.LUT R3, R3, 0xfffeffff, RZ, 0xc0, !PT ;  /* 0xfffeffff03037812 */ /* 0x000fc800078ec0ff */
[----:B------:R-:W-:-:S04]  /*39d90*/  @P1 LOP3.LUT R3, R3, 0x10000, RZ, 0xfc, !PT ;  /* 0x0001000003031812 */ /* 0x000fc800078efcff */
[----:B------:R-:W-:-:S04]  /*39da0*/  LOP3.LUT R3, R3, 0xffff7fff, RZ, 0xc0, !PT ;  /* 0xffff7fff03037812 */ /* 0x000fc800078ec0ff */
[----:B------:R-:W-:Y:S02]  /*39db0*/  @P0 LOP3.LUT R3, R3, 0x8000, RZ, 0xfc, !PT ;  /* 0x0000800003030812 */ /* 0x000fe400078efcff */
[----:B------:R-:W-:Y:S01]  /*39dc0*/  ISETP.LT.AND P0, PT, R30, UR61, !P6 ;  /* 0x0000003d1e007c0c */ /* 0x000fe2000f701270 */
[----:B------:R-:W-:Y:S01]  /*39dd0*/  ULDC UR61, c[0x0][0x22c] ;  /* 0x00008b00003d7ab9 */ /* 0x000fe20000000800 */
[----:B------:R-:W-:Y:S01]  /*39de0*/  ISETP.LT.AND P2, PT, R24, UR32, !P6 ;  /* 0x0000002018007c0c */ /* 0x000fe2000f741270 */
[----:B------:R-:W-:Y:S01]  /*39df0*/  ULDC UR32, c[0x0][0x22c] ;  /* 0x00008b0000207ab9 */ /* 0x000fe20000000800 */
[----:B------:R-:W-:Y:S01]  /*39e00*/  LOP3.LUT R3, R3, 0xffffbfff, RZ, 0xc0, !PT ;  /* 0xffffbfff03037812 */ /* 0x000fe200078ec0ff */
[C---:B------:R-:W-:Y:S01]  /*39e10*/  VIADD R37, R0.reuse, 0x9d ;  /* 0x0000009d00257836 */ /* 0x040fe20000000000 */
[----:B------:R-:W-:Y:S01]  /*39e20*/  ISETP.LT.AND P1, PT, R29, UR33, !P6 ;  /* 0x000000211d007c0c */ /* 0x000fe2000f721270 */
[----:B------:R-:W-:Y:S01]  /*39e30*/  ULDC UR33, c[0x0][0x22c] ;  /* 0x00008b0000217ab9 */ /* 0x000fe20000000800 */
[C---:B------:R-:W-:Y:S01]  /*39e40*/  VIADD R39, R0.reuse, 0x9c ;  /* 0x0000009c00277836 */ /* 0x040fe20000000000 */
[----:B------:R-:W2:Y:S04]  /*39e50*/  LDL.LU R24, [R1+0x8] ;  /* 0x0000080001187983 */ /* 0x000ea80000300800 */
[----:B------:R-:W-:Y:S01]  /*39e60*/  @P0 LOP3.LUT R3, R3, 0x4000, RZ, 0xfc, !PT ;  /* 0x0000400003030812 */ /* 0x000fe200078efcff */
[----:B------:R-:W-:Y:S01]  /*39e70*/  VIADD R42, R0, 0x9b ;  /* 0x0000009b002a7836 */ /* 0x000fe20000000000 */
[----:B------:R-:W3:Y:S02]  /*39e80*/  LDL.LU R29, [R1+0x4] ;  /* 0x00000400011d7983 */ /* 0x000ee40000300800 */
[----:B------:R-:W-:-:S02]  /*39e90*/  LOP3.LUT R3, R3, 0xffffdfff, RZ, 0xc0, !PT ;  /* 0xffffdfff03037812 */ /* 0x000fc400078ec0ff */
[----:B------:R-:W-:Y:S01]  /*39ea0*/  ISETP.LT.AND P0, PT, R31, UR4, !P6 ;  /* 0x000000041f007c0c */ /* 0x000fe2000f701270 */
[----:B------:R-:W-:Y:S01]  /*39eb0*/  ULDC UR4, c[0x0][0x22c] ;  /* 0x00008b0000047ab9 */ /* 0x000fe20000000800 */
[----:B------:R-:W-:Y:S01]  /*39ec0*/  @P2 LOP3.LUT R3, R3, 0x2000, RZ, 0xfc, !PT ;  /* 0x0000200003032812 */ /* 0x000fe200078efcff */
[----:B------:R-:W-:Y:S01]  /*39ed0*/  VIADD R43, R0, 0x98 ;  /* 0x00000098002b7836 */ /* 0x000fe20000000000 */
[----:B------:R-:W3:Y:S02]  /*39ee0*/  LDL.LU R30, [R1+0x14] ;  /* 0x00001400011e7983 */ /* 0x000ee40000300800 */
[----:B------:R-:W-:Y:S02]  /*39ef0*/  LOP3.LUT R3, R3, 0xffffefff, RZ, 0xc0, !PT ;  /* 0xffffefff03037812 */ /* 0x000fe400078ec0ff */
[----:B------:R-:W-:Y:S01]  /*39f00*/  ISETP.LT.AND P2, PT, R32, UR32, !P6 ;  /* 0x0000002020007c0c */ /* 0x000fe2000f741270 */
[----:B------:R-:W-:Y:S01]  /*39f10*/  ULDC UR32, c[0x0][0x22c] ;  /* 0x00008b0000207ab9 */ /* 0x000fe20000000800 */
        /* <DEDUP_REMOVED lines=8> */
[----:B------:R-:W-:Y:S01]  /*39fa0*/  ISETP.LT.AND P0, PT, R34, UR61, !P6 ;  /* 0x0000003d22007c0c */ /* 0x000fe2000f701270 */
[----:B------:R-:W-:Y:S01]  /*39fb0*/  ULDC UR61, c[0x0][0x22c] ;  /* 0x00008b00003d7ab9 */ /* 0x000fe20000000800 */
[----:B------:R-:W-:Y:S01]  /*39fc0*/  LOP3.LUT R3, R3, 0xfffffbff, RZ, 0xc0, !PT ;  /* 0xfffffbff03037812 */ /* 0x000fe200078ec0ff */
[----:B------:R-:W-:Y:S01]  /*39fd0*/  VIADD R41, R0, 0x99 ;  /* 0x0000009900297836 */ /* 0x000fe20000000000 */
[----:B------:R-:W3:Y:S09]  /*39fe0*/  LDL.LU R136, [R1+0x1c] ;  /* 0x00001c0001887983 */ /* 0x000ef20000300800 */
        /* <DEDUP_REMOVED lines=13> */
[----:B------:R-:W-:Y:S02]  /*3a0c0*/  LOP3.LUT R3, R3, 0xffffffbf, RZ, 0xc0, !PT ;  /* 0xffffffbf03037812 */ /* 0x000fe400078ec0ff */
[----:B------:R-:W-:Y:S01]  /*3a0d0*/  ISETP.LT.AND P1, PT, R37, UR33, !P6 ;  /* 0x0000002125007c0c */ /* 0x000fe2000f721270 */
[----:B------:R-:W-:-:S06]  /*3a0e0*/  ULDC UR33, c[0x0][0x22c] ;  /* 0x00008b0000217ab9 */ /* 0x000fcc0000000800 */
        /* <DEDUP_REMOVED lines=11> */
[----:B------:R-:W-:Y:S02]  /*3a1a0*/  LOP3.LUT R3, R3, 0xfffffffb, RZ, 0xc0, !PT ;  /* 0xfffffffb03037812 */ /* 0x000fe400078ec0ff */
[----:B------:R-:W-:Y:S01]  /*3a1b0*/  ISETP.LT.AND P2, PT, R40, UR32, !P6 ;  /* 0x0000002028007c0c */ /* 0x000fe2000f741270 */
[C---:B------:R-:W-:Y:S01]  /*3a1c0*/  VIADD R44, R0.reuse, 0x96 ;  /* 0x00000096002c7836 */ /* 0x040fe20000000000 */
[----:B------:R-:W-:Y:S01]  /*3a1d0*/  ISETP.LT.AND P1, PT, R41, UR33, !P6 ;  /* 0x0000002129007c0c */ /* 0x000fe2000f721270 */
[----:B------:R-:W-:Y:S01]  /*3a1e0*/  ULDC UR32, c[0x0][0x22c] ;  /* 0x00008b0000207ab9 */ /* 0x000fe20000000800 */
[----:B------:R-:W-:Y:S01]  /*3a1f0*/  VIADD R45, R0, 0x95 ;  /* 0x00000095002d7836 */ /* 0x000fe20000000000 */
[----:B------:R-:W-:-:S04]  /*3a200*/  ULDC UR33, c[0x0][0x22c] ;  /* 0x00008b0000217ab9 */ /* 0x000fc80000000800 */
[----:B------:R-:W-:Y:S02]  /*3a210*/  @P0 LOP3.LUT R3, R3, 0x4, RZ, 0xfc, !PT ;  /* 0x0000000403030812 */ /* 0x000fe400078efcff */
[----:B------:R-:W-:Y:S01]  /*3a220*/  ISETP.LT.AND P0, PT, R43, UR4, !P6 ;  /* 0x000000042b007c0c */ /* 0x000fe2000f701270 */
[----:B------:R-:W-:Y:S01]  /*3a230*/  VIADD R47, R0, 0x94 ;  /* 0x00000094002f7836 */ /* 0x000fe20000000000 */
[----:B------:R-:W-:Y:S01]  /*3a240*/  LOP3.LUT R3, R3, 0xfffffffd, RZ, 0xc0, !PT ;  /* 0xfffffffd03037812 */ /* 0x000fe200078ec0ff */
[----:B------:R-:W-:-:S10]  /*3a250*/  ULDC UR4, c[0x0][0x22c] ;  /* 0x00008b0000047ab9 */ /* 0x000fd40000000800 */
[----:B------:R-:W-:Y:S02]  /*3a260*/  @P0 LOP3.LUT R9, R9, 0x80000000, RZ, 0xfc, !PT ;  /* 0x8000000009090812 */ /* 0x000fe400078efcff */
[----:B------:R-:W-:Y:S01]  /*3a270*/  ISETP.LT.AND P0, PT, R46, UR61, !P6 ;  /* 0x0000003d2e007c0c */ /* 0x000fe2000f701270 */
[----:B------:R-:W-:Y:S01]  /*3a280*/  VIADD R50, R0, 0x93 ;  /* 0x0000009300327836 */ /* 0x000fe20000000000 */
[----:B------:R-:W-:Y:S01]  /*3a290*/  @P2 LOP3.LUT R3, R3, 0x2, RZ, 0xfc, !PT ;  /* 0x0000000203032812 */ /* 0x000fe200078efcff */
[----:B------:R-:W-:Y:S01]  /*3a2a0*/  ULDC UR61, c[0x0][0x22c] ;  /* 0x00008b00003d7ab9 */ /* 0x000fe20000000800 */
[----:B------:R-:W-:Y:S01]  /*3a2b0*/  ISETP.LT.AND P2, PT, R44, UR32, !P6 ;  /* 0x000000202c007c0c */ /* 0x000fe2000f741270 */
[----:B------:R-:W-:Y:S01]  /*3a2c0*/  VIADD R48, R0, 0x92 ;  /* 0x0000009200307836 */ /* 0x000fe20000000000 */
[----:B------:R-:W-:Y:S01]  /*3a2d0*/  LOP3.LUT R9, R9, 0xbfffffff, RZ, 0xc0, !PT ;  /* 0xbfffffff09097812 */ /* 0x000fe200078ec0ff */
[----:B------:R-:W-:Y:S01]  /*3a2e0*/  ULDC UR32, c[0x0][0x22c] ;  /* 0x00008b0000207ab9 */ /* 0x000fe20000000800 */
[----:B------:R-:W-:-:S05]  /*3a2f0*/  LOP3.LUT R3, R3, 0xfffffffe, RZ, 0xc0, !PT ;  /* 0xfffffffe03037812 */ /* 0x000fca00078ec0ff */
[----:B------:R-:W-:Y:S02]  /*3a300*/  @P0 LOP3.LUT R9, R9, 0x40000000, RZ, 0xfc, !PT ;  /* 0x4000000009090812 */ /* 0x000fe400078efcff */
[----:B------:R-:W-:Y:S02]  /*3a310*/  @P1 LOP3.LUT R3, R3, 0x1, RZ, 0xfc, !PT ;  /* 0x0000000103031812 */ /* 0x000fe400078efcff */
[----:B------:R-:W-:Y:S01]  /*3a320*/  ISETP.LT.AND P1, PT, R45, UR33, !P6 ;  /* 0x000000212d007c0c */ /* 0x000fe2000f721270 */
[----:B------:R-:W-:Y:S01]  /*3a330*/  VIADD R49, R0, 0x91 ;  /* 0x0000009100317836 */ /* 0x000fe20000000000 */
[----:B------:R-:W-:Y:S01]  /*3a340*/  LOP3.LUT R9, R9, 0xdfffffff, RZ, 0xc0, !PT ;  /* 0xdfffffff09097812 */ /* 0x000fe200078ec0ff */
[----:B------:R-:W-:-:S03]  /*3a350*/  ULDC UR33, c[0x0][0x22c] ;  /* 0x00008b0000217ab9 */ /* 0x000fc60000000800 */
[----:B------:R-:W-:Y:S02]  /*3a360*/  @P2 LOP3.LUT R9, R9, 0x20000000, RZ, 0xfc, !PT ;  /* 0x2000000009092812 */ /* 0x000fe400078efcff */
[----:B------:R-:W-:Y:S01]  /*3a370*/  ISETP.LT.AND P0, PT, R47, UR4, !P6 ;  /* 0x000000042f007c0c */ /* 0x000fe2000f701270 */
[----:B------:R-:W-:Y:S01]  /*3a380*/  VIADD R52, R0, 0x90 ;  /* 0x0000009000347836 */ /* 0x000fe20000000000 */
[----:B------:R-:W-:Y:S01]  /*3a390*/  LOP3.LUT R9, R9, 0xefffffff, RZ, 0xc0, !PT ;  /* 0xefffffff09097812 */ /* 0x000fe200078ec0ff */
[----:B------:R-:W-:-:S03]  /*3a3a0*/  ULDC UR4, c[0x0][0x22c] ;  /* 0x00008b0000047ab9 */ /* 0x000fc60000000800 */
[----:B------:R-:W-:-:S04]  /*3a3b0*/  @P1 LOP3.LUT R9, R9, 0x10000000, RZ, 0xfc, !PT ;  /* 0x1000000009091812 */ /* 0x000fc800078efcff */
[----:B------:R-:W-:-:S04]  /*3a3c0*/  LOP3.LUT R9, R9, 0xf7ffffff, RZ, 0xc0, !PT ;  /* 0xf7ffffff09097812 */ /* 0x000fc800078ec0ff */
[----:B------:R-:W-:Y:S02]  /*3a3d0*/  @P0 LOP3.LUT R9, R9, 0x8000000, RZ, 0xfc, !PT ;  /* 0x0800000009090812 */ /* 0x000fe400078efcff */
[----:B------:R-:W-:Y:S01]  /*3a3e0*/  ISETP.LT.AND P0, PT, R50, UR61, !P6 ;  /* 0x0000003d32007c0c */ /* 0x000fe2000f701270 */
[----:B------:R-:W-:Y:S01]  /*3a3f0*/  VIADD R54, R0, 0x8f ;  /* 0x0000008f00367836 */ /* 0x000fe20000000000 */
[----:B------:R-:W-:Y:S01]  /*3a400*/  ISETP.LT.AND P2, PT, R48, UR32, !P6 ;  /* 0x0000002030007c0c */ /* 0x000fe2000f741270 */
[----:B------:R-:W-:Y:S01]  /*3a410*/  ULDC UR61, c[0x0][0x22c] ;  /* 0x00008b00003d7ab9 */ /* 0x000fe20000000800 */
[----:B------:R-:W-:Y:S01]  /*3a420*/  LOP3.LUT R9, R9, 0xfbffffff, RZ, 0xc0, !PT ;  /* 0xfbffffff09097812 */ /* 0x000fe200078ec0ff */
[C---:B------:R-:W-:Y:S01]  /*3a430*/  VIADD R51, R0.reuse, 0x8e ;  /* 0x0000008e00337836 */ /* 0x040fe20000000000 */
[----:B------:R-:W-:Y:S01]  /*3a440*/  ISETP.LT.AND P1, PT, R49, UR33, !P6 ;  /* 0x0000002131007c0c */ /* 0x000fe2000f721270 */
[----:B------:R-:W-:Y:S01]  /*3a450*/  ULDC UR32, c[0x0][0x22c] ;  /* 0x00008b0000207ab9 */ /* 0x000fe20000000800 */
[----:B------:R-:W-:Y:S01]  /*3a460*/  VIADD R53, R0, 0x8d ;  /* 0x0000008d00357836 */ /* 0x000fe20000000000 */
[----:B------:R-:W-:-:S04]  /*3a470*/  ULDC UR33, c[0x0][0x22c] ;  /* 0x00008b0000217ab9 */ /* 0x000fc80000000800 */
[----:B------:R-:W-:-:S04]  /*3a480*/  @P0 LOP3.LUT R9, R9, 0x4000000, RZ, 0xfc, !PT ;  /* 0x0400000009090812 */ /* 0x000fc800078efcff */
[----:B------:R-:W-:-:S04]  /*3a490*/  LOP3.LUT R9, R9, 0xfdffffff, RZ, 0xc0, !PT ;  /* 0xfdffffff09097812 */ /* 0x000fc800078ec0ff */
        /* <DEDUP_REMOVED lines=9> */
[C---:B------:R-:W-:Y:S01]  /*3a530*/  VIADD R58, R0.reuse, 0x8b ;  /* 0x0000008b003a7836 */ /* 0x040fe20000000000 */
        /* <DEDUP_REMOVED lines=85> */
[C---:B------:R-:W-:Y:S01]  /*3aa90*/  VIADD R72, R0.reuse, 0x7a ;  /* 0x0000007a00487836 */ /* 0x040fe20000000000 */
[----:B------:R-:W-:Y:S01]  /*3aaa0*/  ULDC UR32, c[0x0][0x22c] ;  /* 0x00008b0000207ab9 */ /* 0x000fe20000000800 */
[----:B------:R-:W-:Y:S01]  /*3aab0*/  VIADD R79, R0, 0x77 ;  /* 0x00000077004f7836 */ /* 0x000fe20000000000 */
[----:B------:R-:W-:-:S03]  /*3aac0*/  ULDC UR33, c[0x0][0x22c] ;  /* 0x00008b0000217ab9 */ /* 0x000fc60000000800 */
        /* <DEDUP_REMOVED lines=10> */
[----:B------:R-:W-:Y:S01]  /*3ab70*/  VIADD R73, R0, 0x79 ;  /* 0x0000007900497836 */ /* 0x000fe20000000000 */
[----:B------:R-:W-:Y:S01]  /*3ab80*/  LOP3.LUT R9, R9, 0xfffffffb, RZ, 0xc0, !PT ;  /* 0xfffffffb09097812 */ /* 0x000fe200078ec0ff */
[----:B------:R-:W-:Y:S01]  /*3ab90*/  ULDC UR61, c[0x0][0x22c] ;  /* 0x00008b00003d7ab9 */ /* 0x000fe20000000800 */
        /* <DEDUP_REMOVED lines=100> */
[----:B------:R-:W-:Y:S01]  /*3b1e0*/  VIADD R95, R0, 0x62 ;  /* 0x00000062005f7836 */ /* 0x000fe20000000000 */
        /* <DEDUP_REMOVED lines=59> */
[----:B------:R-:W-:Y:S01]  /*3b5a0*/  VIADD R107, R0, 0x56 ;  /* 0x00000056006b7836 */ /* 0x000fe20000000000 */
        /* <DEDUP_REMOVED lines=220> */
[----:B------:R-:W-:-:S05]  /*3c370*/  ULDC UR33, c[0x0][0x22c] ;  /* 0x00008b0000217ab9 */ /* 0x000fca0000000800 */
        /* <DEDUP_REMOVED lines=110> */
[----:B------:R-:W-:Y:S01]  /*3ca60*/  ULDC UR32, c[0x0][0x22c] ;  /* 0x00008b0000207ab9 */ /* 0x000fe20000000800 */
[----:B------:R-:W-:Y:S02]  /*3ca70*/  LOP3.LUT R5, R5, 0xbfffffff, RZ, 0xc0, !PT ;  /* 0xbfffffff05057812 */ /* 0x000fe400078ec0ff */
[----:B------:R-:W-:-:S05]  /*3ca80*/  LOP3.LUT R6, R6, 0xfffffffe, RZ, 0xc0, !PT ;  /* 0xfffffffe06067812 */ /* 0x000fca00078ec0ff */
[----:B------:R-:W-:Y:S02]  /*3ca90*/  @P0 LOP3.LUT R5, R5, 0x40000000, RZ, 0xfc, !PT ;  /* 0x4000000005050812 */ /* 0x000fe400078efcff */
[----:B------:R-:W-:Y:S02]  /*3caa0*/  @P1 LOP3.LUT R6, R6, 0x1, RZ, 0xfc, !PT ;  /* 0x0000000106061812 */ /* 0x000fe400078efcff */
[----:B------:R-:W-:Y:S01]  /*3cab0*/  ISETP.LT.AND P1, PT, R174, UR33, !P6 ;  /* 0x00000021ae007c0c */ /* 0x000fe2000f721270 */
[----:B------:R-:W-:Y:S01]  /*3cac0*/  ULDC UR33, c[0x0][0x22c] ;  /* 0x00008b0000217ab9 */ /* 0x000fe20000000800 */
        /* <DEDUP_REMOVED lines=29> */
[----:B------:R-:W-:Y:S01]  /*3cca0*/  ULDC UR32, c[0x0][0x22c] ;  /* 0x00008b0000207ab9 */ /* 0x000fe20000000800 */
        /* <DEDUP_REMOVED lines=34> */
[----:B------:R-:W-:Y:S02]  /*3ced0*/  @P0 LOP3.LUT R5, R5, 0x4000, RZ, 0xfc, !PT ;  /* 0x0000400005050812 */ /* 0x000fe400078efcff */
[----:B------:R-:W-:Y:S01]  /*3cee0*/  ISETP.LT.AND P0, PT, R190, UR4, !P6 ;  /* 0x00000004be007c0c */ /* 0x000fe2000f701270 */
[----:B------:R-:W-:Y:S01]  /*3cef0*/  VIADD R56, R0, 0xb2 ;  /* 0x000000b200387836 */ /* 0x000fe20000000000 */
[----:B------:R-:W-:Y:S01]  /*3cf00*/  LOP3.LUT R5, R5, 0xffffdfff, RZ, 0xc0, !PT ;  /* 0xffffdfff05057812 */ /* 0x000fe200078ec0ff */
[----:B------:R-:W-:-:S03]  /*3cf10*/  ULDC UR4, c[0x0][0x22c] ;  /* 0x00008b0000047ab9 */ /* 0x000fc60000000800 */
[----:B------:R-:W-:Y:S02]  /*3cf20*/  @P2 LOP3.LUT R5, R5, 0x2000, RZ, 0xfc, !PT ;  /* 0x0000200005052812 */ /* 0x000fe400078efcff */
[----:B------:R-:W-:Y:S01]  /*3cf30*/  ISETP.LT.AND P2, PT, R191, UR61, !P6 ;  /* 0x0000003dbf007c0c */ /* 0x000fe2000f741270 */
[----:B------:R-:W-:Y:S01]  /*3cf40*/  ULDC UR61, c[0x0][0x22c] ;  /* 0x00008b00003d7ab9 */ /* 0x000fe20000000800 */
[----:B------:R-:W-:-:S03]  /*3cf50*/  LOP3.LUT R5, R5, 0xffffefff, RZ, 0xc0, !PT ;  /* 0xffffefff05057812 */ /* 0x000fc600078ec0ff */
        /* <DEDUP_REMOVED lines=20> */
[----:B------:R-:W-:Y:S02]  /*3d0a0*/  LOP3.LUT R5, R5, 0xfffffbff, RZ, 0xc0, !PT ;  /* 0xfffffbff05057812 */ /* 0x000fe400078ec0ff */
[----:B------:R-:W-:Y:S01]  /*3d0b0*/  ISETP.LT.AND P4, PT, R0, UR4, !P6 ;  /* 0x0000000400007c0c */ /* 0x000fe2000f781270 */
[----:B------:R-:W-:Y:S01]  /*3d0c0*/  ULDC UR4, c[0x0][0x22c] ;  /* 0x00008b0000047ab9 */ /* 0x000fe20000000800 */
        /* <DEDUP_REMOVED lines=30> */
[----:B------:R-:W-:Y:S01]  /*3d2b0*/  VIADD R18, R0, 0xc6 ;  /* 0x000000c600127836 */ /* 0x000fe20000000000 */
[----:B------:R-:W-:-:S05]  /*3d2c0*/  ULDC UR33, c[0x0][0x22c] ;  /* 0x00008b0000217ab9 */ /* 0x000fca0000000800 */
[----:B------:R-:W-:-:S04]  /*3d2d0*/  @P0 LOP3.LUT R5, R5, 0x8, RZ, 0xfc, !PT ;  /* 0x0000000805050812 */ /* 0x000fc800078efcff */
[----:B------:R-:W-:-:S04]  /*3d2e0*/  LOP3.LUT R5, R5, 0xfffffffb, RZ, 0xc0, !PT ;  /* 0xfffffffb05057812 */ /* 0x000fc800078ec0ff */
[----:B------:R-:W-:Y:S02]  /*3d2f0*/  @P2 LOP3.LUT R5, R5, 0x4, RZ, 0xfc, !PT ;  /* 0x0000000405052812 */ /* 0x000fe400078efcff */
[----:B------:R-:W-:Y:S01]  /*3d300*/  ISETP.LT.AND P0, PT, R204, UR4, !P6 ;  /* 0x00000004cc007c0c */ /* 0x000fe2000f701270 */
[C---:B------:R-:W-:Y:S01]  /*3d310*/  VIADD R26, R0.reuse, 0xde ;  /* 0x000000de001a7836 */ /* 0x040fe20000000000 */
[----:B------:R-:W-:Y:S01]  /*3d320*/  LOP3.LUT R5, R5, 0xfffffffd, RZ, 0xc0, !PT ;  /* 0xfffffffd05057812 */ /* 0x000fe200078ec0ff */
[C---:B------:R-:W-:Y:S01]  /*3d330*/  VIADD R11, R0.reuse, 0xe6 ;  /* 0x000000e6000b7836 */ /* 0x040fe20000000000 */
[----:B------:R-:W-:Y:S01]  /*3d340*/  ISETP.LT.AND P2, PT, R205, UR32, !P6 ;  /* 0x00000020cd007c0c */ /* 0x000fe2000f741270 */
[C---:B------:R-:W-:Y:S01]  /*3d350*/  VIADD R243, R0.reuse, 0xfd ;  /* 0x000000fd00f37836 */ /* 0x040fe20000000000 */
[----:B------:R-:W-:Y:S01]  /*3d360*/  @P1 LOP3.LUT R5, R5, 0x2, RZ, 0xfc, !PT ;  /* 0x0000000205051812 */ /* 0x000fe200078efcff */
[C---:B------:R-:W-:Y:S01]  /*3d370*/  VIADD R244, R0.reuse, 0x11d ;  /* 0x0000011d00f47836 */ /* 0x040fe20000000000 */
[----:B------:R-:W-:Y:S01]  /*3d380*/  ULDC UR4, c[0x0][0x22c] ;  /* 0x00008b0000047ab9 */ /* 0x000fe20000000800 */
[C---:B------:R-:W-:Y:S01]  /*3d390*/  VIADD R245, R0.reuse, 0x13d ;  /* 0x0000013d00f57836 */ /* 0x040fe20000000000 */
[----:B------:R-:W-:Y:S01]  /*3d3a0*/  LOP3.LUT R5, R5, 0xfffffffe, RZ, 0xc0, !PT ;  /* 0xfffffffe05057812 */ /* 0x000fe200078ec0ff */
[----:B------:R-:W-:Y:S01]  /*3d3b0*/  VIADD R246, R0, 0x15d ;  /* 0x0000015d00f67836 */ /* 0x000fe20000000000 */
[----:B------:R-:W-:-:S02]  /*3d3c0*/  ULDC UR32, c[0x0][0x22c] ;  /* 0x00008b0000207ab9 */ /* 0x000fc40000000800 */
[----:B------:R-:W-:Y:S02]  /*3d3d0*/  @P0 LOP3.LUT R5, R5, 0x1, RZ, 0xfc, !PT ;  /* 0x0000000105050812 */ /* 0x000fe400078efcff */
[----:B------:R-:W-:Y:S01]  /*3d3e0*/  ISETP.LT.AND P0, PT, R25, UR61, !P6 ;  /* 0x0000003d19007c0c */ /* 0x000fe2000f701270 */
[C---:B------:R-:W-:Y:S02]  /*3d3f0*/  VIADD R247, R0.reuse, 0x17d ;  /* 0x0000017d00f77836 */ /* 0x040fe40000000000 */
[C---:B------:R-:W-:Y:S02]  /*3d400*/  VIADD R16, R0.reuse, 0x1f7 ;  /* 0x000001f700107836 */ /* 0x040fe40000000000 */
[C---:B------:R-:W-:Y:S02]  /*3d410*/  VIADD R17, R0.reuse, 0x1f8 ;  /* 0x000001f800117836 */ /* 0x040fe40000000000 */
[C---:B------:R-:W-:Y:S02]  /*3d420*/  VIADD R2, R0.reuse, 0x1f9 ;  /* 0x000001f900027836 */ /* 0x040fe40000000000 */
[----:B------:R-:W-:-:S02]  /*3d430*/  VIADD R10, R0, 0x1fa ;  /* 0x000001fa000a7836 */ /* 0x000fc40000000000 */
[C---:B------:R-:W-:Y:S02]  /*3d440*/  VIADD R14, R0.reuse, 0x1fb ;  /* 0x000001fb000e7836 */ /* 0x040fe40000000000 */
[C---:B------:R-:W-:Y:S02]  /*3d450*/  VIADD R232, R0.reuse, 0x1fc ;  /* 0x000001fc00e87836 */ /* 0x040fe40000000000 */
[C---:B------:R-:W-:Y:S02]  /*3d460*/  VIADD R15, R0.reuse, 0x1fd ;  /* 0x000001fd000f7836 */ /* 0x040fe40000000000 */
[C---:B------:R-:W-:Y:S01]  /*3d470*/  VIADD R12, R0.reuse, 0x1fe ;  /* 0x000001fe000c7836 */ /* 0x040fe20000000000 */
[----:B------:R-:W-:Y:S01]  /*3d480*/  LOP3.LUT R0, R0, 0x7fffffff, RZ, 0xc0, !PT ;  /* 0x7fffffff00007812 */ /* 0x000fe200078ec0ff */
[----:B------:R-:W-:-:S03]  /*3d490*/  ULDC UR61, c[0x0][0x22c] ;  /* 0x00008b00003d7ab9 */ /* 0x000fc60000000800 */
        /* <DEDUP_REMOVED lines=127> */
[----:B------:R-:W-:Y:S01]  /*3dc90*/  ISETP.LT.AND P1, PT, R237, UR33, !P6 ;  /* 0x00000021ed007c0c */ /* 0x000fe2000f721270 */
[----:B------:R-:W-:-:S08]  /*3dca0*/  ULDC UR33, c[0x0][0x22c] ;  /* 0x00008b0000217ab9 */ /* 0x000fd00000000800 */
        /* <DEDUP_REMOVED lines=35> */
[----:B----4-:R-:W-:Y:S01]  /*3dee0*/  ISETP.LT.AND P0, PT, R138, UR4, !P6 ;  /* 0x000000048a007c0c */ /* 0x010fe2000f701270 */
[----:B------:R-:W-:Y:S01]  /*3def0*/  ULDC UR4, c[0x0][0x22c] ;  /* 0x00008b0000047ab9 */ /* 0x000fe20000000800 */
[----:B------:R-:W-:Y:S01]  /*3df00*/  LOP3.LUT R242, R242, 0xffdfffff, RZ, 0xc0, !PT ;  /* 0xffdffffff2f27812 */ /* 0x000fe200078ec0ff */
[----:B------:R-:W4:Y:S03]  /*3df10*/  LDL.LU R138, [R1+0x20] ;  /* 0x00002000018a7983 */ /* 0x000f260000300800 */
[----:B------:R-:W-:-:S04]  /*3df20*/  @P1 LOP3.LUT R242, R242, 0x200000, RZ, 0xfc, !PT ;  /* 0x00200000f2f21812 */ /* 0x000fc800078efcff */
[----:B------:R-:W-:Y:S02]  /*3df30*/  LOP3.LUT R242, R242, 0xffefffff, RZ, 0xc0, !PT ;  /* 0xffeffffff2f27812 */ /* 0x000fe400078ec0ff */
[----:B--2---:R-:W-:Y:S01]  /*3df40*/  ISETP.LT.AND P2, PT, R24, UR32, !P6 ;  /* 0x0000002018007c0c */ /* 0x004fe2000f741270 */
[----:B------:R-:W-:Y:S01]  /*3df50*/  ULDC UR32, c[0x0][0x22c] ;  /* 0x00008b0000207ab9 */ /* 0x000fe20000000800 */
[----:B------:R-:W-:Y:S02]  /*3df60*/  @P0 LOP3.LUT R242, R242, 0x100000, RZ, 0xfc, !PT ;  /* 0x00100000f2f20812 */ /* 0x000fe400078efcff */
[----:B---3--:R-:W-:Y:S01]  /*3df70*/  ISETP.LT.AND P0, PT, R29, UR61, !P6 ;  /* 0x0000003d1d007c0c */ /* 0x008fe2000f701270 */
[----:B------:R-:W-:Y:S01]  /*3df80*/  ULDC UR61, c[0x0][0x22c] ;  /* 0x00008b00003d7ab9 */ /* 0x000fe20000000800 */
[----:B------:R-:W2:Y:S04]  /*3df90*/  LDL.LU R29, [R1+0x24] ;  /* 0x00002400011d7983 */ /* 0x000ea80000300800 */
[----:B------:R-:W3:Y:S01]  /*3dfa0*/  LDL.LU R24, [R1+0x28] ;  /* 0x0000280001187983 */ /* 0x000ee20000300800 */
[----:B------:R-:W-:Y:S01]  /*3dfb0*/  ISETP.LT.AND P1, PT, R27, UR33, !P6 ;  /* 0x000000211b007c0c */ /* 0x000fe2000f721270 */
[----:B------:R-:W-:Y:S01]  /*3dfc0*/  ULDC UR33, c[0x0][0x22c] ;  /* 0x00008b0000217ab9 */ /* 0x000fe20000000800 */
[----:B------:R-:W-:Y:S01]  /*3dfd0*/  LOP3.LUT R242, R242, 0xfff7ffff, RZ, 0xc0, !PT ;  /* 0xfff7fffff2f27812 */ /* 0x000fe200078ec0ff */
[----:B------:R-:W2:Y:S03]  /*3dfe0*/  LDL.LU R27, [R1+0x2c] ;  /* 0x00002c00011b7983 */ /* 0x000ea60000300800 */
[----:B------:R-:W-:-:S02]  /*3dff0*/  @P0 LOP3.LUT R242, R242, 0x80000, RZ, 0xfc, !PT ;  /* 0x00080000f2f20812 */ /* 0x000fc400078efcff */
[----:B------:R-:W-:Y:S01]  /*3e000*/  ISETP.LT.AND P0, PT, R143, UR4, !P6 ;  /* 0x000000048f007c0c */ /* 0x000fe2000f701270 */
[----:B------:R-:W-:Y:S01]  /*3e010*/  ULDC UR4, c[0x0][0x22c] ;  /* 0x00008b0000047ab9 */ /* 0x000fe20000000800 */
[----:B------:R-:W2:Y:S01]  /*3e020*/  LDL.LU R143, [R1+0x30] ;  /* 0x00003000018f7983 */ /* 0x000ea20000300800 */
[----:B------:R-:W-:-:S04]  /*3e030*/  LOP3.LUT R242, R242, 0xfffbffff, RZ, 0xc0, !PT ;  /* 0xfffbfffff2f27812 */ /* 0x000fc800078ec0ff */
[----:B------:R-:W-:-:S04]  /*3e040*/  @P2 LOP3.LUT R242, R242, 0x40000, RZ, 0xfc, !PT ;  /* 0x00040000f2f22812 */ /* 0x000fc800078efcff */
[----:B------:R-:W-:-:S04]  /*3e050*/  LOP3.LUT R242, R242, 0xfffdffff, RZ, 0xc0, !PT ;  /* 0xfffdfffff2f27812 */ /* 0x000fc800078ec0ff */
[----:B------:R-:W-:-:S04]  /*3e060*/  @P1 LOP3.LUT R242, R242, 0x20000, RZ, 0xfc, !PT ;  /* 0x00020000f2f21812 */ /* 0x000fc800078efcff */
[----:B------:R-:W-:-:S04]  /*3e070*/  LOP3.LUT R242, R242, 0xfffeffff, RZ, 0xc0, !PT ;  /* 0xfffefffff2f27812 */ /* 0x000fc800078ec0ff */
[----:B------:R-:W-:Y:S02]  /*3e080*/  @P0 LOP3.LUT R242, R242, 0x10000, RZ, 0xfc, !PT ;  /* 0x00010000f2f20812 */ /* 0x000fe400078efcff */
[----:B------:R-:W-:Y:S01]  /*3e090*/  ISETP.LT.AND P0, PT, R30, UR61, !P6 ;  /* 0x0000003d1e007c0c */ /* 0x000fe2000f701270 */
[----:B------:R-:W-:Y:S01]  /*3e0a0*/  ULDC UR61, c[0x0][0x22c] ;  /* 0x00008b00003d7ab9 */ /* 0x000fe20000000800 */
[----:B------:R-:W2:Y:S01]  /*3e0b0*/  LDL.LU R30, [R1+0x34] ;  /* 0x00003400011e7983 */ /* 0x000ea20000300800 */
[----:B------:R-:W-:Y:S01]  /*3e0c0*/  ISETP.LT.AND P2, PT, R28, UR32, !P6 ;  /* 0x000000201c007c0c */ /* 0x000fe2000f741270 */
[----:B------:R-:W-:Y:S02]  /*3e0d0*/  ULDC UR32, c[0x0][0x22c] ;  /* 0x00008b0000207ab9 */ /* 0x000fe40000000800 */
[----:B------:R-:W2:Y:S01]  /*3e0e0*/  LDL.LU R28, [R1+0x38] ;  /* 0x00003800011c7983 */ /* 0x000ea20000300800 */
[----:B------:R-:W-:Y:S01]  /*3e0f0*/  ISETP.LT.AND P1, PT, R136, UR33, !P6 ;  /* 0x0000002188007c0c */ /* 0x000fe2000f721270 */
[----:B------:R-:W-:-:S02]  /*3e100*/  ULDC UR33, c[0x0][0x22c] ;  /* 0x00008b0000217ab9 */ /* 0x000fc40000000800 */
[----:B------:R-:W2:Y:S01]  /*3e110*/  LDL.LU R136, [R1+0x3c] ;  /* 0x00003c0001887983 */ /* 0x000ea20000300800 */
[----:B------:R-:W-:-:S04]  /*3e120*/  LOP3.LUT R242, R242, 0xffff7fff, RZ, 0xc0, !PT ;  /* 0xffff7ffff2f27812 */ /* 0x000fc800078ec0ff */
[----:B------:R-:W-:-:S04]  /*3e130*/  @P0 LOP3.LUT R242, R242, 0x8000, RZ, 0xfc, !PT ;  /* 0x00008000f2f20812 */ /* 0x000fc800078efcff */
[----:B------:R-:W-:-:S04]  /*3e140*/  LOP3.LUT R242, R242, 0xffffbfff, RZ, 0xc0, !PT ;  /* 0xffffbffff2f27812 */ /* 0x000fc800078ec0ff */
[----:B------:R-:W-:-:S04]  /*3e150*/  @P2 LOP3.LUT R242, R242, 0x4000, RZ, 0xfc, !PT ;  /* 0x00004000f2f22812 */ /* 0x000fc800078efcff */
[----:B------:R-:W-:Y:S02]  /*3e160*/  LOP3.LUT R242, R242, 0xffffdfff, RZ, 0xc0, !PT ;  /* 0xffffdffff2f27812 */ /* 0x000fe400078ec0ff */
[----:B----4-:R-:W-:Y:S01]  /*3e170*/  ISETP.LT.AND P0, PT, R138, UR4, !P6 ;  /* 0x000000048a007c0c */ /* 0x010fe2000f701270 */
[----:B------:R-:W-:Y:S01]  /*3e180*/  ULDC UR4, c[0x0][0x22c] ;  /* 0x00008b0000047ab9 */ /* 0x000fe20000000800 */
[----:B------:R-:W4:Y:S01]  /*3e190*/  LDL.LU R138, [R1+0x40] ;  /* 0x00004000018a7983 */ /* 0x000f220000300800 */
[----:B---3--:R-:W-:Y:S01]  /*3e1a0*/  ISETP.LT.AND P2, PT, R24, UR32, !P6 ;  /* 0x0000002018007c0c */ /* 0x008fe2000f741270 */
[----:B------:R-:W-:Y:S02]  /*3e1b0*/  ULDC UR32, c[0x0][0x22c] ;  /* 0x00008b0000207ab9 */ /* 0x000fe40000000800 */
[----:B------:R-:W3:Y:S01]  /*3e1c0*/  LDL.LU R24, [R1+0x44] ;  /* 0x0000440001187983 */ /* 0x000ee20000300800 */
[----:B------:R-:W-:-:S04]  /*3e1d0*/  @P1 LOP3.LUT R242, R242, 0x2000, RZ, 0xfc, !PT ;  /* 0x00002000f2f21812 */ /* 0x000fc800078efcff */
[----:B------:R-:W-:-:S04]  /*3e1e0*/  LOP3.LUT R242, R242, 0xffffefff, RZ, 0xc0, !PT ;  /* 0xffffeffff2f27812 */ /* 0x000fc800078ec0ff */
[----:B------:R-:W-:Y:S02]  /*3e1f0*/  @P0 LOP3.LUT R242, R242, 0x1000, RZ, 0xfc, !PT ;  /* 0x00001000f2f20812 */ /* 0x000fe400078efcff */
[----:B--2---:R-:W-:Y:S01]  /*3e200*/  ISETP.LT.AND P0, PT, R29, UR61, !P6 ;  /* 0x0000003d1d007c0c */ /* 0x004fe2000f701270 */
[----:B------:R-:W-:Y:S01]  /*3e210*/  ULDC UR61, c[0x0][0x22c] ;  /* 0x00008b00003d7ab9 */ /* 0x000fe20000000800 */
[----:B------:R-:W-:Y:S01]  /*3e220*/  ISETP.LT.AND P1, PT, R27, UR33, !P6 ;  /* 0x000000211b007c0c */ /* 0x000fe2000f721270 */
[----:B------:R-:W-:Y:S01]  /*3e230*/  ULDC UR33, c[0x0][0x22c] ;  /* 0x00008b0000217ab9 */ /* 0x000fe20000000800 */
[----:B------:R-:W-:Y:S01]  /*3e240*/  LOP3.LUT R242, R242, 0xfffff7ff, RZ, 0xc0, !PT ;  /* 0xfffff7fff2f27812 */ /* 0x000fe200078ec0ff */
[----:B------:R-:W2:Y:S08]  /*3e250*/  LDL.LU R27, [R1+0x48] ;  /* 0x00004800011b7983 */ /* 0x000eb00000300800 */
        /* <DEDUP_REMOVED lines=16> */
[----:B------:R-:W-:Y:S02]  /*3e360*/  LOP3.LUT R242, R242, 0xffffff7f, RZ, 0xc0, !PT ;  /* 0xffffff7ff2f27812 */ /* 0x000fe400078ec0ff */
[----:B------:R-:W-:Y:S01]  /*3e370*/  ISETP.LT.AND P1, PT, R136, UR33, !P6 ;  /* 0x0000002188007c0c */ /* 0x000fe2000f721270 */
[----:B------:R-:W-:Y:S01]  /*3e380*/  ULDC UR33, c[0x0][0x22c] ;  /* 0x00008b0000217ab9 */ /* 0x000fe20000000800 */
[----:B------:R-:W2:Y:S02]  /*3e390*/  LDL.LU R136, [R1+0x5c] ;  /* 0x00005c0001887983 */ /* 0x000ea40000300800 */
[----:B------:R-:W-:-:S04]  /*3e3a0*/  @P0 LOP3.LUT R242, R242, 0x80, RZ, 0xfc, !PT ;  /* 0x00000080f2f20812 */ /* 0x000fc800078efcff */
[----:B------:R-:W-:-:S04]  /*3e3b0*/  LOP3.LUT R242, R242, 0xffffffbf, RZ, 0xc0, !PT ;  /* 0xffffffbff2f27812 */ /* 0x000fc800078ec0ff */
[----:B------:R-:W-:-:S04]  /*3e3c0*/  @P2 LOP3.LUT R242, R242, 0x40, RZ, 0xfc, !PT ;  /* 0x00000040f2f22812 */ /* 0x000fc800078efcff */
[----:B------:R-:W-:-:S04]  /*3e3d0*/  LOP3.LUT R242, R242, 0xffffffdf, RZ, 0xc0, !PT ;  /* 0xffffffdff2f27812 */ /* 0x000fc800078ec0ff */
[----:B------:R-:W-:-:S04]  /*3e3e0*/  @P1 LOP3.LUT R242, R242, 0x20, RZ, 0xfc, !PT ;  /* 0x00000020f2f21812 */ /* 0x000fc800078efcff */
[----:B------:R-:W-:Y:S02]  /*3e3f0*/  LOP3.LUT R242, R242, 0xffffffef, RZ, 0xc0, !PT ;  /* 0xffffffeff2f27812 */ /* 0x000fe400078ec0ff */
[----:B----4-:R-:W-:Y:S01]  /*3e400*/  ISETP.LT.AND P0, PT, R138, UR4, !P6 ;  /* 0x000000048a007c0c */ /* 0x010fe2000f701270 */
[----:B------:R-:W-:Y:S01]  /*3e410*/  ULDC UR4, c[0x0][0x22c] ;  /* 0x00008b0000047ab9 */ /* 0x000fe20000000800 */
[----:B------:R-:W4:Y:S11]  /*3e420*/  LDL.LU R138, [R1+0x60] ;  /* 0x00006000018a7983 */ /* 0x000f360000300800 */
[----:B------:R-:W-:-:S02]  /*3e430*/  @P0 LOP3.LUT R242, R242, 0x10, RZ, 0xfc, !PT ;  /* 0x00000010f2f20812 */ /* 0x000fc400078efcff */
[----:B---3--:R-:W-:Y:S01]  /*3e440*/  ISETP.LT.AND P0, PT, R24, UR61, !P6 ;  /* 0x0000003d18007c0c */ /* 0x008fe2000f701270 */
[----:B------:R-:W-:Y:S01]  /*3e450*/  ULDC UR61, c[0x0][0x22c] ;  /* 0x00008b00003d7ab9 */ /* 0x000fe20000000800 */
[----:B------:R-:W-:-:S11]  /*3e460*/  LOP3.LUT R242, R242, 0xfffffff7, RZ, 0xc0, !PT ;  /* 0xfffffff7f2f27812 */ /* 0x000fd600078ec0ff */
[----:B------:R-:W-:Y:S02]  /*3e470*/  @P0 LOP3.LUT R242, R242, 0x8, RZ, 0xfc, !PT ;  /* 0x00000008f2f20812 */ /* 0x000fe400078efcff */
[----:B------:R-:W-:Y:S01]  /*3e480*/  ISETP.LT.AND P0, PT, R243, UR4, !P6 ;  /* 0x00000004f3007c0c */ /* 0x000fe2000f701270 */
[----:B------:R-:W-:Y:S01]  /*3e490*/  ULDC UR4, c[0x0][0x22c] ;  /* 0x00008b0000047ab9 */ /* 0x000fe20000000800 */
[----:B------:R-:W3:Y:S04]  /*3e4a0*/  LDL.LU R243, [R1+0x1080] ;  /* 0x0010800001f37983 */ /* 0x000ee80000300800 */
[----:B------:R-:W4:Y:S04]  /*3e4b0*/  LDL.LU R29, [R1+0x64] ;  /* 0x00006400011d7983 */ /* 0x000f280000300800 */
[----:B------:R-:W4:Y:S01]  /*3e4c0*/  LDL.LU R24, [R1+0x68] ;  /* 0x0000680001187983 */ /* 0x000f220000300800 */
[----:B--2---:R-:W-:Y:S01]  /*3e4d0*/  ISETP.LT.AND P2, PT, R27, UR32, !P6 ;  /* 0x000000201b007c0c */ /* 0x004fe2000f741270 */
[----:B------:R-:W-:-:S02]  /*3e4e0*/  ULDC UR32, c[0x0][0x22c] ;  /* 0x00008b0000207ab9 */ /* 0x000fc40000000800 */
[----:B------:R-:W2:Y:S01]  /*3e4f0*/  LDL.LU R27, [R1+0x6c] ;  /* 0x00006c00011b7983 */ /* 0x000ea20000300800 */
[----:B------:R-:W-:Y:S01]  /*3e500*/  ISETP.LT.AND P1, PT, R143, UR33, !P6 ;  /* 0x000000218f007c0c */ /* 0x000fe2000f721270 */
[----:B------:R-:W-:Y:S01]  /*3e510*/  ULDC UR33, c[0x0][0x22c] ;  /* 0x00008b0000217ab9 */ /* 0x000fe20000000800 */
[----:B------:R-:W-:Y:S01]  /*3e520*/  LOP3.LUT R242, R242, 0xfffffffb, RZ, 0xc0, !PT ;  /* 0xfffffffbf2f27812 */ /* 0x000fe200078ec0ff */
[----:B------:R-:W2:Y:S06]  /*3e530*/  LDL.LU R143, [R1+0x70] ;  /* 0x00007000018f7983 */ /* 0x000eac0000300800 */
        /* <DEDUP_REMOVED lines=14> */
[----:B---3--:R-:W-:-:S04]  /*3e620*/  LOP3.LUT R243, R243, 0x7fffffff, RZ, 0xc0, !PT ;  /* 0x7ffffffff3f37812 */ /* 0x008fc800078ec0ff */
[----:B------:R-:W-:-:S04]  /*3e630*/  @P0 LOP3.LUT R243, R243, 0x80000000, RZ, 0xfc, !PT ;  /* 0x80000000f3f30812 */ /* 0x000fc800078efcff */
[----:B------:R-:W-:-:S04]  /*3e640*/  LOP3.LUT R243, R243, 0xbfffffff, RZ, 0xc0, !PT ;  /* 0xbffffffff3f37812 */ /* 0x000fc800078ec0ff */
[----:B------:R-:W-:Y:S02]  /*3e650*/  @P2 LOP3.LUT R243, R243, 0x40000000, RZ, 0xfc, !PT ;  /* 0x40000000f3f32812 */ /* 0x000fe400078efcff */
[----:B----4-:R-:W-:Y:S01]  /*3e660*/  ISETP.LT.AND P0, PT, R138, UR4, !P6 ;  /* 0x000000048a007c0c */ /* 0x010fe2000f701270 */
[----:B------:R-:W-:Y:S01]  /*3e670*/  ULDC UR4, c[0x0][0x22c] ;  /* 0x00008b0000047ab9 */ /* 0x000fe20000000800 */
[----:B------:R-:W3:Y:S01]  /*3e680*/  LDL.LU R138, [R1+0x80] ;  /* 0x00008000018a7983 */ /* 0x000ee20000300800 */
[----:B------:R-:W-:-:S04]  /*3e690*/  LOP3.LUT R243, R243, 0xdfffffff, RZ, 0xc0, !PT ;  /* 0xdffffffff3f37812 */ /* 0x000fc800078ec0ff */
[----:B------:R-:W-:-:S04]  /*3e6a0*/  @P1 LOP3.LUT R243, R243, 0x20000000, RZ, 0xfc, !PT ;  /* 0x20000000f3f31812 */ /* 0x000fc800078efcff */
[----:B------:R-:W-:Y:S02]  /*3e6b0*/  LOP3.LUT R243, R243, 0xefffffff, RZ, 0xc0, !PT ;  /* 0xeffffffff3f37812 */ /* 0x000fe400078ec0ff */
[----:B------:R-:W-:Y:S01]  /*3e6c0*/  ISETP.LT.AND P2, PT, R24, UR32, !P6 ;  /* 0x0000002018007c0c */ /* 0x000fe2000f741270 */
[----:B------:R-:W-:Y:S01]  /*3e6d0*/  ULDC UR32, c[0x0][0x22c] ;  /* 0x00008b0000207ab9 */ /* 0x000fe20000000800 */
[----:B------:R-:W-:Y:S02]  /*3e6e0*/  @P0 LOP3.LUT R243, R243, 0x10000000, RZ, 0xfc, !PT ;  /* 0x10000000f3f30812 */ /* 0x000fe400078efcff */
[----:B------:R-:W-:Y:S01]  /*3e6f0*/  ISETP.LT.AND P0, PT, R29, UR61, !P6 ;  /* 0x0000003d1d007c0c */ /* 0x000fe2000f701270 */
[----:B------:R-:W-:Y:S01]  /*3e700*/  ULDC UR61, c[0x0][0x22c] ;  /* 0x00008b00003d7ab9 */ /* 0x000fe20000000800 */
[----:B------:R-:W4:Y:S04]  /*3e710*/  LDL.LU R29, [R1+0x84] ;  /* 0x00008400011d7983 */ /* 0x000f280000300800 */
[----:B------:R-:W4:Y:S01]  /*3e720*/  LDL.LU R24, [R1+0x88] ;  /* 0x0000880001187983 */ /* 0x000f220000300800 */
[----:B--2---:R-:W-:Y:S01]  /*3e730*/  ISETP.LT.AND P1, PT, R27, UR33, !P6 ;  /* 0x000000211b007c0c */ /* 0x004fe2000f721270 */
        /* <DEDUP_REMOVED lines=29> */
[----:B---3--:R-:W-:Y:S01]  /*3e910*/  ISETP.LT.AND P0, PT, R138, UR4, !P6 ;  /* 0x000000048a007c0c */ /* 0x008fe2000f701270 */
[----:B------:R-:W-:Y:S01]  /*3e920*/  ULDC UR4, c[0x0][0x22c] ;  /* 0x00008b0000047ab9 */ /* 0x000fe20000000800 */
[----:B------:R-:W3:Y:S11]  /*3e930*/  LDL.LU R138, [R1+0xa0] ;  /* 0x0000a000018a7983 */ /* 0x000ef60000300800 */
[----:B------:R-:W-:-:S02]  /*3e940*/  @P0 LOP3.LUT R243, R243, 0x100000, RZ, 0xfc, !PT ;  /* 0x00100000f3f30812 */ /* 0x000fc400078efcff */
[----:B----4-:R-:W-:Y:S01]  /*3e950*/  ISETP.LT.AND P0, PT, R29, UR61, !P6 ;  /* 0x0000003d1d007c0c */ /* 0x010fe2000f701270 */
[----:B------:R-:W-:Y:S01]  /*3e960*/  ULDC UR61, c[0x0][0x22c] ;  /* 0x00008b00003d7ab9 */ /* 0x000fe20000000800 */
[----:B------:R-:W4:Y:S01]  /*3e970*/  LDL.LU R29, [R1+0xa4] ;  /* 0x0000a400011d7983 */ /* 0x000f220000300800 */
[----:B------:R-:W-:Y:S01]  /*3e980*/  ISETP.LT.AND P2, PT, R24, UR32, !P6 ;  /* 0x0000002018007c0c */ /* 0x000fe2000f741270 */
[----:B------:R-:W-:Y:S02]  /*3e990*/  ULDC UR32, c[0x0][0x22c] ;  /* 0x00008b0000207ab9 */ /* 0x000fe40000000800 */
[----:B------:R-:W4:Y:S01]  /*3e9a0*/  LDL.LU R24, [R1+0xa8] ;  /* 0x0000a80001187983 */ /* 0x000f220000300800 */
[----:B------:R-:W-:Y:S02]  /*3e9b0*/  LOP3.LUT R243, R243, 0xfff7ffff, RZ, 0xc0, !PT ;  /* 0xfff7fffff3f37812 */ /* 0x000fe400078ec0ff */
[----:B--2---:R-:W-:Y:S01]  /*3e9c0*/  ISETP.LT.AND P1, PT, R27, UR33, !P6 ;  /* 0x000000211b007c0c */ /* 0x004fe2000f721270 */
[----:B------:R-:W-:Y:S01]  /*3e9d0*/  ULDC UR33, c[0x0][0x22c] ;  /* 0x00008b0000217ab9 */ /* 0x000fe20000000800 */
[----:B------:R-:W2:Y:S02]  /*3e9e0*/  LDL.LU R27, [R1+0xac] ;  /* 0x0000ac00011b7983 */ /* 0x000ea40000300800 */
        /* <DEDUP_REMOVED lines=28> */
[----:B------:R-:W3:Y:S01]  /*3ebb0*/  LDL.LU R138, [R1+0xc0] ;  /* 0x0000c000018a7983 */ /* 0x000ee20000300800 */
[----:B----4-:R-:W-:Y:S01]  /*3ebc0*/  ISETP.LT.AND P2, PT, R24, UR32, !P6 ;  /* 0x0000002018007c0c */ /* 0x010fe2000f741270 */
[----:B------:R-:W-:Y:S02]  /*3ebd0*/  ULDC UR32, c[0x0][0x22c] ;  /* 0x00008b0000207ab9 */ /* 0x000fe40000000800 */
[----:B------:R-:W4:Y:S07]  /*3ebe0*/  LDL.LU R24, [R1+0xc4] ;  /* 0x0000c40001187983 */ /* 0x000f2e0000300800 */
[----:B------:R-:W-:-:S02]  /*3ebf0*/  @P0 LOP3.LUT R243, R243, 0x1000, RZ, 0xfc, !PT ;  /* 0x00001000f3f30812 */ /* 0x000fc400078efcff */
[----:B------:R-:W-:Y:S01]  /*3ec00*/  ISETP.LT.AND P0, PT, R29, UR61, !P6 ;  /* 0x0000003d1d007c0c */ /* 0x000fe2000f701270 */
[----:B------:R-:W-:Y:S01]  /*3ec10*/  ULDC UR61, c[0x0][0x22c] ;  /* 0x00008b00003d7ab9 */ /* 0x000fe20000000800 */
[----:B--2---:R-:W-:Y:S01]  /*3ec20*/  ISETP.LT.AND P1, PT, R27, UR33, !P6 ;  /* 0x000000211b007c0c */ /* 0x004fe2000f721270 */
        /* <DEDUP_REMOVED lines=35> */
[----:B------:R-:W-:-:S11]  /*3ee60*/  LOP3.LUT R243, R243, 0xfffffff7, RZ, 0xc0, !PT ;  /* 0xfffffff7f3f37812 */ /* 0x000fd600078ec0ff */
[----:B------:R-:W-:Y:S02]  /*3ee70*/  @P0 LOP3.LUT R243, R243, 0x8, RZ, 0xfc, !PT ;  /* 0x00000008f3f30812 */ /* 0x000fe400078efcff */
[----:B------:R-:W-:Y:S01]  /*3ee80*/  ISETP.LT.AND P0, PT, R244, UR4, !P6 ;  /* 0x00000004f4007c0c */ /* 0x000fe2000f701270 */
[----:B------:R-:W-:Y:S01]  /*3ee90*/  ULDC UR4, c[0x0][0x22c] ;  /* 0x00008b0000047ab9 */ /* 0x000fe20000000800 */
[----:B------:R-:W4:Y:S04]  /*3eea0*/  LDL.LU R244, [R1+0x107c] ;  /* 0x00107c0001f47983 */ /* 0x000f280000300800 */
[----:B------:R-:W3:Y:S04]  /*3eeb0*/  LDL.LU R29, [R1+0xe4] ;  /* 0x0000e400011d7983 */ /* 0x000ee80000300800 */
[----:B------:R-:W3:Y:S01]  /*3eec0*/  LDL.LU R24, [R1+0xe8] ;  /* 0x0000e80001187983 */ /* 0x000ee20000300800 */
        /* <DEDUP_REMOVED lines=21> */
[----:B----4-:R-:W-:-:S04]  /*3f020*/  LOP3.LUT R244, R244, 0x7fffffff, RZ, 0xc0, !PT ;  /* 0x7ffffffff4f47812 */ /* 0x010fc800078ec0ff */
[----:B------:R-:W-:-:S04]  /*3f030*/  @P0 LOP3.LUT R244, R244, 0x80000000, RZ, 0xfc, !PT ;  /* 0x80000000f4f40812 */ /* 0x000fc800078efcff */
[----:B------:R-:W-:-:S04]  /*3f040*/  LOP3.LUT R244, R244, 0xbfffffff, RZ, 0xc0, !PT ;  /* 0xbffffffff4f47812 */ /* 0x000fc800078ec0ff */
[----:B------:R-:W-:Y:S02]  /*3f050*/  @P2 LOP3.LUT R244, R244, 0x40000000, RZ, 0xfc, !PT ;  /* 0x40000000f4f42812 */ /* 0x000fe400078efcff */
[----:B---3--:R-:W-:Y:S01]  /*3f060*/  ISETP.LT.AND P0, PT, R138, UR4, !P6 ;  /* 0x000000048a007c0c */ /* 0x008fe2000f701270 */
        /* <DEDUP_REMOVED lines=452> */
[----:B------:R-:W3:Y:S01]  /*40cb0*/  LDL.LU R29, [R1+0x264] ;  /* 0x00026400011d7983 */ /* 0x000ee20000300800 */
[----:B--2---:R-:W-:Y:S01]  /*40cc0*/  ISETP.LT.AND P2, PT, R27, UR32, !P6 ;  /* 0x000000201b007c0c */ /* 0x004fe2000f741270 */
[----:B------:R-:W-:-:S02]  /*40cd0*/  ULDC UR32, c[0x0][0x22c] ;  /* 0x00008b0000207ab9 */ /* 0x000fc40000000800 */
[----:B------:R-:W2:Y:S01]  /*40ce0*/  LDL.LU R24, [R1+0x268] ;  /* 0x0002680001187983 */ /* 0x000ea20000300800 */
[----:B------:R-:W-:Y:S01]  /*40cf0*/  ISETP.LT.AND P1, PT, R143, UR33, !P6 ;  /* 0x000000218f007c0c */ /* 0x000fe2000f721270 */
[----:B------:R-:W-:Y:S01]  /*40d00*/  ULDC UR33, c[0x0][0x22c] ;  /* 0x00008b0000217ab9 */ /* 0x000fe20000000800 */
[----:B------:R-:W-:Y:S01]  /*40d10*/  LOP3.LUT R246, R246, 0xfffffffb, RZ, 0xc0, !PT ;  /* 0xfffffffbf6f67812 */ /* 0x000fe200078ec0ff */
[----:B------:R-:W2:Y:S04]  /*40d20*/  LDL.LU R27, [R1+0x26c] ;  /* 0x00026c00011b7983 */ /* 0x000ea80000300800 */
[----:B------:R-:W2:Y:S02]  /*40d30*/  LDL.LU R143, [R1+0x270] ;  /* 0x00027000018f7983 */ /* 0x000ea40000300800 */
        /* <DEDUP_REMOVED lines=20> */
[----:B------:R-:W-:Y:S01]  /*40e80*/  LOP3.LUT R247, R247, 0xdfffffff, RZ, 0xc0, !PT ;  /* 0xdffffffff7f77812 */ /* 0x000fe200078ec0ff */
[----:B------:R-:W3:Y:S03]  /*40e90*/  LDL.LU R138, [R1+0x280] ;  /* 0x00028000018a7983 */ /* 0x000ee60000300800 */
[----:B------:R-:W-:-:S04]  /*40ea0*/  @P1 LOP3.LUT R247, R247, 0x20000000, RZ, 0xfc, !PT ;  /* 0x20000000f7f71812 */ /* 0x000fc800078efcff */
[----:B------:R-:W-:-:S04]  /*40eb0*/  LOP3.LUT R247, R247, 0xefffffff, RZ, 0xc0, !PT ;  /* 0xeffffffff7f77812 */ /* 0x000fc800078ec0ff */
[----:B------:R-:W-:Y:S02]  /*40ec0*/  @P0 LOP3.LUT R247, R247, 0x10000000, RZ, 0xfc, !PT ;  /* 0x10000000f7f70812 */ /* 0x000fe400078efcff */
[----:B------:R-:W-:Y:S01]  /*40ed0*/  ISETP.LT.AND P0, PT, R29, UR61, !P6 ;  /* 0x0000003d1d007c0c */ /* 0x000fe2000f701270 */
[----:B------:R-:W-:Y:S01]  /*40ee0*/  ULDC UR61, c[0x0][0x22c] ;  /* 0x00008b00003d7ab9 */ /* 0x000fe20000000800 */
[----:B--2---:R-:W-:Y:S01]  /*40ef0*/  ISETP.LT.AND P2, PT, R24, UR32, !P6 ;  /* 0x0000002018007c0c */ /* 0x004fe2000f741270 */
[----:B------:R-:W-:Y:S01]  /*40f00*/  ULDC UR32, c[0x0][0x22c] ;  /* 0x00008b0000207ab9 */ /* 0x000fe20000000800 */
[----:B------:R-:W-:Y:S02]  /*40f10*/  LOP3.LUT R247, R247, 0xf7ffffff, RZ, 0xc0, !PT ;  /* 0xf7fffffff7f77812 */ /* 0x000fe400078ec0ff */
[----:B------:R-:W-:Y:S01]  /*40f20*/  ISETP.LT.AND P1, PT, R27, UR33, !P6 ;  /* 0x000000211b007c0c */ /* 0x000fe2000f721270 */
[----:B------:R-:W-:Y:S01]  /*40f30*/  ULDC UR33, c[0x0][0x22c] ;  /* 0x00008b0000217ab9 */ /* 0x000fe20000000800 */
[----:B------:R-:W2:Y:S04]  /*40f40*/  LDL.LU R27, [R1+0x284] ;  /* 0x00028400011b7983 */ /* 0x000ea80000300800 */
[----:B------:R-:W4:Y:S01]  /*40f50*/  LDL.LU R32, [R1+0x288] ;  /* 0x0002880001207983 */ /* 0x000f220000300800 */
[----:B------:R-:W-:-:S04]  /*40f60*/  @P0 LOP3.LUT R247, R247, 0x8000000, RZ, 0xfc, !PT ;  /* 0x08000000f7f70812 */ /* 0x000fc800078efcff */
[----:B------:R-:W-:-:S04]  /*40f70*/  LOP3.LUT R247, R247, 0xfbffffff, RZ, 0xc0, !PT ;  /* 0xfbfffffff7f77812 */ /* 0x000fc800078ec0ff */
[----:B------:R-:W-:Y:S02]  /*40f80*/  @P2 LOP3.LUT R247, R247, 0x4000000, RZ, 0xfc, !PT ;  /* 0x04000000f7f72812 */ /* 0x000fe400078efcff */
[----:B------:R-:W-:Y:S01]  /*40f90*/  ISETP.LT.AND P0, PT, R143, UR4, !P6 ;  /* 0x000000048f007c0c */ /* 0x000fe2000f701270 */
[----:B------:R-:W-:Y:S01]  /*40fa0*/  ULDC UR4, c[0x0][0x22c] ;  /* 0x00008b0000047ab9 */ /* 0x000fe20000000800 */
[----:B------:R-:W-:Y:S01]  /*40fb0*/  LOP3.LUT R247, R247, 0xfdffffff, RZ, 0xc0, !PT ;  /* 0xfdfffffff7f77812 */ /* 0x000fe200078ec0ff */
[----:B------:R-:W4:Y:S03]  /*40fc0*/  LDL.LU R143, [R1+0x460] ;  /* 0x00046000018f7983 */ /* 0x000f260000300800 */
[----:B------:R-:W-:-:S04]  /*40fd0*/  @P1 LOP3.LUT R247, R247, 0x2000000, RZ, 0xfc, !PT ;  /* 0x02000000f7f71812 */ /* 0x000fc800078efcff */
[----:B------:R-:W-:-:S04]  /*40fe0*/  LOP3.LUT R247, R247, 0xfeffffff, RZ, 0xc0, !PT ;  /* 0xfefffffff7f77812 */ /* 0x000fc800078ec0ff */
[----:B------:R-:W-:Y:S02]  /*40ff0*/  @P0 LOP3.LUT R247, R247, 0x1000000, RZ, 0xfc, !PT ;  /* 0x01000000f7f70812 */ /* 0x000fe400078efcff */
[----:B------:R-:W-:Y:S01]  /*41000*/  ISETP.LT.AND P0, PT, R30, UR61, !P6 ;  /* 0x0000003d1e007c0c */ /* 0x000fe2000f701270 */
[----:B------:R-:W-:Y:S01]  /*41010*/  ULDC UR61, c[0x0][0x22c] ;  /* 0x00008b00003d7ab9 */ /* 0x000fe20000000800 */
[----:B------:R-:W4:Y:S01]  /*41020*/  LDL.LU R30, [R1+0x28c] ;  /* 0x00028c00011e7983 */ /* 0x000f220000300800 */
[----:B------:R-:W-:Y:S01]  /*41030*/  ISETP.LT.AND P2, PT, R28, UR32, !P6 ;  /* 0x000000201c007c0c */ /* 0x000fe2000f741270 */
[----:B------:R-:W-:Y:S02]  /*41040*/  ULDC UR32, c[0x0][0x22c] ;  /* 0x00008b0000207ab9 */ /* 0x000fe40000000800 */
[----:B------:R-:W4:Y:S01]  /*41050*/  LDL.LU R28, [R1+0x290] ;  /* 0x00029000011c7983 */ /* 0x000f220000300800 */
[----:B------:R-:W-:Y:S01]  /*41060*/  ISETP.LT.AND P1, PT, R136, UR33, !P6 ;  /* 0x0000002188007c0c */ /* 0x000fe2000f721270 */
[----:B------:R-:W-:Y:S01]  /*41070*/  ULDC UR33, c[0x0][0x22c] ;  /* 0x00008b0000217ab9 */ /* 0x000fe20000000800 */
[----:B------:R-:W-:Y:S01]  /*41080*/  LOP3.LUT R247, R247, 0xff7fffff, RZ, 0xc0, !PT ;  /* 0xff7ffffff7f77812 */ /* 0x000fe200078ec0ff */
[----:B------:R-:W4:Y:S04]  /*41090*/  LDL.LU R34, [R1+0x294] ;  /* 0x0002940001227983 */ /* 0x000f280000300800 */
[----:B------:R-:W4:Y:S01]  /*410a0*/  LDL.LU R136, [R1+0x46c] ;  /* 0x00046c0001887983 */ /* 0x000f220000300800 */
[----:B------:R-:W-:-:S03]  /*410b0*/  @P0 LOP3.LUT R247, R247, 0x800000, RZ, 0xfc, !PT ;  /* 0x00800000f7f70812 */ /* 0x000fc600078efcff */
[----:B------:R-:W4:Y:S01]  /*410c0*/  LDL.LU R31, [R1+0x298] ;  /* 0x00029800011f7983 */ /* 0x000f220000300800 */
[----:B------:R-:W-:-:S03]  /*410d0*/  LOP3.LUT R247, R247, 0xffbfffff, RZ, 0xc0, !PT ;  /* 0xffbffffff7f77812 */ /* 0x000fc600078ec0ff */
[----:B------:R-:W4:Y:S01]  /*410e0*/  LDL.LU R24, [R1+0x850] ;  /* 0x0008500001187983 */ /* 0x000f220000300800 */
        /* <DEDUP_REMOVED lines=8> */
[----:B--2---:R-:W-:Y:S02]  /*41170*/  ISETP.LT.AND P1, PT, R27, UR61, !P6 ;  /* 0x0000003d1b007c0c */ /* 0x004fe4000f721270 */
[----:B------:R-:W-:Y:S02]  /*41180*/  R2UR UR61, R13 ;  /* 0x000000000d3d72ca */ /* 0x000fe400000e0000 */
[----:B------:R-:W2:Y:S04]  /*41190*/  LDL.LU R13, [R1+0x106c] ;  /* 0x00106c00010d7983 */ /* 0x000ea80000300800 */
[----:B------:R-:W2:Y:S04]  /*411a0*/  LDL.LU R29, [R1+0x84c] ;  /* 0x00084c00011d7983 */ /* 0x000ea80000300800 */
[----:B------:R-:W2:Y:S01]  /*411b0*/  LDL.LU R27, [R1+0x2a0] ;  /* 0x0002a000011b7983 */ /* 0x000ea20000300800 */
[----:B----4-:R-:W-:-:S02]  /*411c0*/  ISETP.LT.AND P0, PT, R32, UR32, !P6 ;  /* 0x0000002020007c0c */ /* 0x010fc4000f701270 */
[----:B------:R-:W-:Y:S02]  /*411d0*/  LOP3.LUT R247, R247, 0xfff7ffff, RZ, 0xc0, !PT ;  /* 0xfff7fffff7f77812 */ /* 0x000fe400078ec0ff */
[----:B------:R-:W-:Y:S02]  /*411e0*/  R2UR UR32, R143 ;  /* 0x000000008f2072ca */ /* 0x000fe400000e0000 */
[----:B------:R-:W4:Y:S01]  /*411f0*/  LDL.LU R143, [R1+0x2a4] ;  /* 0x0002a400018f7983 */ /* 0x000f220000300800 */
[----:B------:R-:W-:-:S04]  /*41200*/  @P1 LOP3.LUT R247, R247, 0x80000, RZ, 0xfc, !PT ;  /* 0x00080000f7f71812 */ /* 0x000fc800078efcff */
[----:B------:R-:W-:Y:S02]  /*41210*/  LOP3.LUT R247, R247, 0xfffbffff, RZ, 0xc0, !PT ;  /* 0xfffbfffff7f77812 */ /* 0x000fe400078ec0ff */
[----:B------:R-:W-:Y:S02]  /*41220*/  ISETP.LT.AND P1, PT, R30, UR33, !P6 ;  /* 0x000000211e007c0c */ /* 0x000fe4000f721270 */
[----:B------:R-:W-:Y:S02]  /*41230*/  R2UR UR33, R249 ;  /* 0x00000000f92172ca */ /* 0x000fe400000e0000 */
[----:B------:R-:W4:Y:S04]  /*41240*/  LDL.LU R249, [R1+0x1068] ;  /* 0x0010680001f97983 */ /* 0x000f280000300800 */
[----:B------:R-:W4:Y:S01]  /*41250*/  LDL.LU R30, [R1+0x2a8] ;  /* 0x0002a800011e7983 */ /* 0x000f220000300800 */
[----:B------:R-:W-:-:S02]  /*41260*/  @P0 LOP3.LUT R247, R247, 0x40000, RZ, 0xfc, !PT ;  /* 0x00040000f7f70812 */ /* 0x000fc400078efcff */
[----:B------:R-:W-:Y:S02]  /*41270*/  ISETP.LT.AND P0, PT, R28, UR4, !P6 ;  /* 0x000000041c007c0c */ /* 0x000fe4000f701270 */
[----:B------:R-:W-:Y:S02]  /*41280*/  R2UR UR4, R248 ;  /* 0x00000000f80472ca */ /* 0x000fe400000e0000 */
[----:B------:R-:W4:Y:S04]  /*41290*/  LDL.LU R248, [R1+0x1064] ;  /* 0x0010640001f87983 */ /* 0x000f280000300800 */
[----:B------:R-:W4:Y:S01]  /*412a0*/  LDL.LU R28, [R1+0x2ac] ;  /* 0x0002ac00011c7983 */ /* 0x000f220000300800 */
[----:B------:R-:W-:-:S04]  /*412b0*/  LOP3.LUT R247, R247, 0xfffdffff, RZ, 0xc0, !PT ;  /* 0xfffdfffff7f77812 */ /* 0x000fc800078ec0ff */
[----:B------:R-:W-:Y:S02]  /*412c0*/  @P1 LOP3.LUT R247, R247, 0x20000, RZ, 0xfc, !PT ;  /* 0x00020000f7f71812 */ /* 0x000fe400078efcff */
[----:B------:R-:W-:Y:S02]  /*412d0*/  ISETP.LT.AND P1, PT, R34, UR4, !P6 ;  /* 0x0000000422007c0c */ /* 0x000fe4000f721270 */
[----:B------:R-:W-:Y:S02]  /*412e0*/  R2UR UR4, R136 ;  /* 0x00000000880472ca */ /* 0x000fe400000e0000 */
[----:B------:R-:W4:Y:S01]  /*412f0*/  LDL.LU R136, [R1+0x2b0] ;  /* 0x0002b00001887983 */ /* 0x000f220000300800 */
[----:B------:R-:W-:-:S04]  /*41300*/  LOP3.LUT R247, R247, 0xfffeffff, RZ, 0xc0, !PT ;  /* 0xfffefffff7f77812 */ /* 0x000fc800078ec0ff */
[----:B------:R-:W-:Y:S02]  /*41310*/  @P0 LOP3.LUT R247, R247, 0x10000, RZ, 0xfc, !PT ;  /* 0x00010000f7f70812 */ /* 0x000fe400078efcff */
[----:B------:R-:W-:Y:S02]  /*41320*/  ISETP.LT.AND P0, PT, R31, UR33, !P6 ;  /* 0x000000211f007c0c */ /* 0x000fe4000f701270 */
[----:B------:R-:W-:Y:S02]  /*41330*/  R2UR UR33, R24 ;  /* 0x00000000182172ca */ /* 0x000fe400000e0000 */
[----:B------:R-:W4:Y:S01]  /*41340*/  LDL.LU R24, [R1+0x2b4] ;  /* 0x0002b40001187983 */ /* 0x000f220000300800 */
[----:B------:R-:W-:-:S04]  /*41350*/  LOP3.LUT R247, R247, 0xffff7fff, RZ, 0xc0, !PT ;  /* 0xffff7ffff7f77812 */ /* 0x000fc800078ec0ff */
[----:B------:R-:W-:-:S04]  /*41360*/  @P1 LOP3.LUT R247, R247, 0x8000, RZ, 0xfc, !PT ;  /* 0x00008000f7f71812 */ /* 0x000fc800078efcff */
[----:B------:R-:W-:-:S04]  /*41370*/  LOP3.LUT R247, R247, 0xffffbfff, RZ, 0xc0, !PT ;  /* 0xffffbffff7f77812 */ /* 0x000fc800078ec0ff */
[----:B------:R-:W-:-:S04]  /*41380*/  @P0 LOP3.LUT R247, R247, 0x4000, RZ, 0xfc, !PT ;  /* 0x00004000f7f70812 */ /* 0x000fc800078efcff */
[----:B------:R-:W-:Y:S02]  /*41390*/  LOP3.LUT R247, R247, 0xffffdfff, RZ, 0xc0, !PT ;  /* 0xffffdffff7f77812 */ /* 0x000fe400078ec0ff */
[----:B---3--:R-:W-:Y:S02]  /*413a0*/  ISETP.LT.AND P1, PT, R138, UR32, !P6 ;  /* 0x000000208a007c0c */ /* 0x008fe4000f721270 */
[----:B------:R-:W3:Y:S11]  /*413b0*/  LDL.LU R138, [R1+0x2b8] ;  /* 0x0002b800018a7983 */ /* 0x000ef60000300800 */
[----:B------:R-:W-:-:S04]  /*413c0*/  @P1 LOP3.LUT R247, R247, 0x2000, RZ, 0xfc, !PT ;  /* 0x00002000f7f71812 */ /* 0x000fc800078efcff */
[----:B------:R-:W-:Y:S02]  /*413d0*/  LOP3.LUT R247, R247, 0xffffefff, RZ, 0xc0, !PT ;  /* 0xffffeffff7f77812 */ /* 0x000fe400078ec0ff */
[----:B--2---:R-:W-:Y:S01]  /*413e0*/  ISETP.LT.AND P0, PT, R27, UR61, !P6 ;  /* 0x0000003d1b007c0c */ /* 0x004fe2000f701270 */
[----:B------:R-:W-:Y:S01]  /*413f0*/  ULDC UR61, c[0x0][0x22c] ;  /* 0x00008b00003d7ab9 */ /* 0x000fe20000000800 */
[----:B------:R-:W2:Y:S01]  /*41400*/  LDL.LU R27, [R1+0x2bc] ;  /* 0x0002bc00011b7983 */ /* 0x000ea20000300800 */
[----:B----4-:R-:W-:Y:S01]  /*41410*/  ISETP.LT.AND P1, PT, R143, UR60, !P6 ;  /* 0x0000003c8f007c0c */ /* 0x010fe2000f721270 */
[----:B------:R-:W-:Y:S02]  /*41420*/  ULDC UR60, c[0x0][0x22c] ;  /* 0x00008b00003c7ab9 */ /* 0x000fe40000000800 */
[----:B------:R-:W4:Y:S07]  /*41430*/  LDL.LU R143, [R1+0x2c0] ;  /* 0x0002c000018f7983 */ /* 0x000f2e0000300800 */
        /* <DEDUP_REMOVED lines=9> */
[----:B------:R-:W-:-:S06]  /*414d0*/  LOP3.LUT R247, R247, 0xfffffbff, RZ, 0xc0, !PT ;  /* 0xfffffbfff7f77812 */ /* 0x000fcc00078ec0ff */
[----:B------:R-:W-:Y:S02]  /*414e0*/  @P0 LOP3.LUT R247, R247, 0x400, RZ, 0xfc, !PT ;  /* 0x00000400f7f70812 */ /* 0x000fe400078efcff */
[----:B------:R-:W-:Y:S01]  /*414f0*/  ISETP.LT.AND P0, PT, R136, UR57, !P6 ;  /* 0x0000003988007c0c */ /* 0x000fe2000f701270 */
[----:B------:R-:W-:Y:S01]  /*41500*/  ULDC UR57, c[0x0][0x22c] ;  /* 0x00008b0000397ab9 */ /* 0x000fe20000000800 */
[----:B------:R-:W-:Y:S01]  /*41510*/  LOP3.LUT R247, R247, 0xfffffdff, RZ, 0xc0, !PT ;  /* 0xfffffdfff7f77812 */ /* 0x000fe200078ec0ff */
[----:B------:R-:W4:Y:S03]  /*41520*/  LDL.LU R136, [R1+0x2cc] ;  /* 0x0002cc0001887983 */ /* 0x000f260000300800 */
[----:B------:R-:W-:-:S04]  /*41530*/  @P1 LOP3.LUT R247, R247, 0x200, RZ, 0xfc, !PT ;  /* 0x00000200f7f71812 */ /* 0x000fc800078efcff */
[----:B------:R-:W-:Y:S02]  /*41540*/  LOP3.LUT R247, R247, 0xfffffeff, RZ, 0xc0, !PT ;  /* 0xfffffefff7f77812 */ /* 0x000fe400078ec0ff */
[----:B------:R-:W-:Y:S01]  /*41550*/  ISETP.LT.AND P1, PT, R24, UR56, !P6 ;  /* 0x0000003818007c0c */ /* 0x000fe2000f721270 */
[----:B------:R-:W-:Y:S01]  /*41560*/  ULDC UR56, c[0x0][0x22c] ;  /* 0x00008b0000387ab9 */ /* 0x000fe20000000800 */
[----:B------:R-:W-:-:S04]  /*41570*/  @P0 LOP3.LUT R247, R247, 0x100, RZ, 0xfc, !PT ;  /* 0x00000100f7f70812 */ /* 0x000fc800078efcff */
[----:B------:R-:W-:-:S07]  /*41580*/  LOP3.LUT R247, R247, 0xffffff7f, RZ, 0xc0, !PT ;  /* 0xffffff7ff7f77812 */ /* 0x000fce00078ec0ff */
[----:B------:R-:W-:-:S04]  /*41590*/  @P1 LOP3.LUT R247, R247, 0x80, RZ, 0xfc, !PT ;  /* 0x00000080f7f71812 */ /* 0x000fc800078efcff */
[----:B------:R-:W-:Y:S02]  /*415a0*/  LOP3.LUT R247, R247, 0xffffffbf, RZ, 0xc0, !PT ;  /* 0xffffffbff7f77812 */ /* 0x000fe400078ec0ff */
[----:B---3--:R-:W-:Y:S01]  /*415b0*/  ISETP.LT.AND P0, PT, R138, UR55, !P6 ;  /* 0x000000378a007c0c */ /* 0x008fe2000f701270 */
[----:B------:R-:W-:Y:S01]  /*415c0*/  ULDC UR55, c[0x0][0x22c] ;  /* 0x00008b0000377ab9 */ /* 0x000fe20000000800 */
        /* <DEDUP_REMOVED lines=9> */
[----:B------:R-:W-:Y:S01]  /*41660*/  @P1 LOP3.LUT R247, R247, 0x20, RZ, 0xfc, !PT ;  /* 0x00000020f7f71812 */ /* 0x000fe200078efcff */
[----:B------:R-:W4:Y:S03]  /*41670*/  LDL.LU R24, [R1+0x2e0] ;  /* 0x0002e00001187983 */ /* 0x000f260000300800 */
[----:B------:R-:W-:-:S04]  /*41680*/  LOP3.LUT R247, R247, 0xffffffef, RZ, 0xc0, !PT ;  /* 0xffffffeff7f77812 */ /* 0x000fc800078ec0ff */
[----:B------:R-:W-:Y:S02]  /*41690*/  @P0 LOP3.LUT R247, R247, 0x10, RZ, 0xfc, !PT ;  /* 0x00000010f7f70812 */ /* 0x000fe400078efcff */
[----:B------:R-:W-:Y:S01]  /*416a0*/  ISETP.LT.AND P1, PT, R30, UR52, !P6 ;  /* 0x000000341e007c0c */ /* 0x000fe2000f721270 */
[----:B------:R-:W-:Y:S01]  /*416b0*/  ULDC UR52, c[0x0][0x22c] ;  /* 0x00008b0000347ab9 */ /* 0x000fe20000000800 */
[----:B------:R-:W-:Y:S01]  /*416c0*/  LOP3.LUT R247, R247, 0xfffffff7, RZ, 0xc0, !PT ;  /* 0xfffffff7f7f77812 */ /* 0x000fe200078ec0ff */
[----:B------:R-:W4:Y:S01]  /*416d0*/  LDL.LU R30, [R1+0x2e4] ;  /* 0x0002e400011e7983 */ /* 0x000f220000300800 */
[----:B------:R-:W-:Y:S01]  /*416e0*/  ISETP.LT.AND P0, PT, R28, UR51, !P6 ;  /* 0x000000331c007c0c */ /* 0x000fe2000f701270 */
[----:B------:R-:W-:-:S08]  /*416f0*/  ULDC UR51, c[0x0][0x22c] ;  /* 0x00008b0000337ab9 */ /* 0x000fd00000000800 */
[----:B------:R-:W-:Y:S01]  /*41700*/  @P1 LOP3.LUT R247, R247, 0x8, RZ, 0xfc, !PT ;  /* 0x00000008f7f71812 */ /* 0x000fe200078efcff */
[----:B------:R-:W4:Y:S03]  /*41710*/  LDL.LU R28, [R1+0x2e8] ;  /* 0x0002e800011c7983 */ /* 0x000f260000300800 */
        /* <DEDUP_REMOVED lines=8> */
[----:B------:R-:W-:-:S09]  /*417a0*/  LOP3.LUT R247, R247, 0xfffffffd, RZ, 0xc0, !PT ;  /* 0xfffffffdf7f77812 */ /* 0x000fd200078ec0ff */
[----:B------:R-:W-:-:S04]  /*417b0*/  @P1 LOP3.LUT R247, R247, 0x2, RZ, 0xfc, !PT ;  /* 0x00000002f7f71812 */ /* 0x000fc800078efcff */
[----:B------:R-:W-:-:S04]  /*417c0*/  LOP3.LUT R247, R247, 0xfffffffe, RZ, 0xc0, !PT ;  /* 0xfffffffef7f77812 */ /* 0x000fc800078ec0ff */
[----:B------:R-:W-:Y:S02]  /*417d0*/  @P0 LOP3.LUT R247, R247, 0x1, RZ, 0xfc, !PT ;  /* 0x00000001f7f70812 */ /* 0x000fe400078efcff */
[----:B---3--:R-:W-:Y:S01]  /*417e0*/  ISETP.LT.AND P1, PT, R138, UR48, !P6 ;  /* 0x000000308a007c0c */ /* 0x008fe2000f721270 */
[----:B------:R-:W-:Y:S01]  /*417f0*/  ULDC UR48, c[0x0][0x22c] ;  /* 0x00008b0000307ab9 */ /* 0x000fe20000000800 */
[----:B------:R-:W3:Y:S01]  /*41800*/  LDL.LU R138, [R1+0x2f0] ;  /* 0x0002f000018a7983 */ /* 0x000ee20000300800 */
[----:B--2---:R-:W-:Y:S01]  /*41810*/  ISETP.LT.AND P0, PT, R27, UR47, !P6 ;  /* 0x0000002f1b007c0c */ /* 0x004fe2000f701270 */
[----:B------:R-:W-:Y:S02]  /*41820*/  ULDC UR47, c[0x0][0x22c] ;  /* 0x00008b00002f7ab9 */ /* 0x000fe40000000800 */
[----:B------:R-:W2:Y:S01]  /*41830*/  LDL.LU R27, [R1+0x2f4] ;  /* 0x0002f400011b7983 */ /* 0x000ea20000300800 */
[----:B----4-:R-:W-:-:S06]  /*41840*/  LOP3.LUT R248, R248, 0x7fffffff, RZ, 0xc0, !PT ;  /* 0x7ffffffff8f87812 */ /* 0x010fcc00078ec0ff */
[----:B------:R-:W-:Y:S02]  /*41850*/  @P1 LOP3.LUT R248, R248, 0x80000000, RZ, 0xfc, !PT ;  /* 0x80000000f8f81812 */ /* 0x000fe400078efcff */
[----:B------:R-:W-:Y:S01]  /*41860*/  ISETP.LT.AND P1, PT, R143, UR46, !P6 ;  /* 0x0000002e8f007c0c */ /* 0x000fe2000f721270 */
[----:B------:R-:W-:Y:S01]  /*41870*/  ULDC UR46, c[0x0][0x22c] ;  /* 0x00008b00002e7ab9 */ /* 0x000fe20000000800 */
[----:B------:R-:W4:Y:S01]  /*41880*/  LDL.LU R143, [R1+0x2f8] ;  /* 0x0002f800018f7983 */ /* 0x000f220000300800 */
[----:B------:R-:W-:-:S04]  /*41890*/  LOP3.LUT R248, R248, 0xbfffffff, RZ, 0xc0, !PT ;  /* 0xbffffffff8f87812 */ /* 0x000fc800078ec0ff */
        /* <DEDUP_REMOVED lines=28> */
[----:B--2---:R-:W-:Y:S01]  /*41a60*/  ISETP.LT.AND P1, PT, R27, UR40, !P6 ;  /* 0x000000281b007c0c */ /* 0x004fe2000f721270 */
[----:B------:R-:W-:Y:S01]  /*41a70*/  ULDC UR40, c[0x0][0x22c] ;  /* 0x00008b0000287ab9 */ /* 0x000fe20000000800 */
[----:B------:R-:W2:Y:S01]  /*41a80*/  LDL.LU R27, [R1+0x310] ;  /* 0x00031000011b7983 */ /* 0x000ea20000300800 */
[----:B----4-:R-:W-:Y:S01]  /*41a90*/  ISETP.LT.AND P0, PT, R143, UR39, !P6 ;  /* 0x000000278f007c0c */ /* 0x010fe2000f701270 */
[----:B------:R-:W-:Y:S02]  /*41aa0*/  ULDC UR39, c[0x0][0x22c] ;  /* 0x00008b0000277ab9 */ /* 0x000fe40000000800 */
[----:B------:R-:W4:Y:S01]  /*41ab0*/  LDL.LU R143, [R1+0x314] ;  /* 0x00031400018f7983 */ /* 0x000f220000300800 */
[----:B------:R-:W-:-:S06]  /*41ac0*/  LOP3.LUT R248, R248, 0xff7fffff, RZ, 0xc0, !PT ;  /* 0xff7ffffff8f87812 */ /* 0x000fcc00078ec0ff */
        /* <DEDUP_REMOVED lines=73> */
[----:B------:R-:W-:-:S04]  /*41f60*/  LOP3.LUT R248, R248, 0xfffffeff, RZ, 0xc0, !PT ;  /* 0xfffffefff8f87812 */ /* 0x000fc800078ec0ff */
[----:B------:R-:W-:Y:S02]  /*41f70*/  @P0 LOP3.LUT R248, R248, 0x100, RZ, 0xfc, !PT ;  /* 0x00000100f8f80812 */ /* 0x000fe400078efcff */
[----:B------:R-:W-:Y:S01]  /*41f80*/  ISETP.LT.AND P0, PT, R30, UR21, !P6 ;  /* 0x000000151e007c0c */ /* 0x000fe2000f701270 */
[----:B------:R-:W-:Y:S01]  /*41f90*/  ULDC UR21, c[0x0][0x22c] ;  /* 0x00008b0000157ab9 */ /* 0x000fe20000000800 */
[----:B------:R-:W-:Y:S01]  /*41fa0*/  LOP3.LUT R248, R248, 0xffffff7f, RZ, 0xc0, !PT ;  /* 0xffffff7ff8f87812 */ /* 0x000fe200078ec0ff */
[----:B------:R-:W4:Y:S03]  /*41fb0*/  LDL.LU R30, [R1+0x354] ;  /* 0x00035400011e7983 */ /* 0x000f260000300800 */
[----:B------:R-:W-:Y:S02]  /*41fc0*/  @P1 LOP3.LUT R248, R248, 0x80, RZ, 0xfc, !PT ;  /* 0x00000080f8f81812 */ /* 0x000fe400078efcff */
[----:B------:R-:W-:Y:S01]  /*41fd0*/  ISETP.LT.AND P1, PT, R28, UR20, !P6 ;  /* 0x000000141c007c0c */ /* 0x000fe2000f721270 */
[----:B------:R-:W-:Y:S01]  /*41fe0*/  ULDC UR20, c[0x0][0x22c] ;  /* 0x00008b0000147ab9 */ /* 0x000fe20000000800 */
[----:B------:R-:W-:Y:S01]  /*41ff0*/  LOP3.LUT R248, R248, 0xffffffbf, RZ, 0xc0, !PT ;  /* 0xffffffbff8f87812 */ /* 0x000fe200078ec0ff */
[----:B------:R-:W4:Y:S03]  /*42000*/  LDL.LU R28, [R1+0x358] ;  /* 0x00035800011c7983 */ /* 0x000f260000300800 */
[----:B------:R-:W-:-:S02]  /*42010*/  @P0 LOP3.LUT R248, R248, 0x40, RZ, 0xfc, !PT ;  /* 0x00000040f8f80812 */ /* 0x000fc400078efcff */
[----:B------:R-:W-:Y:S01]  /*42020*/  ISETP.LT.AND P0, PT, R136, UR19, !P6 ;  /* 0x0000001388007c0c */ /* 0x000fe2000f701270 */
[----:B------:R-:W-:Y:S01]  /*42030*/  ULDC UR19, c[0x0][0x22c] ;  /* 0x00008b0000137ab9 */ /* 0x000fe20000000800 */
[----:B------:R-:W-:Y:S01]  /*42040*/  LOP3.LUT R248, R248, 0xffffffdf, RZ, 0xc0, !PT ;  /* 0xffffffdff8f87812 */ /* 0x000fe200078ec0ff */
[----:B------:R-:W4:Y:S03]  /*42050*/  LDL.LU R136, [R1+0x35c] ;  /* 0x00035c0001887983 */ /* 0x000f260000300800 */
[----:B------:R-:W-:-:S04]  /*42060*/  @P1 LOP3.LUT R248, R248, 0x20, RZ, 0xfc, !PT ;  /* 0x00000020f8f81812 */ /* 0x000fc800078efcff */
[----:B------:R-:W-:-:S04]  /*42070*/  LOP3.LUT R248, R248, 0xffffffef, RZ, 0xc0, !PT ;  /* 0xffffffeff8f87812 */ /* 0x000fc800078ec0ff */
        /* <DEDUP_REMOVED lines=9> */
[----:B------:R-:W2:Y:S11]  /*42110*/  LDL.LU R27, [R1+0x364] ;  /* 0x00036400011b7983 */ /* 0x000eb60000300800 */
[----:B------:R-:W-:-:S02]  /*42120*/  @P0 LOP3.LUT R248, R248, 0x4, RZ, 0xfc, !PT ;  /* 0x00000004f8f80812 */ /* 0x000fc400078efcff */
[----:B------:R-:W-:Y:S01]  /*42130*/  ISETP.LT.AND P0, PT, R249, UR15, !P6 ;  /* 0x0000000ff9007c0c */ /* 0x000fe2000f701270 */
[----:B------:R-:W-:Y:S01]  /*42140*/  ULDC UR15, c[0x0][0x22c] ;  /* 0x00008b00000f7ab9 */ /* 0x000fe20000000800 */
[----:B----4-:R-:W-:Y:S01]  /*42150*/  ISETP.LT.AND P1, PT, R143, UR16, !P6 ;  /* 0x000000108f007c0c */ /* 0x010fe2000f721270 */
[----:B------:R-:W-:Y:S01]  /*42160*/  ULDC UR16, c[0x0][0x22c] ;  /* 0x00008b0000107ab9 */ /* 0x000fe20000000800 */
[----:B------:R-:W4:Y:S04]  /*42170*/  LDL.LU R143, [R1+0x368] ;  /* 0x00036800018f7983 */ /* 0x000f280000300800 */
[----:B------:R-:W3:Y:S01]  /*42180*/  LDL.LU R249, [R1+0x105c] ;  /* 0x00105c0001f97983 */ /* 0x000ee20000300800 */
[----:B------:R-:W-:-:S03]  /*42190*/  LOP3.LUT R248, R248, 0xfffffffd, RZ, 0xc0, !PT ;  /* 0xfffffffdf8f87812 */ /* 0x000fc600078ec0ff */
[----:B------:R-:W4:Y:S03]  /*421a0*/  LDL.LU R24, [R1+0x36c] ;  /* 0x00036c0001187983 */ /* 0x000f260000300800 */
        /* <DEDUP_REMOVED lines=9> */
[----:B------:R-:W-:Y:S02]  /*42240*/  R2UR UR32, R29 ;  /* 0x000000001d2072ca */ /* 0x000fe400000e0000 */
[----:B---3--:R-:W-:-:S04]  /*42250*/  LOP3.LUT R249, R249, 0x7fffffff, RZ, 0xc0, !PT ;  /* 0x7ffffffff9f97812 */ /* 0x008fc800078ec0ff */
[----:B------:R-:W-:Y:S02]  /*42260*/  @P1 LOP3.LUT R249, R249, 0x80000000, RZ, 0xfc, !PT ;  /* 0x80000000f9f91812 */ /* 0x000fe400078efcff */
[----:B------:R-:W-:Y:S01]  /*42270*/  ISETP.LT.AND P1, PT, R136, UR12, !P6 ;  /* 0x0000000c88007c0c */ /* 0x000fe2000f721270 */
[----:B------:R-:W-:Y:S01]  /*42280*/  ULDC UR12, c[0x0][0x22c] ;  /* 0x00008b00000c7ab9 */ /* 0x000fe20000000800 */
[----:B------:R-:W3:Y:S01]  /*42290*/  LDL.LU R136, [R1+0x378] ;  /* 0x0003780001887983 */ /* 0x000ee20000300800 */
[----:B------:R-:W-:-:S04]  /*422a0*/  LOP3.LUT R249, R249, 0xbfffffff, RZ, 0xc0, !PT ;  /* 0xbffffffff9f97812 */ /* 0x000fc800078ec0ff */
[----:B------:R-:W-:Y:S02]  /*422b0*/  @P0 LOP3.LUT R249, R249, 0x40000000, RZ, 0xfc, !PT ;  /* 0x40000000f9f90812 */ /* 0x000fe400078efcff */
[----:B------:R-:W-:Y:S01]  /*422c0*/  ISETP.LT.AND P0, PT, R138, UR11, !P6 ;  /* 0x0000000b8a007c0c */ /* 0x000fe2000f701270 */
[----:B------:R-:W-:Y:S01]  /*422d0*/  ULDC UR11, c[0x0][0x22c] ;  /* 0x00008b00000b7ab9 */ /* 0x000fe20000000800 */
[----:B------:R-:W3:Y:S01]  /*422e0*/  LDL.LU R138, [R1+0x37c] ;  /* 0x00037c00018a7983 */ /* 0x000ee20000300800 */
[----:B------:R-:W-:-:S03]  /*422f0*/  LOP3.LUT R249, R249, 0xdfffffff, RZ, 0xc0, !PT ;  /* 0xdffffffff9f97812 */ /* 0x000fc600078ec0ff */
[----:B------:R-:W3:Y:S01]  /*42300*/  LDL.LU R31, [R1+0x380] ;  /* 0x00038000011f7983 */ /* 0x000ee20000300800 */
[----:B------:R-:W-:Y:S02]  /*42310*/  @P1 LOP3.LUT R249, R249, 0x20000000, RZ, 0xfc, !PT ;  /* 0x20000000f9f91812 */ /* 0x000fe400078efcff */
[----:B--2---:R-:W-:Y:S01]  /*42320*/  ISETP.LT.AND P1, PT, R27, UR10, !P6 ;  /* 0x0000000a1b007c0c */ /* 0x004fe2000f721270 */
[----:B------:R-:W-:Y:S01]  /*42330*/  ULDC UR10, c[0x0][0x22c] ;  /* 0x00008b00000a7ab9 */ /* 0x000fe20000000800 */
[----:B------:R-:W2:Y:S01]  /*42340*/  LDL.LU R27, [R1+0x384] ;  /* 0x00038400011b7983 */ /* 0x000ea20000300800 */
[----:B------:R-:W-:-:S04]  /*42350*/  LOP3.LUT R249, R249, 0xefffffff, RZ, 0xc0, !PT ;  /* 0xeffffffff9f97812 */ /* 0x000fc800078ec0ff */
[----:B------:R-:W-:Y:S02]  /*42360*/  @P0 LOP3.LUT R249, R249, 0x10000000, RZ, 0xfc, !PT ;  /* 0x10000000f9f90812 */ /* 0x000fe400078efcff */
[----:B----4-:R-:W-:Y:S01]  /*42370*/  ISETP.LT.AND P0, PT, R143, UR9, !P6 ;  /* 0x000000098f007c0c */ /* 0x010fe2000f701270 */
[----:B------:R-:W-:Y:S01]  /*42380*/  ULDC UR9, c[0x0][0x22c] ;  /* 0x00008b0000097ab9 */ /* 0x000fe20000000800 */
[----:B------:R-:W4:Y:S01]  /*42390*/  LDL.LU R143, [R1+0x388] ;  /* 0x00038800018f7983 */ /* 0x000f220000300800 */
[----:B------:R-:W-:-:S03]  /*423a0*/  LOP3.LUT R249, R249, 0xf7ffffff, RZ, 0xc0, !PT ;  /* 0xf7fffffff9f97812 */ /* 0x000fc600078ec0ff */
[----:B------:R-:W4:Y:S01]  /*423b0*/  LDL.LU R29, [R1+0x38c] ;  /* 0x00038c00011d7983 */ /* 0x000f220000300800 */
        /* <DEDUP_REMOVED lines=22> */
[----:B------:R-:W-:Y:S01]  /*42520*/  ISETP.LT.AND P1, PT, R138, UR5, !P6 ;  /* 0x000000058a007c0c */ /* 0x000fe2000f721270 */
[----:B------:R-:W-:Y:S02]  /*42530*/  ULDC UR5, c[0x0][0x248] ;  /* 0x0000920000057ab9 */ /* 0x000fe40000000800 */
[----:B------:R-:W3:Y:S07]  /*42540*/  LDL.LU R138, [R1+0x3a0] ;  /* 0x0003a000018a7983 */ /* 0x000eee0000300800 */
[----:B------:R-:W-:-:S02]  /*42550*/  @P0 LOP3.LUT R249, R249, 0x400000, RZ, 0xfc, !PT ;  /* 0x00400000f9f90812 */ /* 0x000fc400078efcff */
[----:B--2---:R-:W-:Y:S02]  /*42560*/  ISETP.LT.AND P2, PT, R27, UR7, !P6 ;  /* 0x000000071b007c0c */ /* 0x004fe4000f741270 */
[----:B------:R-:W2:Y:S01]  /*42570*/  LDL.LU R27, [R1+0x3a4] ;  /* 0x0003a400011b7983 */ /* 0x000ea20000300800 */
[----:B------:R-:W-:-:S04]  /*42580*/  LOP3.LUT R249, R249, 0xffdfffff, RZ, 0xc0, !PT ;  /* 0xffdffffff9f97812 */ /* 0x000fc800078ec0ff */
[----:B------:R-:W-:Y:S02]  /*42590*/  @P1 LOP3.LUT R249, R249, 0x200000, RZ, 0xfc, !PT ;  /* 0x00200000f9f91812 */ /* 0x000fe400078efcff */
[----:B----4-:R-:W-:Y:S02]  /*425a0*/  ISETP.LT.AND P1, PT, R143, UR8, !P6 ;  /* 0x000000088f007c0c */ /* 0x010fe4000f721270 */
[----:B------:R-:W4:Y:S01]  /*425b0*/  LDL.LU R143, [R1+0x3a8] ;  /* 0x0003a800018f7983 */ /* 0x000f220000300800 */
[----:B------:R-:W-:Y:S02]  /*425c0*/  ISETP.LT.AND P0, PT, R31, UR6, !P6 ;  /* 0x000000061f007c0c */ /* 0x000fe4000f701270 */
[----:B------:R-:W-:-:S11]  /*425d0*/  LOP3.LUT R249, R249, 0xffefffff, RZ, 0xc0, !PT ;  /* 0xffeffffff9f97812 */ /* 0x000fd600078ec0ff */
[----:B------:R-:W-:Y:S02]  /*425e0*/  @P0 LOP3.LUT R249, R249, 0x100000, RZ, 0xfc, !PT ;  /* 0x00100000f9f90812 */ /* 0x000fe400078efcff */
[----:B------:R-:W-:Y:S02]  /*425f0*/  ISETP.LT.AND P0, PT, R29, UR9, !P6 ;  /* 0x000000091d007c0c */ /* 0x000fe4000f701270 */
[----:B------:R-:W4:Y:S01]  /*42600*/  LDL.LU R29, [R1+0x3ac] ;  /* 0x0003ac00011d7983 */ /* 0x000f220000300800 */
[----:B------:R-:W-:-:S04]  /*42610*/  LOP3.LUT R249, R249, 0xfff7ffff, RZ, 0xc0, !PT ;  /* 0xfff7fffff9f97812 */ /* 0x000fc800078ec0ff */
        /* <DEDUP_REMOVED lines=12> */
[----:B------:R-:W-:-:S04]  /*426e0*/  @P2 LOP3.LUT R249, R249, 0x10000, RZ, 0xfc, !PT ;  /* 0x00010000f9f92812 */ /* 0x000fc800078efcff */
[----:B------:R-:W-:-:S04]  /*426f0*/  LOP3.LUT R249, R249, 0xffff7fff, RZ, 0xc0, !PT ;  /* 0xffff7ffff9f97812 */ /* 0x000fc800078ec0ff */
[----:B------:R-:W-:-:S04]  /*42700*/  @P1 LOP3.LUT R249, R249, 0x8000, RZ, 0xfc, !PT ;  /* 0x00008000f9f91812 */ /* 0x000fc800078efcff */
[----:B------:R-:W-:-:S04]  /*42710*/  LOP3.LUT R249, R249, 0xffffbfff, RZ, 0xc0, !PT ;  /* 0xffffbffff9f97812 */ /* 0x000fc800078ec0ff */
[----:B------:R-:W-:-:S04]  /*42720*/  @P0 LOP3.LUT R249, R249, 0x4000, RZ, 0xfc, !PT ;  /* 0x00004000f9f90812 */ /* 0x000fc800078efcff */
[----:B------:R-:W-:Y:S02]  /*42730*/  LOP3.LUT R249, R249, 0xffffdfff, RZ, 0xc0, !PT ;  /* 0xffffdffff9f97812 */ /* 0x000fe400078ec0ff */
[----:B---3--:R-:W-:Y:S02]  /*42740*/  ISETP.LT.AND P2, PT, R136, UR13, !P6 ;  /* 0x0000000d88007c0c */ /* 0x008fe4000f741270 */
[----:B------:R-:W3:Y:S01]  /*42750*/  LDL.LU R136, [R1+0x3bc] ;  /* 0x0003bc0001887983 */ /* 0x000ee20000300800 */
[----:B------:R-:W-:-:S03]  /*42760*/  ISETP.LT.AND P1, PT, R138, UR14, !P6 ;  /* 0x0000000e8a007c0c */ /* 0x000fc6000f721270 */
[----:B------:R-:W3:Y:S01]  /*42770*/  LDL.LU R138, [R1+0x3c0] ;  /* 0x0003c000018a7983 */ /* 0x000ee20000300800 */
[----:B--2---:R-:W-:-:S03]  /*42780*/  ISETP.LT.AND P0, PT, R27, UR15, !P6 ;  /* 0x0000000f1b007c0c */ /* 0x004fc6000f701270 */
[----:B------:R-:W2:Y:S03]  /*42790*/  LDL.LU R27, [R1+0x3c4] ;  /* 0x0003c400011b7983 */ /* 0x000ea60000300800 */
[----:B------:R-:W-:Y:S02]  /*427a0*/  @P2 LOP3.LUT R249, R249, 0x2000, RZ, 0xfc, !PT ;  /* 0x00002000f9f92812 */ /* 0x000fe400078efcff */
[----:B----4-:R-:W-:Y:S02]  /*427b0*/  ISETP.LT.AND P2, PT, R143, UR16, !P6 ;  /* 0x000000108f007c0c */ /* 0x010fe4000f741270 */
[----:B------:R-:W4:Y:S01]  /*427c0*/  LDL.LU R143, [R1+0x3c8] ;  /* 0x0003c800018f7983 */ /* 0x000f220000300800 */
[----:B------:R-:W-:-:S04]  /*427d0*/  LOP3.LUT R249, R249, 0xffffefff, RZ, 0xc0, !PT ;  /* 0xffffeffff9f97812 */ /* 0x000fc800078ec0ff */
[----:B------:R-:W-:-:S04]  /*427e0*/  @P1 LOP3.LUT R249, R249, 0x1000, RZ, 0xfc, !PT ;  /* 0x00001000f9f91812 */ /* 0x000fc800078efcff */
[----:B------:R-:W-:Y:S02]  /*427f0*/  LOP3.LUT R249, R249, 0xfffff7ff, RZ, 0xc0, !PT ;  /* 0xfffff7fff9f97812 */ /* 0x000fe400078ec0ff */
[----:B------:R-:W-:Y:S02]  /*42800*/  ISETP.LT.AND P1, PT, R29, UR17, !P6 ;  /* 0x000000111d007c0c */ /* 0x000fe4000f721270 */
[----:B------:R-:W4:Y:S01]  /*42810*/  LDL.LU R29, [R1+0x3cc] ;  /* 0x0003cc00011d7983 */ /* 0x000f220000300800 */
        /* <DEDUP_REMOVED lines=58> */
[----:B------:R-:W4:Y:S04]  /*42bc0*/  LDL.LU R143, [R1+0x408] ;  /* 0x00040800018f7983 */ /* 0x000f280000300800 */
[----:B------:R-:W4:Y:S01]  /*42bd0*/  LDL.LU R34, [R1+0x40c] ;  /* 0x00040c0001227983 */ /* 0x000f220000300800 */
[----:B------:R-:W-:-:S03]  /*42be0*/  LOP3.LUT R4, R4, 0xefffffff, RZ, 0xc0, !PT ;  /* 0xefffffff04047812 */ /* 0x000fc600078ec0ff */
[----:B------:R-:W4:Y:S01]  /*42bf0*/  LDL.LU R31, [R1+0x410] ;  /* 0x00041000011f7983 */ /* 0x000f220000300800 */
        /* <DEDUP_REMOVED lines=31> */
[----:B------:R-:W-:-:S03]  /*42df0*/  LOP3.LUT R4, R4, 0xffefffff, RZ, 0xc0, !PT ;  /* 0xffefffff04047812 */ /* 0x000fc600078ec0ff */
[----:B------:R-:W4:Y:S01]  /*42e00*/  LDL R194, [R1+0xeb4] ;  /* 0x000eb40001c27983 */ /* 0x000f220000100800 */
[----:B------:R-:W-:-:S04]  /*42e10*/  @P1 LOP3.LUT R4, R4, 0x100000, RZ, 0xfc, !PT ;  /* 0x0010000004041812 */ /* 0x000fc800078efcff */
[----:B------:R-:W-:-:S04]  /*42e20*/  LOP3.LUT R4, R4, 0xfff7ffff, RZ, 0xc0, !PT ;  /* 0xfff7ffff04047812 */ /* 0x000fc800078ec0ff */
[----:B------:R-:W-:Y:S02]  /*42e30*/  @P0 LOP3.LUT R4, R4, 0x80000, RZ, 0xfc, !PT ;  /* 0x0008000004040812 */ /* 0x000fe400078efcff */
[----:B------:R-:W-:Y:S02]  /*42e40*/  ISETP.LT.AND P1, PT, R34, UR43, !P6 ;  /* 0x0000002b22007c0c */ /* 0x000fe4000f721270 */
        /* <DEDUP_REMOVED lines=16> */
[----:B------:R-:W-:-:S04]  /*42f50*/  @P0 LOP3.LUT R4, R4, 0x2000, RZ, 0xfc, !PT ;  /* 0x0000200004040812 */ /* 0x000fc800078efcff */
[----:B------:R-:W-:-:S04]  /*42f60*/  LOP3.LUT R4, R4, 0xffffefff, RZ, 0xc0, !PT ;  /* 0xffffefff04047812 */ /* 0x000fc800078ec0ff */
[----:B------:R-:W-:-:S04]  /*42f70*/  @P2 LOP3.LUT R4, R4, 0x1000, RZ, 0xfc, !PT ;  /* 0x0000100004042812 */ /* 0x000fc800078efcff */
[----:B------:R-:W-:Y:S02]  /*42f80*/  LOP3.LUT R4, R4, 0xfffff7ff, RZ, 0xc0, !PT ;  /* 0xfffff7ff04047812 */ /* 0x000fe400078ec0ff */
[----:B------:R-:W-:Y:S02]  /*42f90*/  ISETP.LT.AND P3, PT, R10, UR57, !P6 ;  /* 0x000000390a007c0c */ /* 0x000fe4000f761270 */
[----:B---3--:R-:W-:Y:S02]  /*42fa0*/  ISETP.LT.AND P1, PT, R136, UR49, !P6 ;  /* 0x0000003188007c0c */ /* 0x008fe4000f721270 */
[----:B------:R-:W-:-:S11]  /*42fb0*/  ISETP.LT.AND P0, PT, R138, UR50, !P6 ;  /* 0x000000328a007c0c */ /* 0x000fd6000f701270 */
[----:B------:R-:W-:-:S04]  /*42fc0*/  @P1 LOP3.LUT R4, R4, 0x800, RZ, 0xfc, !PT ;  /* 0x0000080004041812 */ /* 0x000fc800078efcff */
[----:B------:R-:W-:Y:S02]  /*42fd0*/  LOP3.LUT R4, R4, 0xfffffbff, RZ, 0xc0, !PT ;  /* 0xfffffbff04047812 */ /* 0x000fe400078ec0ff */
[----:B--2---:R-:W-:Y:S02]  /*42fe0*/  ISETP.LT.AND P2, PT, R27, UR51, !P6 ;  /* 0x000000331b007c0c */ /* 0x004fe4000f741270 */
[----:B------:R-:W-:-:S04]  /*42ff0*/  @P0 LOP3.LUT R4, R4, 0x400, RZ, 0xfc, !PT ;  /* 0x0000040004040812 */ /* 0x000fc800078efcff */
[----:B------:R-:W-:Y:S02]  /*43000*/  LOP3.LUT R4, R4, 0xfffffdff, RZ, 0xc0, !PT ;  /* 0xfffffdff04047812 */ /* 0x000fe400078ec0ff */
[----:B----4-:R-:W-:-:S05]  /*43010*/  ISETP.LT.AND P1, PT, R143, UR52, !P6 ;  /* 0x000000348f007c0c */ /* 0x010fca000f721270 */
[----:B------:R-:W-:Y:S02]  /*43020*/  @P2 LOP3.LUT R4, R4, 0x200, RZ, 0xfc, !PT ;  /* 0x0000020004042812 */ /* 0x000fe400078efcff */
[----:B------:R-:W-:Y:S02]  /*43030*/  ISETP.LT.AND P0, PT, R13, UR53, !P6 ;  /* 0x000000350d007c0c */ /* 0x000fe4000f701270 */
[----:B------:R-:W-:Y:S01]  /*43040*/  LOP3.LUT R4, R4, 0xfffffeff, RZ, 0xc0, !PT ;  /* 0xfffffeff04047812 */ /* 0x000fe200078ec0ff */
[----:B------:R-:W2:Y:S01]  /*43050*/  LDL.LU R13, [R1+0x1058] ;  /* 0x00105800010d7983 */ /* 0x000ea20000300800 */
[----:B------:R-:W-:Y:S02]  /*43060*/  ISETP.LT.AND P2, PT, R16, UR54, !P6 ;  /* 0x0000003610007c0c */ /* 0x000fe4000f741270 */
[----:B------:R-:W-:Y:S01]  /*43070*/  @P1 LOP3.LUT R4, R4, 0x100, RZ, 0xfc, !PT ;  /* 0x0000010004041812 */ /* 0x000fe200078efcff */
[----:B------:R-:W3:Y:S03]  /*43080*/  LDL.LU R16, [R1+0x1054] ;  /* 0x0010540001107983 */ /* 0x000ee60000300800 */
[----:B------:R-:W-:-:S04]  /*43090*/  LOP3.LUT R4, R4, 0xffffff7f, RZ, 0xc0, !PT ;  /* 0xffffff7f04047812 */ /* 0x000fc800078ec0ff */
[----:B------:R-:W-:Y:S02]  /*430a0*/  @P0 LOP3.LUT R4, R4, 0x80, RZ, 0xfc, !PT ;  /* 0x0000008004040812 */ /* 0x000fe400078efcff */
[----:B------:R-:W-:Y:S02]  /*430b0*/  ISETP.LT.AND P1, PT, R17, UR55, !P6 ;  /* 0x0000003711007c0c */ /* 0x000fe4000f721270 */
[----:B------:R-:W3:Y:S01]  /*430c0*/  LDL.LU R17, [R1+0x1050] ;  /* 0x0010500001117983 */ /* 0x000ee20000300800 */
[----:B------:R-:W-:-:S03]  /*430d0*/  LOP3.LUT R4, R4, 0xffffffbf, RZ, 0xc0, !PT ;  /* 0xffffffbf04047812 */ /* 0x000fc600078ec0ff */
[----:B------:R-:W4:Y:S01]  /*430e0*/  LDL.LU R36, [R1+0x834] ;  /* 0x0008340001247983 */ /* 0x000f220000300800 */
[----:B------:R-:W-:-:S03]  /*430f0*/  @P2 LOP3.LUT R4, R4, 0x40, RZ, 0xfc, !PT ;  /* 0x0000004004042812 */ /* 0x000fc600078efcff */
[----:B------:R-:W4:Y:S04]  /*43100*/  LDL.LU R38, [R1+0x848] ;  /* 0x0008480001267983 */ /* 0x000f280000300800 */
[----:B------:R-:W3:Y:S04]  /*43110*/  LDL.LU R35, [R1+0x830] ;  /* 0x0008300001237983 */ /* 0x000ee80000300800 */
[----:B------:R-:W3:Y:S01]  /*43120*/  LDL.LU R33, [R1+0x844] ;  /* 0x0008440001217983 */ /* 0x000ee20000300800 */
[----:B------:R-:W-:-:S03]  /*43130*/  ISETP.LT.AND P0, PT, R2, UR56, !P6 ;  /* 0x0000003802007c0c */ /* 0x000fc6000f701270 */
[----:B------:R-:W3:Y:S01]  /*43140*/  LDL.LU R32, [R1+0x480] ;  /* 0x0004800001207983 */ /* 0x000ee20000300800 */
[----:B------:R-:W-:-:S03]  /*43150*/  LOP3.LUT R4, R4, 0xffffffdf, RZ, 0xc0, !PT ;  /* 0xffffffdf04047812 */ /* 0x000fc600078ec0ff */
[----:B------:R-:W3:Y:S04]  /*43160*/  LDL.LU R34, [R1+0x494] ;  /* 0x0004940001227983 */ /* 0x000ee80000300800 */
[----:B------:R-:W3:Y:S04]  /*43170*/  LDL.LU R31, [R1+0x47c] ;  /* 0x00047c00011f7983 */ /* 0x000ee80000300800 */
[----:B------:R-:W3:Y:S01]  /*43180*/  LDL.LU R24, [R1+0x490] ;  /* 0x0004900001187983 */ /* 0x000ee20000300800 */
[----:B------:R-:W-:-:S03]  /*43190*/  @P1 LOP3.LUT R4, R4, 0x20, RZ, 0xfc, !PT ;  /* 0x0000002004041812 */ /* 0x000fc600078efcff */
[----:B------:R-:W3:Y:S01]  /*431a0*/  LDL.LU R2, [R1+0x104c] ;  /* 0x00104c0001027983 */ /* 0x000ee20000300800 */
[----:B------:R-:W-:-:S03]  /*431b0*/  ISETP.LT.AND P2, PT, R14, UR58, !P6 ;  /* 0x0000003a0e007c0c */ /* 0x000fc6000f741270 */
[----:B------:R-:W3:Y:S01]  /*431c0*/  LDL.LU R30, [R1+0x82c] ;  /* 0x00082c00011e7983 */ /* 0x000ee20000300800 */
[----:B------:R-:W-:-:S03]  /*431d0*/  ISETP.LT.AND P1, PT, R232, UR59, !P6 ;  /* 0x0000003be8007c0c */ /* 0x000fc6000f721270 */
[----:B------:R-:W3:Y:S04]  /*431e0*/  LDL.LU R143, [R1+0x83c] ;  /* 0x00083c00018f7983 */ /* 0x000ee80000300800 */
[----:B------:R-:W3:Y:S04]  /*431f0*/  LDL.LU R10, [R1+0x1048] ;  /* 0x00104800010a7983 */ /* 0x000ee80000300800 */
[----:B------:R-:W3:Y:S04]  /*43200*/  LDL.LU R14, [R1+0x1044] ;  /* 0x00104400010e7983 */ /* 0x000ee80000300800 */
[----:B------:R-:W2:Y:S01]  /*43210*/  LDL.LU R232, [R1+0x1040] ;  /* 0x0010400001e87983 */ /* 0x000ea20000300800 */
[----:B------:R-:W-:-:S03]  /*43220*/  LOP3.LUT R4, R4, 0xffffffef, RZ, 0xc0, !PT ;  /* 0xffffffef04047812 */ /* 0x000fc600078ec0ff */
        /* <DEDUP_REMOVED lines=9> */
[----:B------:R-:W3:Y:S01]  /*432c0*/  LDL.LU R12, [R1+0x1038] ;  /* 0x00103800010c7983 */ /* 0x000ee20000300800 */
[----:B--2---:R-:W-:-:S03]  /*432d0*/  IMAD.IADD R46, R232, 0x1, R13 ;  /* 0x00000001e82e7824 */ /* 0x004fc600078e020d */
[----:B------:R-:W2:Y:S04]  /*432e0*/  LDL.LU R13, [R1+0x1034] ;  /* 0x00103400010d7983 */ /* 0x000ea80000300800 */
[----:B------:R-:W2:Y:S01]  /*432f0*/  LDL.LU R232, [R1+0x1030] ;  /* 0x0010300001e87983 */ /* 0x000ea20000300800 */
[----:B----4-:R-:W-:Y:S02]  /*43300*/  PRMT R20, R38, 0x5410, R36 ;  /* 0x0000541026147816 */ /* 0x010fe40000000024 */
[----:B---3--:R-:W-:Y:S01]  /*43310*/  PRMT R21, R33, 0x5410, R35 ;  /* 0x0000541021157816 */ /* 0x008fe20000000023 */
[----:B------:R-:W3:Y:S01]  /*43320*/  LDL.LU R40, [R1+0x854] ;  /* 0x0008540001287983 */ /* 0x000ee20000300800 */
[----:B------:R-:W-:Y:S02]  /*43330*/  PRMT R22, R34, 0x5410, R32 ;  /* 0x0000541022167816 */ /* 0x000fe40000000020 */
[----:B------:R-:W-:Y:S01]  /*43340*/  PRMT R23, R24, 0x5410, R31 ;  /* 0x0000541018177816 */ /* 0x000fe2000000001f */
[----:B------:R-:W3:Y:S04]  /*43350*/  LDL.LU R39, [R1+0x864] ;  /* 0x0008640001277983 */ /* 0x000ee80000300800 */
[----:B------:R0:W-:Y:S04]  /*43360*/  STSM.16.M88.4 [R46], R20 ;  /* 0x000000142e007844 */ /* 0x0001e80000000200 */
[----:B------:R-:W4:Y:S01]  /*43370*/  LDL.LU R38, [R1+0x840] ;  /* 0x0008400001267983 */ /* 0x000f220000300800 */
[----:B0-----:R-:W-:-:S03]  /*43380*/  PRMT R20, R143, 0x5410, R30 ;  /* 0x000054108f147816 */ /* 0x001fc6000000001e */
[----:B------:R-:W4:Y:S04]  /*43390*/  LDL.LU R30, [R1+0x85c] ;  /* 0x00085c00011e7983 */ /* 0x000f280000300800 */
[----:B------:R-:W3:Y:S04]  /*433a0*/  LDL.LU R33, [R1+0x498] ;  /* 0x0004980001217983 */ /* 0x000ee80000300800 */
[----:B------:R-:W3:Y:S04]  /*433b0*/  LDL.LU R32, [R1+0x4a8] ;  /* 0x0004a80001207983 */ /* 0x000ee80000300800 */
[----:B------:R-:W3:Y:S04]  /*433c0*/  LDL.LU R31, [R1+0x48c] ;  /* 0x00048c00011f7983 */ /* 0x000ee80000300800 */
[----:B------:R-:W3:Y:S04]  /*433d0*/  LDL.LU R143, [R1+0x4a0] ;  /* 0x0004a000018f7983 */ /* 0x000ee80000300800 */
[----:B------:R-:W3:Y:S04]  /*433e0*/  LDL.LU R43, [R1+0x860] ;  /* 0x00086000012b7983 */ /* 0x000ee80000300800 */
[----:B------:R-:W3:Y:S01]  /*433f0*/  LDL.LU R42, [R1+0x874] ;  /* 0x00087400012a7983 */ /* 0x000ee20000300800 */
[----:B------:R-:W-:-:S03]  /*43400*/  PRMT R22, R138, 0x5410, R136 ;  /* 0x000054108a167816 */ /* 0x000fc60000000088 */
        /* <DEDUP_REMOVED lines=9> */
[----:B------:R-:W3:Y:S01]  /*434a0*/  LDL.LU R47, [R1+0x868] ;  /* 0x00086800012f7983 */ /* 0x000ee20000300800 */
[----:B------:R-:W-:Y:S01]  /*434b0*/  BAR.SYNC.DEFER_BLOCKING 0x0 ;  /* 0x0000000000007b1d */ /* 0x000fe20000010000 */
[----:B--2---:R-:W-:-:S05]  /*434c0*/  PRMT R23, R232, 0x5410, R27 ;  /* 0x00005410e8177816 */ /* 0x004fca000000001b */
[----:B------:R-:W0:Y:S02]  /*434d0*/  S2R R232, SR_TID.X ;  /* 0x0000000000e87919 */ /* 0x000e240000002100 */
[----:B0-----:R-:W-:-:S04]  /*434e0*/  LOP3.LUT R232, R232, 0x7f, RZ, 0xc0, !PT ;  /* 0x0000007fe8e87812 */ /* 0x001fc800078ec0ff */
[----:B------:R-:W-:Y:S01]  /*434f0*/  LEA R251, R232, UR4, 0x4 ;  /* 0x00000004e8fb7c11 */ /* 0x000fe2000f8e20ff */
[----:B------:R-:W-:Y:S01]  /*43500*/  VIADD R11, R194, UR5 ;  /* 0x00000005c20b7c36 */ /* 0x000fe20008000000 */
[----:B------:R-:W-:Y:S01]  /*43510*/  ULDC UR5, c[0x0][0x248] ;  /* 0x0000920000057ab9 */ /* 0x000fe20000000800 */
[----:B------:R-:W-:Y:S02]  /*43520*/  ULDC UR4, c[0x0][0x248] ;  /* 0x0000920000047ab9 */ /* 0x000fe40000000800 */
[----:B------:R-:W-:Y:S01]  /*43530*/  LDS.128 R176, [R251] ;  /* 0x00000000fbb07984 */ /* 0x000fe20000000c00 */
[----:B------:R-:W-:Y:S06]  /*43540*/  BAR.SYNC.DEFER_BLOCKING 0x0 ;  /* 0x0000000000007b1d */ /* 0x000fec0000010000 */
[----:B------:R4:W-:Y:S02]  /*43550*/  STSM.16.M88.4 [R46], R20 ;  /* 0x000000142e007844 */ /* 0x0009e40000000200 */
[----:B------:R-:W-:Y:S01]  /*43560*/  BAR.SYNC.DEFER_BLOCKING 0x0 ;  /* 0x0000000000007b1d */ /* 0x000fe20000010000 */
[----:B----4-:R-:W-:-:S05]  /*43570*/  PRMT R21, R30, 0x5410, R38 ;  /* 0x000054101e157816 */ /* 0x010fca0000000026 */
[----:B------:R-:W2:Y:S01]  /*43580*/  LDL.LU R38, [R1+0x87c] ;  /* 0x00087c0001267983 */ /* 0x000ea20000300800 */
[----:B---3--:R-:W-:-:S03]  /*43590*/  PRMT R20, R39, 0x5410, R40 ;  /* 0x0000541027147816 */ /* 0x008fc60000000028 */
[----:B------:R-:W3:Y:S01]  /*435a0*/  LDL.LU R41, [R1+0x4b4] ;  /* 0x0004b40001297983 */ /* 0x000ee20000300800 */
[----:B------:R-:W-:-:S03]  /*435b0*/  PRMT R23, R143, 0x5410, R31 ;  /* 0x000054108f177816 */ /* 0x000fc6000000001f */
[----:B------:R-:W3:Y:S04]  /*435c0*/  LDL.LU R40, [R1+0x4c8] ;  /* 0x0004c80001287983 */ /* 0x000ee80000300800 */
[----:B------:R-:W4:Y:S04]  /*435d0*/  LDL.LU R39, [R1+0x4ac] ;  /* 0x0004ac0001277983 */ /* 0x000f280000300800 */
[----:B------:R-:W4:Y:S04]  /*435e0*/  LDL.LU R143, [R1+0x4c0] ;  /* 0x0004c000018f7983 */ /* 0x000f280000300800 */
[----:B------:R-:W0:Y:S01]  /*435f0*/  LDS.128 R172, [R251] ;  /* 0x00000000fbac7984 */ /* 0x000e220000000c00 */
[----:B------:R-:W-:Y:S01]  /*43600*/  PRMT R22, R32, 0x5410, R33 ;  /* 0x0000541020167816 */ /* 0x000fe20000000021 */
[----:B------:R-:W-:Y:S06]  /*43610*/  BAR.SYNC.DEFER_BLOCKING 0x0 ;  /* 0x0000000000007b1d */ /* 0x000fec0000010000 */
[----:B------:R-:W3:Y:S04]  /*43620*/  LDL.LU R51, [R1+0x880] ;  /* 0x0008800001337983 */ /* 0x000ee80000300800 */
[----:B------:R-:W3:Y:S04]  /*43630*/  LDL.LU R52, [R1+0x894] ;  /* 0x0008940001347983 */ /* 0x000ee80000300800 */
[----:B------:R-:W3:Y:S04]  /*43640*/  LDL.LU R45, [R1+0x878] ;  /* 0x00087800012d7983 */ /* 0x000ee80000300800 */
[----:B------:R1:W-:Y:S01]  /*43650*/  STSM.16.M88.4 [R46], R20 ;  /* 0x000000142e007844 */ /* 0x0003e20000000200 */
[----:B------:R-:W-:Y:S01]  /*43660*/  BAR.SYNC.DEFER_BLOCKING 0x0 ;  /* 0x0000000000007b1d */ /* 0x000fe20000010000 */
[----:B-1----:R-:W-:-:S05]  /*43670*/  PRMT R20, R42, 0x5410, R43 ;  /* 0x000054102a147816 */ /* 0x002fca000000002b */
[----:B------:R-:W3:Y:S01]  /*43680*/  LDL.LU R42, [R1+0x88c] ;  /* 0x00088c00012a7983 */ /* 0x000ee20000300800 */
[----:B------:R-:W-:-:S03]  /*43690*/  PRMT R23, R138, 0x5410, R136 ;  /* 0x000054108a177816 */ /* 0x000fc60000000088 */
[----:B------:R-:W3:Y:S04]  /*436a0*/  LDL.LU R44, [R1+0x4c4] ;  /* 0x0004c400012c7983 */ /* 0x000ee80000300800 */
[----:B------:R-:W3:Y:S04]  /*436b0*/  LDL.LU R43, [R1+0x4d8] ;  /* 0x0004d800012b7983 */ /* 0x000ee80000300800 */
[----:B------:R-:W3:Y:S04]  /*436c0*/  LDL.LU R136, [R1+0x4bc] ;  /* 0x0004bc0001887983 */ /* 0x000ee80000300800 */
[----:B------:R-:W3:Y:S04]  /*436d0*/  LDL.LU R138, [R1+0x4d0] ;  /* 0x0004d000018a7983 */ /* 0x000ee80000300800 */
[----:B------:R-:W1:Y:S01]  /*436e0*/  LDS.128 R168, [R251] ;  /* 0x00000000fba87984 */ /* 0x000e620000000c00 */
[----:B------:R-:W-:-:S02]  /*436f0*/  PRMT R21, R34, 0x5410, R37 ;  /* 0x0000541022157816 */ /* 0x000fc40000000025 */
[----:B------:R-:W-:Y:S01]  /*43700*/  PRMT R22, R35, 0x5410, R36 ;  /* 0x0000541023167816 */ /* 0x000fe20000000024 */
[----:B------:R-:W-:Y:S06]  /*43710*/  BAR.SYNC.DEFER_BLOCKING 0x0 ;  /* 0x0000000000007b1d */ /* 0x000fec0000010000 */
[----:B------:R-:W3:Y:S04]  /*43720*/  LDL.LU R62, [R1+0x890] ;  /* 0x00089000013e7983 */ /* 0x000ee80000300800 */
[----:B------:R-:W3:Y:S04]  /*43730*/  LDL.LU R59, [R1+0x8a4] ;  /* 0x0008a400013b7983 */ /* 0x000ee80000300800 */
[----:B------:R-:W3:Y:S04]  /*43740*/  LDL.LU R54, [R1+0x888] ;  /* 0x0008880001367983 */ /* 0x000ee80000300800 */
[----:B------:R0:W-:Y:S01]  /*43750*/  STSM.16.M88.4 [R46], R20 ;  /* 0x000000142e007844 */ /* 0x0001e20000000200 */
[----:B------:R-:W-:Y:S01]  /*43760*/  BAR.SYNC.DEFER_BLOCKING 0x0 ;  /* 0x0000000000007b1d */ /* 0x000fe20000010000 */
[----:B0-----:R-:W-:-:S05]  /*43770*/  PRMT R20, R50, 0x5410, R48 ;  /* 0x0000541032147816 */ /* 0x001fca0000000030 */
[----:B------:R-:W0:Y:S01]  /*43780*/  LDS.128 R164, [R251] ;  /* 0x00000000fba47984 */ /* 0x000e220000000c00 */
[----:B--2---:R-:W-:-:S03]  /*43790*/  PRMT R21, R38, 0x5410, R47 ;  /* 0x0000541026157816 */ /* 0x004fc6000000002f */
[----:B------:R-:W2:Y:S04]  /*437a0*/  LDL.LU R47, [R1+0x89c] ;  /* 0x00089c00012f7983 */ /* 0x000ea80000300800 */
[----:B------:R-:W2:Y:S04]  /*437b0*/  LDL.LU R49, [R1+0x4d4] ;  /* 0x0004d40001317983 */ /* 0x000ea80000300800 */
[----:B------:R-:W2:Y:S04]  /*437c0*/  LDL.LU R48, [R1+0x4e8] ;  /* 0x0004e80001307983 */ /* 0x000ea80000300800 */
[----:B------:R-:W2:Y:S01]  /*437d0*/  LDL.LU R50, [R1+0x4cc] ;  /* 0x0004cc0001327983 */ /* 0x000ea20000300800 */
[----:B----4-:R-:W-:-:S03]  /*437e0*/  PRMT R23, R143, 0x5410, R39 ;  /* 0x000054108f177816 */ /* 0x010fc60000000027 */
[----:B------:R-:W4:Y:S04]  /*437f0*/  LDL.LU R143, [R1+0x4e0] ;  /* 0x0004e000018f7983 */ /* 0x000f280000300800 */
[----:B------:R-:W4:Y:S04]  /*43800*/  LDL.LU R57, [R1+0x8a0] ;  /* 0x0008a00001397983 */ /* 0x000f280000300800 */
[----:B------:R-:W4:Y:S01]  /*43810*/  LDL.LU R58, [R1+0x8b4] ;  /* 0x0008b400013a7983 */ /* 0x000f220000300800 */
[----:B---3--:R-:W-:Y:S01]  /*43820*/  PRMT R22, R40, 0x5410, R41 ;  /* 0x0000541028167816 */ /* 0x008fe20000000029 */
[----:B------:R-:W-:Y:S06]  /*43830*/  BAR.SYNC.DEFER_BLOCKING 0x0 ;  /* 0x0000000000007b1d */ /* 0x000fec0000010000 */
[----:B------:R-:W3:Y:S04]  /*43840*/  LDL.LU R55, [R1+0x898] ;  /* 0x0008980001377983 */ /* 0x000ee80000300800 */
[----:B------:R1:W-:Y:S01]  /*43850*/  STSM.16.M88.4 [R46], R20 ;  /* 0x000000142e007844 */ /* 0x0003e20000000200 */
[----:B------:R-:W-:Y:S01]  /*43860*/  BAR.SYNC.DEFER_BLOCKING 0x0 ;  /* 0x0000000000007b1d */ /* 0x000fe20000010000 */
[----:B-1----:R-:W-:-:S05]  /*43870*/  PRMT R20, R52, 0x5410, R51 ;  /* 0x0000541034147816 */ /* 0x002fca0000000033 */
[----:B------:R-:W3:Y:S04]  /*43880*/  LDL.LU R51, [R1+0x8ac] ;  /* 0x0008ac0001337983 */ /* 0x000ee80000300800 */
[----:B------:R-:W3:Y:S04]  /*43890*/  LDL.LU R53, [R1+0x4e4] ;  /* 0x0004e40001357983 */ /* 0x000ee80000300800 */
[----:B------:R-:W3:Y:S01]  /*438a0*/  LDL.LU R52, [R1+0x4f8] ;  /* 0x0004f80001347983 */ /* 0x000ee20000300800 */
[----:B------:R-:W-:-:S03]  /*438b0*/  PRMT R23, R138, 0x5410, R136 ;  /* 0x000054108a177816 */ /* 0x000fc60000000088 */
[----:B------:R-:W3:Y:S04]  /*438c0*/  LDL.LU R136, [R1+0x4dc] ;  /* 0x0004dc0001887983 */ /* 0x000ee80000300800 */
[----:B------:R-:W3:Y:S04]  /*438d0*/  LDL.LU R138, [R1+0x4f0] ;  /* 0x0004f000018a7983 */ /* 0x000ee80000300800 */
[----:B------:R-:W1:Y:S01]  /*438e0*/  LDS.128 R160, [R251] ;  /* 0x00000000fba07984 */ /* 0x000e620000000c00 */
[----:B------:R-:W-:Y:S02]  /*438f0*/  PRMT R21, R42, 0x5410, R45 ;  /* 0x000054102a157816 */ /* 0x000fe4000000002d */
[----:B------:R-:W-:Y:S01]  /*43900*/  PRMT R22, R43, 0x5410, R44 ;  /* 0x000054102b167816 */ /* 0x000fe2000000002c */
[----:B------:R-:W-:Y:S06]  /*43910*/  BAR.SYNC.DEFER_BLOCKING 0x0 ;  /* 0x0000000000007b1d */ /* 0x000fec0000010000 */
[----:B------:R-:W3:Y:S04]  /*43920*/  LDL.LU R70, [R1+0x8b0] ;  /* 0x0008b00001467983 */ /* 0x000ee80000300800 */
[----:B------:R-:W3:Y:S04]  /*43930*/  LDL.LU R67, [R1+0x8c4] ;  /* 0x0008c40001437983 */ /* 0x000ee80000300800 */
[----:B------:R-:W3:Y:S04]  /*43940*/  LDL.LU R65, [R1+0x8a8] ;  /* 0x0008a80001417983 */ /* 0x000ee80000300800 */
[----:B------:R0:W-:Y:S01]  /*43950*/  STSM.16.M88.4 [R46], R20 ;  /* 0x000000142e007844 */ /* 0x0001e20000000200 */
[----:B------:R-:W-:Y:S06]  /*43960*/  BAR.SYNC.DEFER_BLOCKING 0x0 ;  /* 0x0000000000007b1d */ /* 0x000fec0000010000 */
[----:B------:R-:W1:Y:S01]  /*43970*/  LDS.128 R156, [R251] ;  /* 0x00000000fb9c7984 */ /* 0x000e620000000c00 */
[----:B0-----:R-:W-:-:S02]  /*43980*/  PRMT R20, R59, 0x5410, R62 ;  /* 0x000054103b147816 */ /* 0x001fc4000000003e */
[----:B--2---:R-:W-:Y:S02]  /*43990*/  PRMT R21, R47, 0x5410, R54 ;  /* 0x000054102f157816 */ /* 0x004fe40000000036 */
[----:B------:R-:W2:Y:S04]  /*439a0*/  LDL.LU R54, [R1+0x8bc] ;  /* 0x0008bc0001367983 */ /* 0x000ea80000300800 */
[----:B------:R-:W2:Y:S04]  /*439b0*/  LDL.LU R64, [R1+0x4f4] ;  /* 0x0004f40001407983 */ /* 0x000ea80000300800 */
[----:B------:R-:W2:Y:S04]  /*439c0*/  LDL.LU R66, [R1+0x508] ;  /* 0x0005080001427983 */ /* 0x000ea80000300800 */
[----:B------:R-:W2:Y:S01]  /*439d0*/  LDL.LU R63, [R1+0x4ec] ;  /* 0x0004ec00013f7983 */ /* 0x000ea20000300800 */
[----:B----4-:R-:W-:-:S03]  /*439e0*/  PRMT R23, R143, 0x5410, R50 ;  /* 0x000054108f177816 */ /* 0x010fc60000000032 */
[----:B------:R-:W4:Y:S01]  /*439f0*/  LDL.LU R143, [R1+0x500] ;  /* 0x00050000018f7983 */ /* 0x000f220000300800 */
[----:B------:R-:W-:Y:S01]  /*43a00*/  PRMT R22, R48, 0x5410, R49 ;  /* 0x0000541030167816 */ /* 0x000fe20000000031 */
[----:B------:R-:W-:Y:S06]  /*43a10*/  BAR.SYNC.DEFER_BLOCKING 0x0 ;  /* 0x0000000000007b1d */ /* 0x000fec0000010000 */
[----:B------:R-:W4:Y:S04]  /*43a20*/  LDL.LU R61, [R1+0x8c0] ;  /* 0x0008c000013d7983 */ /* 0x000f280000300800 */
[----:B------:R-:W4:Y:S04]  /*43a30*/  LDL.LU R60, [R1+0x8d4] ;  /* 0x0008d400013c7983 */ /* 0x000f280000300800 */
[----:B------:R-:W4:Y:S04]  /*43a40*/  LDL.LU R62, [R1+0x8b8] ;  /* 0x0008b800013e7983 */ /* 0x000f280000300800 */
[----:B------:R-:W4:Y:S04]  /*43a50*/  LDL.LU R59, [R1+0x8cc] ;  /* 0x0008cc00013b7983 */ /* 0x000f280000300800 */
[----:B------:R0:W-:Y:S01]  /*43a60*/  STSM.16.M88.4 [R46], R20 ;  /* 0x000000142e007844 */ /* 0x0001e20000000200 */
[----:B------:R-:W-:Y:S01]  /*43a70*/  BAR.SYNC.DEFER_BLOCKING 0x0 ;  /* 0x0000000000007b1d */ /* 0x000fe20000010000 */
[----:B0-----:R-:W-:-:S05]  /*43a80*/  PRMT R20, R58, 0x5410, R57 ;  /* 0x000054103a147816 */ /* 0x001fca0000000039 */
[----:B------:R-:W4:Y:S04]  /*43a90*/  LDL.LU R57, [R1+0x504] ;  /* 0x0005040001397983 */ /* 0x000f280000300800 */
[----:B------:R-:W4:Y:S04]  /*43aa0*/  LDL.LU R58, [R1+0x518] ;  /* 0x00051800013a7983 */ /* 0x000f280000300800 */
[----:B------:R-:W0:Y:S01]  /*43ab0*/  LDS.128 R152, [R251] ;  /* 0x00000000fb987984 */ /* 0x000e220000000c00 */
[----:B---3--:R-:W-:-:S03]  /*43ac0*/  PRMT R23, R138, 0x5410, R136 ;  /* 0x000054108a177816 */ /* 0x008fc60000000088 */
[----:B------:R-:W3:Y:S04]  /*43ad0*/  LDL.LU R136, [R1+0x4fc] ;  /* 0x0004fc0001887983 */ /* 0x000ee80000300800 */
[----:B------:R-:W3:Y:S01]  /*43ae0*/  LDL.LU R138, [R1+0x510] ;  /* 0x00051000018a7983 */ /* 0x000ee20000300800 */
[----:B------:R-:W-:Y:S02]  /*43af0*/  PRMT R21, R51, 0x5410, R55 ;  /* 0x0000541033157816 */ /* 0x000fe40000000037 */
[----:B------:R-:W-:Y:S01]  /*43b00*/  PRMT R22, R52, 0x5410, R53 ;  /* 0x0000541034167816 */ /* 0x000fe20000000035 */
[----:B------:R-:W-:Y:S06]  /*43b10*/  BAR.SYNC.DEFER_BLOCKING 0x0 ;  /* 0x0000000000007b1d */ /* 0x000fec0000010000 */
[----:B------:R-:W3:Y:S04]  /*43b20*/  LDL.LU R68, [R1+0x8d0] ;  /* 0x0008d00001447983 */ /* 0x000ee80000300800 */
[----:B------:R1:W-:Y:S01]  /*43b30*/  STSM.16.M88.4 [R46], R20 ;  /* 0x000000142e007844 */ /* 0x0003e20000000200 */
[----:B------:R-:W-:Y:S01]  /*43b40*/  BAR.SYNC.DEFER_BLOCKING 0x0 ;  /* 0x0000000000007b1d */ /* 0x000fe20000010000 */
[----:B-1----:R-:W-:-:S05]  /*43b50*/  PRMT R20, R67, 0x5410, R70 ;  /* 0x0000541043147816 */ /* 0x002fca0000000046 */
[----:B------:R-:W3:Y:S04]  /*43b60*/  LDL.LU R70, [R1+0x8e4] ;  /* 0x0008e40001467983 */ /* 0x000ee80000300800 */
[----:B------:R-:W3:Y:S04]  /*43b70*/  LDL.LU R67, [R1+0x8c8] ;  /* 0x0008c80001437983 */ /* 0x000ee80000300800 */
[----:B------:R-:W1:Y:S01]  /*43b80*/  LDS.128 R148, [R251] ;  /* 0x00000000fb947984 */ /* 0x000e620000000c00 */
[----:B--2---:R-:W-:-:S03]  /*43b90*/  PRMT R21, R54, 0x5410, R65 ;  /* 0x0000541036157816 */ /* 0x004fc60000000041 */
[----:B------:R-:W2:Y:S01]  /*43ba0*/  LDL.LU R65, [R1+0x8dc] ;  /* 0x0008dc0001417983 */ /* 0x000ea20000300800 */
[----:B------:R-:W-:-:S03]  /*43bb0*/  PRMT R22, R66, 0x5410, R64 ;  /* 0x0000541042167816 */ /* 0x000fc60000000040 */
[----:B------:R-:W2:Y:S04]  /*43bc0*/  LDL.LU R64, [R1+0x514] ;  /* 0x0005140001407983 */ /* 0x000ea80000300800 */
[----:B------:R-:W2:Y:S01]  /*43bd0*/  LDL.LU R66, [R1+0x528] ;  /* 0x0005280001427983 */ /* 0x000ea20000300800 */
[----:B----4-:R-:W-:-:S03]  /*43be0*/  PRMT R23, R143, 0x5410, R63 ;  /* 0x000054108f177816 */ /* 0x010fc6000000003f */
[----:B------:R-:W4:Y:S04]  /*43bf0*/  LDL.LU R63, [R1+0x50c] ;  /* 0x00050c00013f7983 */ /* 0x000f280000300800 */
[----:B------:R-:W4:Y:S01]  /*43c00*/  LDL.LU R143, [R1+0x520] ;  /* 0x00052000018f7983 */ /* 0x000f220000300800 */
[----:B------:R-:W-:Y:S06]  /*43c10*/  BAR.SYNC.DEFER_BLOCKING 0x0 ;  /* 0x0000000000007b1d */ /* 0x000fec0000010000 */
[----:B------:R0:W-:Y:S02]  /*43c20*/  STSM.16.M88.4 [R46], R20 ;  /* 0x000000142e007844 */ /* 0x0001e40000000200 */
[----:B------:R-:W-:Y:S01]  /*43c30*/  BAR.SYNC.DEFER_BLOCKING 0x0 ;  /* 0x0000000000007b1d */ /* 0x000fe20000010000 */
[----:B0-----:R-:W-:-:S05]  /*43c40*/  PRMT R20, R60, 0x5410, R61 ;  /* 0x000054103c147816 */ /* 0x001fca000000003d */
[----:B------:R-:W4:Y:S01]  /*43c50*/  LDL.LU R61, [R1+0x8e0] ;  /* 0x0008e000013d7983 */ /* 0x000f220000300800 */
[----:B------:R-:W-:-:S03]  /*43c60*/  PRMT R21, R59, 0x5410, R62 ;  /* 0x000054103b157816 */ /* 0x000fc6000000003e */
[----:B------:R-:W4:Y:S01]  /*43c70*/  LDL.LU R60, [R1+0x8f4] ;  /* 0x0008f400013c7983 */ /* 0x000f220000300800 */
[----:B------:R-:W-:-:S03]  /*43c80*/  PRMT R22, R58, 0x5410, R57 ;  /* 0x000054103a167816 */ /* 0x000fc60000000039 */
[----:B------:R-:W4:Y:S04]  /*43c90*/  LDL.LU R62, [R1+0x8d8] ;  /* 0x0008d800013e7983 */ /* 0x000f280000300800 */
[----:B------:R-:W4:Y:S04]  /*43ca0*/  LDL.LU R59, [R1+0x8ec] ;  /* 0x0008ec00013b7983 */ /* 0x000f280000300800 */
[----:B------:R-:W4:Y:S04]  /*43cb0*/  LDL.LU R57, [R1+0x524] ;  /* 0x0005240001397983 */ /* 0x000f280000300800 */
[----:B------:R-:W4:Y:S01]  /*43cc0*/  LDL.LU R58, [R1+0x538] ;  /* 0x00053800013a7983 */ /* 0x000f220000300800 */
[----:B---3--:R-:W-:-:S03]  /*43cd0*/  PRMT R23, R138, 0x5410, R136 ;  /* 0x000054108a177816 */ /* 0x008fc60000000088 */
[----:B------:R-:W3:Y:S04]  /*43ce0*/  LDL.LU R136, [R1+0x51c] ;  /* 0x00051c0001887983 */ /* 0x000ee80000300800 */
[----:B------:R-:W3:Y:S04]  /*43cf0*/  LDL.LU R138, [R1+0x530] ;  /* 0x00053000018a7983 */ /* 0x000ee80000300800 */
[----:B------:R-:W0:Y:S01]  /*43d00*/  LDS.128 R144, [R251] ;  /* 0x00000000fb907984 */ /* 0x000e220000000c00 */
[----:B------:R-:W-:Y:S06]  /*43d10*/  BAR.SYNC.DEFER_BLOCKING 0x0 ;  /* 0x0000000000007b1d */ /* 0x000fec0000010000 */
[----:B------:R-:W3:Y:S04]  /*43d20*/  LDL.LU R74, [R1+0x8f0] ;  /* 0x0008f000014a7983 */ /* 0x000ee80000300800 */
[----:B------:R-:W3:Y:S04]  /*43d30*/  LDL.LU R71, [R1+0x904] ;  /* 0x0009040001477983 */ /* 0x000ee80000300800 */
[----:B------:R-:W3:Y:S04]  /*43d40*/  LDL.LU R69, [R1+0x8e8] ;  /* 0x0008e80001457983 */ /* 0x000ee80000300800 */
[----:B------:R1:W-:Y:S02]  /*43d50*/  STSM.16.M88.4 [R46], R20 ;  /* 0x000000142e007844 */ /* 0x0003e40000000200 */
[----:B-1----:R-:W-:-:S02]  /*43d60*/  PRMT R20, R70, 0x5410, R68 ;  /* 0x0000541046147816 */ /* 0x002fc40000000044 */
[----:B------:R-:W3:Y:S04]  /*43d70*/  LDL.LU R68, [R1+0x8fc] ;  /* 0x0008fc0001447983 */ /* 0x000ee80000300800 */
[----:B------:R-:W3:Y:S01]  /*43d80*/  LDL.LU R70, [R1+0x534] ;  /* 0x0005340001467983 */ /* 0x000ee20000300800 */
[----:B--2---:R-:W-:-:S03]  /*43d90*/  PRMT R21, R65, 0x5410, R67 ;  /* 0x0000541041157816 */ /* 0x004fc60000000043 */
[----:B------:R-:W2:Y:S04]  /*43da0*/  LDL.LU R67, [R1+0x548] ;  /* 0x0005480001437983 */ /* 0x000ea80000300800 */
[----:B------:R-:W2:Y:S01]  /*43db0*/  LDL.LU R65, [R1+0x52c] ;  /* 0x00052c0001417983 */ /* 0x000ea20000300800 */
[----:B------:R-:W-:-:S03]  /*43dc0*/  PRMT R22, R66, 0x5410, R64 ;  /* 0x0000541042167816 */ /* 0x000fc60000000040 */
[----:B------:R-:W2:Y:S04]  /*43dd0*/  LDL.LU R64, [R1+0x540] ;  /* 0x0005400001407983 */ /* 0x000ea80000300800 */
[----:B------:R-:W2:Y:S01]  /*43de0*/  LDL.LU R66, [R1+0x900] ;  /* 0x0009000001427983 */ /* 0x000ea20000300800 */
[----:B----4-:R-:W-:Y:S01]  /*43df0*/  PRMT R23, R143, 0x5410, R63 ;  /* 0x000054108f177816 */ /* 0x010fe2000000003f */
[----:B------:R-:W-:Y:S06]  /*43e00*/  BAR.SYNC.DEFER_BLOCKING 0x0 ;  /* 0x0000000000007b1d */ /* 0x000fec0000010000 */
[----:B------:R-:W4:Y:S04]  /*43e10*/  LDL.LU R63, [R1+0x914] ;  /* 0x00091400013f7983 */ /* 0x000f280000300800 */
[----:B------:R-:W1:Y:S01]  /*43e20*/  LDS.128 R140, [R251] ;  /* 0x00000000fb8c7984 */ /* 0x000e620000000c00 */
[----:B------:R-:W-:Y:S06]  /*43e30*/  BAR.SYNC.DEFER_BLOCKING 0x0 ;  /* 0x0000000000007b1d */ /* 0x000fec0000010000 */
[----:B------:R0:W-:Y:S02]  /*43e40*/  STSM.16.M88.4 [R46], R20 ;  /* 0x000000142e007844 */ /* 0x0001e40000000200 */
[----:B0-----:R-:W-:-:S02]  /*43e50*/  PRMT R20, R60, 0x5410, R61 ;  /* 0x000054103c147816 */ /* 0x001fc4000000003d */
        /* <DEDUP_REMOVED lines=8> */
[----:B---3--:R-:W-:Y:S01]  /*43ee0*/  PRMT R23, R138, 0x5410, R136 ;  /* 0x000054108a177816 */ /* 0x008fe20000000088 */
[----:B------:R-:W-:Y:S06]  /*43ef0*/  BAR.SYNC.DEFER_BLOCKING 0x0 ;  /* 0x0000000000007b1d */ /* 0x000fec0000010000 */
[----:B------:R-:W0:Y:S02]  /*43f00*/  LDS.128 R136, [R251] ;  /* 0x00000000fb887984 */ /* 0x000e240000000c00 */
[----:B------:R-:W-:Y:S06]  /*43f10*/  BAR.SYNC.DEFER_BLOCKING 0x0 ;  /* 0x0000000000007b1d */ /* 0x000fec0000010000 */
[----:B------:R3:W-:Y:S02]  /*43f20*/  STSM.16.M88.4 [R46], R20 ;  /* 0x000000142e007844 */ /* 0x0007e40000000200 */
[----:B------:R-:W-:Y:S01]  /*43f30*/  BAR.SYNC.DEFER_BLOCKING 0x0 ;  /* 0x0000000000007b1d */ /* 0x000fe20000010000 */
[----:B---3--:R-:W-:-:S05]  /*43f40*/  PRMT R20, R71, 0x5410, R74 ;  /* 0x0000541047147816 */ /* 0x008fca000000004a */
[----:B------:R-:W3:Y:S01]  /*43f50*/  LDL.LU R74, [R1+0x910] ;  /* 0x00091000014a7983 */ /* 0x000ee20000300800 */
[----:B------:R-:W-:-:S03]  /*43f60*/  PRMT R21, R68, 0x5410, R69 ;  /* 0x0000541044157816 */ /* 0x000fc60000000045 */
[----:B------:R-:W3:Y:S04]  /*43f70*/  LDL.LU R71, [R1+0x924] ;  /* 0x0009240001477983 */ /* 0x000ee80000300800 */
[----:B------:R-:W3:Y:S04]  /*43f80*/  LDL.LU R69, [R1+0x908] ;  /* 0x0009080001457983 */ /* 0x000ee80000300800 */
[----:B------:R-:W3:Y:S04]  /*43f90*/  LDL.LU R68, [R1+0x91c] ;  /* 0x00091c0001447983 */ /* 0x000ee80000300800 */
[----:B------:R-:W0:Y:S01]  /*43fa0*/  LDS.128 R132, [R251] ;  /* 0x00000000fb847984 */ /* 0x000e220000000c00 */
[----:B--2---:R-:W-:-:S03]  /*43fb0*/  PRMT R22, R67, 0x5410, R70 ;  /* 0x0000541043167816 */ /* 0x004fc60000000046 */
[----:B------:R-:W2:Y:S04]  /*43fc0*/  LDL.LU R70, [R1+0x554] ;  /* 0x0005540001467983 */ /* 0x000ea80000300800 */
[----:B------:R-:W2:Y:S01]  /*43fd0*/  LDL.LU R67, [R1+0x568] ;  /* 0x0005680001437983 */ /* 0x000ea20000300800 */
[----:B------:R-:W-:Y:S01]  /*43fe0*/  PRMT R23, R64, 0x5410, R65 ;  /* 0x0000541040177816 */ /* 0x000fe20000000041 */
[----:B------:R-:W-:Y:S06]  /*43ff0*/  BAR.SYNC.DEFER_BLOCKING 0x0 ;  /* 0x0000000000007b1d */ /* 0x000fec0000010000 */
[----:B------:R-:W2:Y:S04]  /*44000*/  LDL.LU R65, [R1+0x54c] ;  /* 0x00054c0001417983 */ /* 0x000ea80000300800 */
[----:B------:R-:W2:Y:S04]  /*44010*/  LDL.LU R64, [R1+0x560] ;  /* 0x0005600001407983 */ /* 0x000ea80000300800 */
[----:B------:R4:W-:Y:S01]  /*44020*/  STSM.16.M88.4 [R46], R20 ;  /* 0x000000142e007844 */ /* 0x0009e20000000200 */
[----:B------:R-:W-:Y:S01]  /*44030*/  BAR.SYNC.DEFER_BLOCKING 0x0 ;  /* 0x0000000000007b1d */ /* 0x000fe20000010000 */
[----:B----4-:R-:W-:-:S05]  /*44040*/  PRMT R20, R63, 0x5410, R66 ;  /* 0x000054103f147816 */ /* 0x010fca0000000042 */
[----:B------:R-:W4:Y:S04]  /*44050*/  LDL.LU R66, [R1+0x920] ;  /* 0x0009200001427983 */ /* 0x000f280000300800 */
[----:B------:R-:W4:Y:S04]  /*44060*/  LDL.LU R63, [R1+0x934] ;  /* 0x00093400013f7983 */ /* 0x000f280000300800 */
[----:B------:R-:W0:Y:S01]  /*44070*/  LDS.128 R128, [R251] ;  /* 0x00000000fb807984 */ /* 0x000e220000000c00 */
[----:B------:R-:W-:-:S03]  /*44080*/  PRMT R21, R60, 0x5410, R61 ;  /* 0x000054103c157816 */ /* 0x000fc6000000003d */
[----:B------:R-:W4:Y:S04]  /*44090*/  LDL.LU R61, [R1+0x918] ;  /* 0x00091800013d7983 */ /* 0x000f280000300800 */
[----:B------:R-:W4:Y:S01]  /*440a0*/  LDL.LU R60, [R1+0x92c] ;  /* 0x00092c00013c7983 */ /* 0x000f220000300800 */
[----:B------:R-:W-:-:S03]  /*440b0*/  PRMT R22, R59, 0x5410, R62 ;  /* 0x000054103b167816 */ /* 0x000fc6000000003e */
[----:B------:R-:W4:Y:S04]  /*440c0*/  LDL.LU R62, [R1+0x564] ;  /* 0x00056400013e7983 */ /* 0x000f280000300800 */
[----:B------:R-:W4:Y:S01]  /*440d0*/  LDL.LU R59, [R1+0x578] ;  /* 0x00057800013b7983 */ /* 0x000f220000300800 */
[----:B------:R-:W-:-:S03]  /*440e0*/  PRMT R23, R58, 0x5410, R57 ;  /* 0x000054103a177816 */ /* 0x000fc60000000039 */
[----:B------:R-:W4:Y:S04]  /*440f0*/  LDL.LU R57, [R1+0x55c] ;  /* 0x00055c0001397983 */ /* 0x000f280000300800 */
[----:B------:R-:W4:Y:S01]  /*44100*/  LDL.LU R58, [R1+0x570] ;  /* 0x00057000013a7983 */ /* 0x000f220000300800 */
[----:B------:R-:W-:Y:S06]  /*44110*/  BAR.SYNC.DEFER_BLOCKING 0x0 ;  /* 0x0000000000007b1d */ /* 0x000fec0000010000 */
[----:B------:R3:W-:Y:S02]  /*44120*/  STSM.16.M88.4 [R46], R20 ;  /* 0x000000142e007844 */ /* 0x0007e40000000200 */
[----:B------:R-:W-:Y:S06]  /*44130*/  BAR.SYNC.DEFER_BLOCKING 0x0 ;  /* 0x0000000000007b1d */ /* 0x000fec0000010000 */
[----:B------:R-:W0:Y:S01]  /*44140*/  LDS.128 R124, [R251] ;  /* 0x00000000fb7c7984 */ /* 0x000e220000000c00 */
[----:B---3--:R-:W-:-:S03]  /*44150*/  PRMT R20, R71, 0x5410, R74 ;  /* 0x0000541047147816 */ /* 0x008fc6000000004a */
[----:B------:R-:W3:Y:S04]  /*44160*/  LDL.LU R74, [R1+0x930] ;  /* 0x00093000014a7983 */ /* 0x000ee80000300800 */
[----:B------:R-:W3:Y:S01]  /*44170*/  LDL.LU R71, [R1+0x944] ;  /* 0x0009440001477983 */ /* 0x000ee20000300800 */
[----:B------:R-:W-:-:S03]  /*44180*/  PRMT R21, R68, 0x5410, R69 ;  /* 0x0000541044157816 */ /* 0x000fc60000000045 */
[----:B------:R-:W3:Y:S04]  /*44190*/  LDL.LU R69, [R1+0x928] ;  /* 0x0009280001457983 */ /* 0x000ee80000300800 */
[----:B------:R-:W3:Y:S01]  /*441a0*/  LDL.LU R68, [R1+0x93c] ;  /* 0x00093c0001447983 */ /* 0x000ee20000300800 */
[----:B------:R-:W-:Y:S01]  /*441b0*/  VIADD R18, R11, UR5 ;  /* 0x000000050b127c36 */ /* 0x000fe20008000000 */
[----:B------:R-:W-:-:S03]  /*441c0*/  ULDC UR5, c[0x0][0x248] ;  /* 0x0000920000057ab9 */ /* 0x000fc60000000800 */
[----:B------:R-:W-:Y:S01]  /*441d0*/  VIADD R19, R18, UR5 ;  /* 0x0000000512137c36 */ /* 0x000fe20008000000 */
[----:B------:R-:W-:Y:S01]  /*441e0*/  ULDC UR5, c[0x0][0x248] ;  /* 0x0000920000057ab9 */ /* 0x000fe20000000800 */
[----:B--2---:R-:W-:Y:S02]  /*441f0*/  PRMT R22, R67, 0x5410, R70 ;  /* 0x0000541043167816 */ /* 0x004fe40000000046 */
[----:B------:R-:W2:Y:S04]  /*44200*/  LDL.LU R70, [R1+0x574] ;  /* 0x0005740001467983 */ /* 0x000ea80000300800 */
[----:B------:R-:W2:Y:S01]  /*44210*/  LDL.LU R67, [R1+0x588] ;  /* 0x0005880001437983 */ /* 0x000ea20000300800 */
[----:B------:R-:W-:Y:S01]  /*44220*/  PRMT R23, R64, 0x5410, R65 ;  /* 0x0000541040177816 */ /* 0x000fe20000000041 */
[----:B------:R-:W-:Y:S06]  /*44230*/  BAR.SYNC.DEFER_BLOCKING 0x0 ;  /* 0x0000000000007b1d */ /* 0x000fec0000010000 */
[----:B------:R-:W2:Y:S04]  /*44240*/  LDL.LU R65, [R1+0x56c] ;  /* 0x00056c0001417983 */ /* 0x000ea80000300800 */
[----:B------:R-:W2:Y:S04]  /*44250*/  LDL.LU R64, [R1+0x580] ;  /* 0x0005800001407983 */ /* 0x000ea80000300800 */
[----:B------:R4:W-:Y:S01]  /*44260*/  STSM.16.M88.4 [R46], R20 ;  /* 0x000000142e007844 */ /* 0x0009e20000000200 */
[----:B------:R-:W-:Y:S01]  /*44270*/  VIADD R24, R19, UR5 ;  /* 0x0000000513187c36 */ /* 0x000fe20008000000 */
[----:B------:R-:W-:Y:S01]  /*44280*/  ULDC UR5, c[0x0][0x248] ;  /* 0x0000920000057ab9 */ /* 0x000fe20000000800 */
[----:B------:R-:W-:Y:S01]  /*44290*/  BAR.SYNC.DEFER_BLOCKING 0x0 ;  /* 0x0000000000007b1d */ /* 0x000fe20000010000 */
[----:B----4-:R-:W-:-:S05]  /*442a0*/  PRMT R20, R63, 0x5410, R66 ;  /* 0x000054103f147816 */ /* 0x010fca0000000042 */
[----:B------:R-:W4:Y:S04]  /*442b0*/  LDL.LU R66, [R1+0x940] ;  /* 0x0009400001427983 */ /* 0x000f280000300800 */
[----:B------:R-:W4:Y:S01]  /*442c0*/  LDL.LU R63, [R1+0x9bc] ;  /* 0x0009bc00013f7983 */ /* 0x000f220000300800 */
[----:B------:R-:W-:Y:S02]  /*442d0*/  PRMT R21, R60, 0x5410, R61 ;  /* 0x000054103c157816 */ /* 0x000fe4000000003d */
[----:B------:R-:W-:Y:S01]  /*442e0*/  PRMT R22, R59, 0x5410, R62 ;  /* 0x000054103b167816 */ /* 0x000fe2000000003e */
[----:B------:R-:W4:Y:S04]  /*442f0*/  LDL.LU R61, [R1+0x938] ;  /* 0x00093800013d7983 */ /* 0x000f280000300800 */
[----:B------:R-:W4:Y:S01]  /*44300*/  LDL.LU R60, [R1+0x9b8] ;  /* 0x0009b800013c7983 */ /* 0x000f220000300800 */
[----:B------:R-:W-:-:S03]  /*44310*/  PRMT R23, R58, 0x5410, R57 ;  /* 0x000054103a177816 */ /* 0x000fc60000000039 */
[----:B------:R-:W4:Y:S04]  /*44320*/  LDL.LU R62, [R1+0x584] ;  /* 0x00058400013e7983 */ /* 0x000f280000300800 */
[----:B------:R-:W4:Y:S04]  /*44330*/  LDL.LU R59, [R1+0x7b0] ;  /* 0x0007b000013b7983 */ /* 0x000f280000300800 */
[----:B------:R-:W4:Y:S04]  /*44340*/  LDL.LU R57, [R1+0x57c] ;  /* 0x00057c0001397983 */ /* 0x000f280000300800 */
[----:B------:R-:W4:Y:S01]  /*44350*/  LDL.LU R58, [R1+0x5fc] ;  /* 0x0005fc00013a7983 */ /* 0x000f220000300800 */
[----:B------:R-:W-:Y:S01]  /*44360*/  VIADD R25, R24, UR5 ;  /* 0x0000000518197c36 */ /* 0x000fe20008000000 */
[----:B------:R-:W-:-:S02]  /*44370*/  ULDC UR5, c[0x0][0x248] ;  /* 0x0000920000057ab9 */ /* 0x000fc40000000800 */
[----:B------:R-:W0:Y:S01]  /*44380*/  LDS.128 R120, [R251] ;  /* 0x00000000fb787984 */ /* 0x000e220000000c00 */
[----:B------:R-:W-:Y:S01]  /*44390*/  VIADD R26, R25, UR5 ;  /* 0x00000005191a7c36 */ /* 0x000fe20008000000 */
[----:B------:R-:W-:Y:S01]  /*443a0*/  ULDC UR5, c[0x0][0x248] ;  /* 0x0000920000057ab9 */ /* 0x000fe20000000800 */
[----:B------:R-:W-:Y:S02]  /*443b0*/  BAR.SYNC.DEFER_BLOCKING 0x0 ;  /* 0x0000000000007b1d */ /* 0x000fe40000010000 */
[----:B------:R-:W-:-:S04]  /*443c0*/  VIADD R27, R26, UR5 ;  /* 0x000000051a1b7c36 */ /* 0x000fc80008000000 */
[----:B------:R-:W-:Y:S01]  /*443d0*/  VIADD R28, R27, UR4 ;  /* 0x000000041b1c7c36 */ /* 0x000fe20008000000 */
[----:B------:R-:W-:Y:S01]  /*443e0*/  ULDC UR5, c[0x0][0x248] ;  /* 0x0000920000057ab9 */ /* 0x000fe20000000800 */
[----:B------:R-:W-:Y:S02]  /*443f0*/  ULDC UR4, c[0x0][0x248] ;  /* 0x0000920000047ab9 */ /* 0x000fe40000000800 */
[----:B------:R-:W-:Y:S01]  /*44400*/  VIADD R29, R28, UR5 ;  /* 0x000000051c1d7c36 */ /* 0x000fe20008000000 */
[----:B------:R-:W-:-:S03]  /*44410*/  ULDC UR5, c[0x0][0x248] ;  /* 0x0000920000057ab9 */ /* 0x000fc60000000800 */
        /* <DEDUP_REMOVED lines=63> */
[----:B------:R3:W-:Y:S01]  /*44810*/  STSM.16.M88.4 [R46], R20 ;  /* 0x000000142e007844 */ /* 0x0007e20000000200 */
[----:B------:R-:W-:Y:S02]  /*44820*/  ULDC UR5, c[0x0][0x248] ;  /* 0x0000920000057ab9 */ /* 0x000fe40000000800 */
[----:B------:R-:W-:Y:S01]  /*44830*/  VIADD R186, R184, UR4 ;  /* 0x00000004b8ba7c36 */ /* 0x000fe20008000000 */
[----:B------:R-:W-:Y:S01]  /*44840*/  ULDC UR4, c[0x0][0x248] ;  /* 0x0000920000047ab9 */ /* 0x000fe20000000800 */
[----:B------:R-:W-:Y:S02]  /*44850*/  BAR.SYNC.DEFER_BLOCKING 0x0 ;  /* 0x0000000000007b1d */ /* 0x000fe40000010000 */
[----:B------:R-:W-:-:S04]  /*44860*/  VIADD R188, R186, UR4 ;  /* 0x00000004babc7c36 */ /* 0x000fc80008000000 */
        /* <DEDUP_REMOVED lines=10> */
[----:B------:R-:W-:Y:S01]  /*44910*/  ULDC UR4, c[0x0][0x248] ;  /* 0x0000920000047ab9 */ /* 0x000fe20000000800 */
[----:B------:R-:W0:Y:S02]  /*44920*/  LDS.128 R116, [R251] ;  /* 0x00000000fb747984 */ /* 0x000e240000000c00 */
        /* <DEDUP_REMOVED lines=9> */
[----:B---3--:R-:W-:Y:S01]  /*449c0*/  PRMT R20, R71, 0x5410, R74 ;  /* 0x0000541047147816 */ /* 0x008fe2000000004a */
[----:B------:R-:W-:Y:S02]  /*449d0*/  ULDC UR5, c[0x0][0x248] ;  /* 0x0000920000057ab9 */ /* 0x000fe40000000800 */
[----:B------:R-:W-:Y:S01]  /*449e0*/  VIADD R207, R205, UR4 ;  /* 0x00000004cdcf7c36 */ /* 0x000fe20008000000 */
[----:B------:R-:W-:Y:S01]  /*449f0*/  ULDC UR4, c[0x0][0x248] ;  /* 0x0000920000047ab9 */ /* 0x000fe20000000800 */
[----:B------:R-:W-:Y:S02]  /*44a00*/  PRMT R21, R68, 0x5410, R69 ;  /* 0x0000541044157816 */ /* 0x000fe40000000045 */
[----:B------:R-:W-:Y:S01]  /*44a10*/  VIADD R209, R207, UR4 ;  /* 0x00000004cfd17c36 */ /* 0x000fe20008000000 */
[----:B------:R-:W-:Y:S01]  /*44a20*/  ULDC UR4, c[0x0][0x248] ;  /* 0x0000920000047ab9 */ /* 0x000fe20000000800 */
[----:B--2---:R-:W-:-:S02]  /*44a30*/  PRMT R22, R67, 0x5410, R70 ;  /* 0x0000541043167816 */ /* 0x004fc40000000046 */
[----:B------:R-:W-:Y:S01]  /*44a40*/  VIADD R211, R209, UR4 ;  /* 0x00000004d1d37c36 */ /* 0x000fe20008000000 */
[----:B------:R-:W-:Y:S01]  /*44a50*/  ULDC UR4, c[0x0][0x248] ;  /* 0x0000920000047ab9 */ /* 0x000fe20000000800 */
[----:B------:R-:W-:Y:S01]  /*44a60*/  PRMT R23, R64, 0x5410, R65 ;  /* 0x0000541040177816 */ /* 0x000fe20000000041 */
[----:B------:R-:W-:Y:S01]  /*44a70*/  BAR.SYNC.DEFER_BLOCKING 0x0 ;  /* 0x0000000000007b1d */ /* 0x000fe20000010000 */
[----:B------:R-:W-:-:S04]  /*44a80*/  VIADD R213, R211, UR5 ;  /* 0x00000005d3d57c36 */ /* 0x000fc80008000000 */
[----:B------:R-:W-:Y:S01]  /*44a90*/  VIADD R215, R213, UR4 ;  /* 0x00000004d5d77c36 */ /* 0x000fe20008000000 */
[----:B------:R-:W-:Y:S01]  /*44aa0*/  ULDC UR4, c[0x0][0x248] ;  /* 0x0000920000047ab9 */ /* 0x000fe20000000800 */
[----:B------:R-:W-:Y:S02]  /*44ab0*/  ULDC UR5, c[0x0][0x248] ;  /* 0x0000920000057ab9 */ /* 0x000fe40000000800 */
[----:B------:R-:W-:Y:S01]  /*44ac0*/  VIADD R217, R215, UR4 ;  /* 0x00000004d7d97c36 */ /* 0x000fe20008000000 */
[----:B------:R-:W-:Y:S01]  /*44ad0*/  ULDC UR4, c[0x0][0x248] ;  /* 0x0000920000047ab9 */ /* 0x000fe20000000800 */
[----:B------:R4:W-:Y:S01]  /*44ae0*/  STSM.16.M88.4 [R46], R20 ;  /* 0x000000142e007844 */ /* 0x0009e20000000200 */
[----:B------:R-:W-:Y:S01]  /*44af0*/  BAR.SYNC.DEFER_BLOCKING 0x0 ;  /* 0x0000000000007b1d */ /* 0x000fe20000010000 */
        /* <DEDUP_REMOVED lines=9> */
[----:B------:R-:W-:Y:S01]  /*44b90*/  ULDC UR4, c[0x0][0x248] ;  /* 0x0000920000047ab9 */ /* 0x000fe20000000800 */
[----:B------:R-:W2:Y:S02]  /*44ba0*/  LDS.128 R112, [R251] ;  /* 0x00000000fb707984 */ /* 0x000ea40000000c00 */
        /* <DEDUP_REMOVED lines=8> */
[----:B------:R-:W-:-:S04]  /*44c30*/  VIADD R237, R235, UR5 ;  /* 0x00000005ebed7c36 */ /* 0x000fc80008000000 */
[----:B------:R-:W-:Y:S01]  /*44c40*/  VIADD R239, R237, UR4 ;  /* 0x00000004edef7c36 */ /* 0x000fe20008000000 */
[----:B------:R-:W-:-:S03]  /*44c50*/  ULDC UR4, c[0x0][0x248] ;  /* 0x0000920000047ab9 */ /* 0x000fc60000000800 */
[----:B------:R-:W-:Y:S01]  /*44c60*/  VIADD R241, R239, UR4 ;  /* 0x00000004eff17c36 */ /* 0x000fe20008000000 */
[----:B------:R-:W-:Y:S01]  /*44c70*/  ULDC UR4, c[0x0][0x248] ;  /* 0x0000920000047ab9 */ /* 0x000fe20000000800 */
[----:B----4-:R-:W-:Y:S02]  /*44c80*/  PRMT R20, R63, 0x5410, R66 ;  /* 0x000054103f147816 */ /* 0x010fe40000000042 */
[----:B------:R-:W-:Y:S01]  /*44c90*/  PRMT R21, R60, 0x5410, R61 ;  /* 0x000054103c157816 */ /* 0x000fe2000000003d */
[----:B------:R-:W-:Y:S01]  /*44ca0*/  VIADD R252, R241, UR4 ;  /* 0x00000004f1fc7c36 */ /* 0x000fe20008000000 */
[----:B------:R-:W-:Y:S02]  /*44cb0*/  PRMT R22, R59, 0x5410, R62 ;  /* 0x000054103b167816 */ /* 0x000fe4000000003e */
[----:B------:R-:W-:Y:S01]  /*44cc0*/  PRMT R23, R58, 0x5410, R57 ;  /* 0x000054103a177816 */ /* 0x000fe20000000039 */
[----:B------:R-:W3:Y:S04]  /*44cd0*/  LDL.LU R61, [R1+0x9b4] ;  /* 0x0009b400013d7983 */ /* 0x000ee80000300800 */
        /* <DEDUP_REMOVED lines=15> */
[----:B------:R-:W-:-:S03]  /*44dd0*/  LOP3.LUT R3, R3, 0xbfffffff, RZ, 0xc0, !PT ;  /* 0xbfffffff03037812 */ /* 0x000fc600078ec0ff */
[----:B------:R-:W-:Y:S01]  /*44de0*/  STL.64 [R1+0x1278], R174 ;  /* 0x001278ae01007387 */ /* 0x000fe20000100a00 */
[----:B------:R-:W-:Y:S01]  /*44df0*/  @P3 LOP3.LUT R3, R3, 0x40000000, RZ, 0xfc, !PT ;  /* 0x4000000003033812 */ /* 0x000fe200078efcff */
[----:B------:R-:W-:Y:S03]  /*44e00*/  BAR.SYNC.DEFER_BLOCKING 0x0 ;  /* 0x0000000000007b1d */ /* 0x000fe60000010000 */
[----:B------:R-:W-:Y:S02]  /*44e10*/  LOP3.LUT R3, R3, 0xdfffffff, RZ, 0xc0, !PT ;  /* 0xdfffffff03037812 */ /* 0x000fe400078ec0ff */
[C---:B------:R-:W-:Y:S02]  /*44e20*/  LOP3.LUT P3, RZ, R4.reuse, 0x8, RZ, 0xc0, !PT ;  /* 0x0000000804ff7812 */ /* 0x040fe4000786c0ff */
[----:B------:R-:W-:Y:S02]  /*44e30*/  @P2 LOP3.LUT R3, R3, 0x20000000, RZ, 0xfc, !PT ;  /* 0x2000000003032812 */ /* 0x000fe400078efcff */
[----:B------:R-:W-:Y:S01]  /*44e40*/  LOP3.LUT P2, RZ, R4, 0x4, RZ, 0xc0, !PT ;  /* 0x0000000404ff7812 */ /* 0x000fe2000784c0ff */
[----:B------:R-:W-:Y:S01]  /*44e50*/  STL.64 [R1+0x1258], R168 ;  /* 0x001258a801007387 */ /* 0x000fe20000100a00 */
[----:B------:R-:W-:-:S03]  /*44e60*/  LOP3.LUT R3, R3, 0xefffffff, RZ, 0xc0, !PT ;  /* 0xefffffff03037812 */ /* 0x000fc600078ec0ff */
[----:B------:R-:W-:Y:S01]  /*44e70*/  STL.64 [R1+0x1250], R170 ;  /* 0x001250aa01007387 */ /* 0x000fe20000100a00 */
        /* <DEDUP_REMOVED lines=10> */
[----:B------:R-:W-:-:S03]  /*44f20*/  @P6 LOP3.LUT R3, R3, 0x4000000, RZ, 0xfc, !PT ;  /* 0x0400000003036812 */ /* 0x000fc600078efcff */
[----:B------:R-:W-:Y:S01]  /*44f30*/  STL.64 [R1+0x11f0], R156 ;  /* 0x0011f09c01007387 */ /* 0x000fe20000100a00 */
[----:B------:R-:W-:-:S03]  /*44f40*/  LOP3.LUT R3, R3, 0xfdffffff, RZ, 0xc0, !PT ;  /* 0xfdffffff03037812 */ /* 0x000fc600078ec0ff */
[----:B------:R-:W-:Y:S01]  /*44f50*/  STL.64 [R1+0x11e8], R158 ;  /* 0x0011e89e01007387 */ /* 0x000fe20000100a00 */
[----:B------:R-:W-:-:S03]  /*44f60*/  @P5 LOP3.LUT R3, R3, 0x2000000, RZ, 0xfc, !PT ;  /* 0x0200000003035812 */ /* 0x000fc600078efcff */
[----:B------:R-:W-:Y:S04]  /*44f70*/  STL.64 [R1+0x11e0], R8 ;  /* 0x0011e00801007387 */ /* 0x000fe80000100a00 */
[----:B------:R-:W-:Y:S04]  /*44f80*/  STL.64 [R1+0x11d8], R152 ;  /* 0x0011d89801007387 */ /* 0x000fe80000100a00 */
[----:B------:R-:W-:Y:S04]  /*44f90*/  STL.64 [R1+0x11d0], R154 ;  /* 0x0011d09a01007387 */ /* 0x000fe80000100a00 */
[----:B------:R-:W-:Y:S04]  /*44fa0*/  STL.64 [R1+0x11c8], R148 ;  /* 0x0011c89401007387 */ /* 0x000fe80000100a00 */
[----:B------:R-:W-:Y:S04]  /*44fb0*/  STL.64 [R1+0x11c0], R150 ;  /* 0x0011c09601007387 */ /* 0x000fe80000100a00 */
[----:B------:R-:W-:Y:S04]  /*44fc0*/  STL.64 [R1+0x11b8], R144 ;  /* 0x0011b89001007387 */ /* 0x000fe80000100a00 */
[----:B------:R-:W-:Y:S04]  /*44fd0*/  STL.64 [R1+0x11b0], R146 ;  /* 0x0011b09201007387 */ /* 0x000fe80000100a00 */
[----:B-1----:R-:W-:Y:S04]  /*44fe0*/  STL.64 [R1+0x11a8], R140 ;  /* 0x0011a88c01007387 */ /* 0x002fe80000100a00 */
[----:B------:R-:W-:Y:S04]  /*44ff0*/  STL.64 [R1+0x11a0], R142 ;  /* 0x0011a08e01007387 */ /* 0x000fe80000100a00 */
[----:B0-----:R-:W-:Y:S04]  /*45000*/  STL.64 [R1+0x1198], R136 ;  /* 0x0011988801007387 */ /* 0x001fe80000100a00 */
        /* <DEDUP_REMOVED lines=12> */
[----:B--2---:R-:W-:Y:S04]  /*450d0*/  STL.64 [R1+0x1130], R112 ;  /* 0x0011307001007387 */ /* 0x004fe80000100a00 */
[----:B------:R-:W-:Y:S04]  /*450e0*/  STL.64 [R1+0x1128], R114 ;  /* 0x0011287201007387 */ /* 0x000fe80000100a00 */
[----:B------:R-:W-:Y:S04]  /*450f0*/  STL.64 [R1+0x1110], R244 ;  /* 0x001110f401007387 */ /* 0x000fe80000100a00 */
[----:B------:R-:W-:Y:S04]  /*45100*/  STL.64 [R1+0x10d0], R246 ;  /* 0x0010d0f601007387 */ /* 0x000fe80000100a00 */
[----:B------:R-:W-:Y:S04]  /*45110*/  STL.64 [R1+0x1080], R248 ;  /* 0x001080f801007387 */ /* 0x000fe80000100a00 */
[----:B------:R3:W-:Y:S04]  /*45120*/  STSM.16.M88.4 [R46], R20 ;  /* 0x000000142e007844 */ /* 0x0007e80000000200 */
[----:B------:R-:W2:Y:S04]  /*45130*/  LDL.LU R70, [R1+0x9ac] ;  /* 0x0009ac0001467983 */ /* 0x000ea80000300800 */
[----:B------:R-:W2:Y:S01]  /*45140*/  LDL.LU R64, [R1+0xa24] ;  /* 0x000a240001407983 */ /* 0x000ea20000300800 */
[----:B------:R-:W-:Y:S06]  /*45150*/  BAR.SYNC.DEFER_BLOCKING 0x0 ;  /* 0x0000000000007b1d */ /* 0x000fec0000010000 */
[----:B------:R-:W0:Y:S01]  /*45160*/  LDS.128 R108, [R251] ;  /* 0x00000000fb6c7984 */ /* 0x000e220000000c00 */
[----:B---3--:R-:W-:-:S03]  /*45170*/  PRMT R20, R60, 0x5410, R61 ;  /* 0x000054103c147816 */ /* 0x008fc6000000003d */
[----:B------:R-:W3:Y:S04]  /*45180*/  LDL.LU R61, [R1+0x974] ;  /* 0x00097400013d7983 */ /* 0x000ee80000300800 */
[----:B------:R-:W3:Y:S01]  /*45190*/  LDL.LU R60, [R1+0x9ec] ;  /* 0x0009ec00013c7983 */ /* 0x000ee20000300800 */
[----:B----4-:R-:W-:-:S03]  /*451a0*/  PRMT R21, R59, 0x5410, R62 ;  /* 0x000054103b157816 */ /* 0x010fc6000000003e */
[----:B------:R-:W4:Y:S04]  /*451b0*/  LDL.LU R62, [R1+0x5f0] ;  /* 0x0005f000013e7983 */ /* 0x000f280000300800 */
[----:B------:R-:W4:Y:S01]  /*451c0*/  LDL.LU R59, [R1+0x81c] ;  /* 0x00081c00013b7983 */ /* 0x000f220000300800 */
[----:B------:R-:W-:-:S03]  /*451d0*/  PRMT R23, R58, 0x5410, R57 ;  /* 0x000054103a177816 */ /* 0x000fc60000000039 */
[----:B------:R-:W2:Y:S04]  /*451e0*/  LDL.LU R57, [R1+0x5b8] ;  /* 0x0005b80001397983 */ /* 0x000ea80000300800 */
[----:B------:R-:W2:Y:S01]  /*451f0*/  LDL.LU R58, [R1+0x7e4] ;  /* 0x0007e400013a7983 */ /* 0x000ea20000300800 */
[----:B------:R-:W-:Y:S01]  /*45200*/  PRMT R22, R72, 0x5410, R73 ;  /* 0x0000541048167816 */ /* 0x000fe20000000049 */
[----:B------:R-:W-:Y:S06]  /*45210*/  BAR.SYNC.DEFER_BLOCKING 0x0 ;  /* 0x0000000000007b1d */ /* 0x000fec0000010000 */
[----:B0-----:R-:W-:Y:S04]  /*45220*/  STL.64 [R1+0x1120], R108 ;  /* 0x0011206c01007387 */ /* 0x001fe80000100a00 */
[----:B------:R-:W-:Y:S04]  /*45230*/  STL.64 [R1+0x1118], R110 ;  /* 0x0011186e01007387 */ /* 0x000fe80000100a00 */
[----:B------:R0:W-:Y:S01]  /*45240*/  STSM.16.M88.4 [R46], R20 ;  /* 0x000000142e007844 */ /* 0x0001e20000000200 */
[----:B------:R-:W-:Y:S01]  /*45250*/  BAR.SYNC.DEFER_BLOCKING 0x0 ;  /* 0x0000000000007b1d */ /* 0x000fe20000010000 */
[----:B0-----:R-:W-:-:S05]  /*45260*/  PRMT R23, R63, 0x5410, R66 ;  /* 0x000054103f177816 */ /* 0x001fca0000000042 */
[----:B------:R-:W2:Y:S04]  /*45270*/  LDL.LU R66, [R1+0x9a8] ;  /* 0x0009a80001427983 */ /* 0x000ea80000300800 */
[----:B------:R-:W2:Y:S01]  /*45280*/  LDL.LU R63, [R1+0xa20] ;  /* 0x000a2000013f7983 */ /* 0x000ea20000300800 */
[----:B------:R-:W-:-:S03]  /*45290*/  PRMT R20, R71, 0x5410, R74 ;  /* 0x0000541047147816 */ /* 0x000fc6000000004a */
[----:B------:R-:W2:Y:S04]  /*452a0*/  LDL.LU R77, [R1+0x970] ;  /* 0x00097000014d7983 */ /* 0x000ea80000300800 */
[----:B------:R-:W0:Y:S01]  /*452b0*/  LDS.128 R104, [R251] ;  /* 0x00000000fb687984 */ /* 0x000e220000000c00 */
[----:B------:R-:W-:-:S03]  /*452c0*/  PRMT R21, R68, 0x5410, R69 ;  /* 0x0000541044157816 */ /* 0x000fc60000000045 */
[----:B------:R-:W2:Y:S01]  /*452d0*/  LDL.LU R76, [R1+0x9e8] ;  /* 0x0009e800014c7983 */ /* 0x000ea20000300800 */
[----:B------:R-:W-:Y:S01]  /*452e0*/  PRMT R22, R65, 0x5410, R67 ;  /* 0x0000541041167816 */ /* 0x000fe20000000043 */
[----:B------:R-:W-:Y:S06]  /*452f0*/  BAR.SYNC.DEFER_BLOCKING 0x0 ;  /* 0x0000000000007b1d */ /* 0x000fec0000010000 */
[----:B------:R-:W2:Y:S04]  /*45300*/  LDL.LU R79, [R1+0x5ec] ;  /* 0x0005ec00014f7983 */ /* 0x000ea80000300800 */
[----:B------:R-:W2:Y:S04]  /*45310*/  LDL.LU R75, [R1+0x818] ;  /* 0x00081800014b7983 */ /* 0x000ea80000300800 */
[----:B------:R-:W2:Y:S04]  /*45320*/  LDL.LU R67, [R1+0x5b4] ;  /* 0x0005b40001437983 */ /* 0x000ea80000300800 */
[----:B------:R-:W2:Y:S04]  /*45330*/  LDL.LU R65, [R1+0x7e0] ;  /* 0x0007e00001417983 */ /* 0x000ea80000300800 */
[----:B------:R3:W-:Y:S01]  /*45340*/  STSM.16.M88.4 [R46], R20 ;  /* 0x000000142e007844 */ /* 0x0007e20000000200 */
[----:B------:R-:W-:Y:S06]  /*45350*/  BAR.SYNC.DEFER_BLOCKING 0x0 ;  /* 0x0000000000007b1d */ /* 0x000fec0000010000 */
[----:B0-----:R-:W-:Y:S04]  /*45360*/  STL.64 [R1+0x1108], R104 ;  /* 0x0011086801007387 */ /* 0x001fe80000100a00 */
[----:B------:R-:W-:Y:S04]  /*45370*/  STL.64 [R1+0x1100], R106 ;  /* 0x0011006a01007387 */ /* 0x000fe80000100a00 */
[----:B------:R-:W0:Y:S01]  /*45380*/  LDS.128 R100, [R251] ;  /* 0x00000000fb647984 */ /* 0x000e220000000c00 */
[----:B---3--:R-:W-:-:S03]  /*45390*/  PRMT R21, R60, 0x5410, R61 ;  /* 0x000054103c157816 */ /* 0x008fc6000000003d */
[----:B------:R-:W3:Y:S04]  /*453a0*/  LDL.LU R61, [R1+0x9a4] ;  /* 0x0009a400013d7983 */ /* 0x000ee80000300800 */
[----:B------:R-:W3:Y:S01]  /*453b0*/  LDL.LU R60, [R1+0xa1c] ;  /* 0x000a1c00013c7983 */ /* 0x000ee20000300800 */
[----:B----4-:R-:W-:-:S03]  /*453c0*/  PRMT R22, R59, 0x5410, R62 ;  /* 0x000054103b167816 */ /* 0x010fc6000000003e */
[----:B------:R-:W4:Y:S04]  /*453d0*/  LDL.LU R62, [R1+0x96c] ;  /* 0x00096c00013e7983 */ /* 0x000f280000300800 */
[----:B------:R-:W4:Y:S04]  /*453e0*/  LDL.LU R59, [R1+0x9e4] ;  /* 0x0009e400013b7983 */ /* 0x000f280000300800 */
[----:B------:R-:W4:Y:S04]  /*453f0*/  LDL.LU R73, [R1+0x5e8] ;  /* 0x0005e80001497983 */ /* 0x000f280000300800 */
[----:B------:R-:W4:Y:S01]  /*45400*/  LDL.LU R72, [R1+0x814] ;  /* 0x0008140001487983 */ /* 0x000f220000300800 */
[----:B--2---:R-:W-:-:S03]  /*45410*/  PRMT R23, R58, 0x5410, R57 ;  /* 0x000054103a177816 */ /* 0x004fc60000000039 */
[----:B------:R-:W2:Y:S04]  /*45420*/  LDL.LU R57, [R1+0x5b0] ;  /* 0x0005b00001397983 */ /* 0x000ea80000300800 */
[----:B------:R-:W2:Y:S01]  /*45430*/  LDL.LU R58, [R1+0x7dc] ;  /* 0x0007dc00013a7983 */ /* 0x000ea20000300800 */
[----:B------:R-:W-:Y:S01]  /*45440*/  PRMT R20, R64, 0x5410, R70 ;  /* 0x0000541040147816 */ /* 0x000fe20000000046 */
[----:B------:R-:W-:Y:S06]  /*45450*/  BAR.SYNC.DEFER_BLOCKING 0x0 ;  /* 0x0000000000007b1d */ /* 0x000fec0000010000 */
[----:B0-----:R-:W-:Y:S04]  /*45460*/  STL.64 [R1+0x10f8], R100 ;  /* 0x0010f86401007387 */ /* 0x001fe80000100a00 */
[----:B------:R-:W-:Y:S04]  /*45470*/  STL.64 [R1+0x10f0], R102 ;  /* 0x0010f06601007387 */ /* 0x000fe80000100a00 */
[----:B------:R-:W2:Y:S04]  /*45480*/  LDL.LU R74, [R1+0x9a0] ;  /* 0x0009a000014a7983 */ /* 0x000ea80000300800 */
[----:B------:R-:W2:Y:S04]  /*45490*/  LDL.LU R71, [R1+0xa18] ;  /* 0x000a180001477983 */ /* 0x000ea80000300800 */
[----:B------:R-:W2:Y:S04]  /*454a0*/  LDL.LU R69, [R1+0x968] ;  /* 0x0009680001457983 */ /* 0x000ea80000300800 */
[----:B------:R-:W2:Y:S04]  /*454b0*/  LDL.LU R68, [R1+0x9e0] ;  /* 0x0009e00001447983 */ /* 0x000ea80000300800 */
[----:B------:R0:W-:Y:S04]  /*454c0*/  STSM.16.M88.4 [R46], R20 ;  /* 0x000000142e007844 */ /* 0x0001e80000000200 */
[----:B------:R-:W2:Y:S04]  /*454d0*/  LDL.LU R70, [R1+0x5e4] ;  /* 0x0005e40001467983 */ /* 0x000ea80000300800 */
[----:B------:R-:W2:Y:S01]  /*454e0*/  LDL.LU R64, [R1+0x810] ;  /* 0x0008100001407983 */ /* 0x000ea20000300800 */
[----:B------:R-:W-:Y:S01]  /*454f0*/  BAR.SYNC.DEFER_BLOCKING 0x0 ;  /* 0x0000000000007b1d */ /* 0x000fe20000010000 */
[----:B0-----:R-:W-:-:S05]  /*45500*/  PRMT R20, R63, 0x5410, R66 ;  /* 0x000054103f147816 */ /* 0x001fca0000000042 */
[----:B------:R-:W2:Y:S04]  /*45510*/  LDL.LU R66, [R1+0x5ac] ;  /* 0x0005ac0001427983 */ /* 0x000ea80000300800 */
[----:B------:R-:W2:Y:S04]  /*45520*/  LDL.LU R63, [R1+0x7d8] ;  /* 0x0007d800013f7983 */ /* 0x000ea80000300800 */
[----:B------:R-:W0:Y:S01]  /*45530*/  LDS.128 R96, [R251] ;  /* 0x00000000fb607984 */ /* 0x000e220000000c00 */
[----:B------:R-:W-:Y:S02]  /*45540*/  PRMT R21, R76, 0x5410, R77 ;  /* 0x000054104c157816 */ /* 0x000fe4000000004d */
[----:B------:R-:W-:-:S02]  /*45550*/  PRMT R22, R75, 0x5410, R79 ;  /* 0x000054104b167816 */ /* 0x000fc4000000004f */
[----:B------:R-:W-:Y:S01]  /*45560*/  PRMT R23, R65, 0x5410, R67 ;  /* 0x0000541041177816 */ /* 0x000fe20000000043 */
[----:B------:R-:W-:Y:S06]  /*45570*/  BAR.SYNC.DEFER_BLOCKING 0x0 ;  /* 0x0000000000007b1d */ /* 0x000fec0000010000 */
[----:B------:R3:W-:Y:S02]  /*45580*/  STSM.16.M88.4 [R46], R20 ;  /* 0x000000142e007844 */ /* 0x0007e40000000200 */
[----:B------:R-:W-:Y:S06]  /*45590*/  BAR.SYNC.DEFER_BLOCKING 0x0 ;  /* 0x0000000000007b1d */ /* 0x000fec0000010000 */
[----:B0-----:R-:W-:Y:S04]  /*455a0*/  STL.64 [R1+0x10e8], R96 ;  /* 0x0010e86001007387 */ /* 0x001fe80000100a00 */
[----:B------:R-:W-:Y:S04]  /*455b0*/  STL.64 [R1+0x10e0], R98 ;  /* 0x0010e06201007387 */ /* 0x000fe80000100a00 */
[----:B------:R-:W2:Y:S04]  /*455c0*/  LDL.LU R67, [R1+0x99c] ;  /* 0x00099c0001437983 */ /* 0x000ea80000300800 */
[----:B------:R-:W2:Y:S04]  /*455d0*/  LDL.LU R65, [R1+0xa14] ;  /* 0x000a140001417983 */ /* 0x000ea80000300800 */
[----:B------:R-:W0:Y:S01]  /*455e0*/  LDS.128 R92, [R251] ;  /* 0x00000000fb5c7984 */ /* 0x000e220000000c00 */
[----:B---3--:R-:W-:-:S03]  /*455f0*/  PRMT R20, R60, 0x5410, R61 ;  /* 0x000054103c147816 */ /* 0x008fc6000000003d */
[----:B------:R-:W3:Y:S04]  /*45600*/  LDL.LU R61, [R1+0x964] ;  /* 0x00096400013d7983 */ /* 0x000ee80000300800 */
[----:B------:R-:W3:Y:S01]  /*45610*/  LDL.LU R60, [R1+0x9dc] ;  /* 0x0009dc00013c7983 */ /* 0x000ee20000300800 */
[----:B----4-:R-:W-:-:S03]  /*45620*/  PRMT R21, R59, 0x5410, R62 ;  /* 0x000054103b157816 */ /* 0x010fc6000000003e */
        /* <DEDUP_REMOVED lines=24> */
[----:B------:R-:W2:Y:S04]  /*457b0*/  LDL.LU R63, [R1+0x7d0] ;  /* 0x0007d000013f7983 */ /* 0x000ea80000300800 */
[----:B------:R3:W-:Y:S04]  /*457c0*/  STSM.16.M88.4 [R46], R20 ;  /* 0x000000142e007844 */ /* 0x0007e80000000200 */
[----:B0-----:R-:W-:Y:S04]  /*457d0*/  STL.64 [R1+0x10c0], R88 ;  /* 0x0010c05801007387 */ /* 0x001fe80000100a00 */
[----:B------:R-:W-:Y:S01]  /*457e0*/  STL.64 [R1+0x10b8], R90 ;  /* 0x0010b85a01007387 */ /* 0x000fe20000100a00 */
[----:B------:R-:W-:Y:S06]  /*457f0*/  BAR.SYNC.DEFER_BLOCKING 0x0 ;  /* 0x0000000000007b1d */ /* 0x000fec0000010000 */
        /* <DEDUP_REMOVED lines=29> */
[----:B------:R-:W-:Y:S01]  /*459d0*/  PRMT R22, R75, 0x5410, R79 ;  /* 0x000054104b167816 */ /* 0x000fe2000000004f */
[----:B------:R-:W-:Y:S01]  /*459e0*/  BAR.SYNC.DEFER_BLOCKING 0x0 ;  /* 0x0000000000007b1d */ /* 0x000fe20000010000 */
[----:B------:R-:W-:-:S05]  /*459f0*/  PRMT R23, R63, 0x5410, R70 ;  /* 0x000054103f177816 */ /* 0x000fca0000000046 */
        /* <DEDUP_REMOVED lines=19> */
[----:B------:R0:W-:Y:S04]  /*45b30*/  STSM.16.M88.4 [R46], R20 ;  /* 0x000000142e007844 */ /* 0x0001e80000000200 */
[----:B------:R-:W-:Y:S04]  /*45b40*/  STL.64 [R1+0x1088], R78 ;  /* 0x0010884e01007387 */ /* 0x000fe80000100a00 */
[----:B------:R-:W2:Y:S04]  /*45b50*/  LDL.LU R216, [R1+0x988] ;  /* 0x0009880001d87983 */ /* 0x000ea80000300800 */
[----:B------:R-:W2:Y:S04]  /*45b60*/  LDL.LU R214, [R1+0xa00] ;  /* 0x000a000001d67983 */ /* 0x000ea80000300800 */
[----:B------:R-:W2:Y:S04]  /*45b70*/  LDL.LU R202, [R1+0x950] ;  /* 0x0009500001ca7983 */ /* 0x000ea80000300800 */
[----:B------:R-:W2:Y:S01]  /*45b80*/  LDL.LU R200, [R1+0x9c8] ;  /* 0x0009c80001c87983 */ /* 0x000ea20000300800 */
[----:B0-----:R-:W-:Y:S01]  /*45b90*/  PRMT R20, R71, 0x5410, R74 ;  /* 0x0000541047147816 */ /* 0x001fe2000000004a */
[----:B------:R-:W-:Y:S01]  /*45ba0*/  BAR.SYNC.DEFER_BLOCKING 0x0 ;  /* 0x0000000000007b1d */ /* 0x000fe20000010000 */
[----:B------:R-:W-:-:S02]  /*45bb0*/  PRMT R22, R65, 0x5410, R67 ;  /* 0x0000541041167816 */ /* 0x000fc40000000043 */
[----:B------:R-:W-:-:S03]  /*45bc0*/  PRMT R23, R66, 0x5410, R64 ;  /* 0x0000541042177816 */ /* 0x000fc60000000040 */
[----:B------:R-:W2:Y:S04]  /*45bd0*/  LDL.LU R67, [R1+0x5cc] ;  /* 0x0005cc0001437983 */ /* 0x000ea80000300800 */
[----:B------:R-:W2:Y:S04]  /*45be0*/  LDL.LU R65, [R1+0x7f8] ;  /* 0x0007f80001417983 */ /* 0x000ea80000300800 */
[----:B------:R-:W2:Y:S04]  /*45bf0*/  LDL.LU R64, [R1+0x594] ;  /* 0x0005940001407983 */ /* 0x000ea80000300800 */
[----:B------:R-:W2:Y:S04]  /*45c00*/  LDL.LU R66, [R1+0x7c0] ;  /* 0x0007c00001427983 */ /* 0x000ea80000300800 */
[----:B------:R-:W0:Y:S04]  /*45c10*/  LDS.128 R72, [R251] ;  /* 0x00000000fb487984 */ /* 0x000e280000000c00 */
[----:B0-----:R-:W-:Y:S04]  /*45c20*/  STL.64 [R1+0x1078], R72 ;  /* 0x0010784801007387 */ /* 0x001fe80000100a00 */
[----:B------:R-:W-:Y:S04]  /*45c30*/  STL.64 [R1+0x1070], R74 ;  /* 0x0010704a01007387 */ /* 0x000fe80000100a00 */
[----:B------:R-:W2:Y:S04]  /*45c40*/  LDL.LU R212, [R1+0x984] ;  /* 0x0009840001d47983 */ /* 0x000ea80000300800 */
[----:B------:R-:W2:Y:S04]  /*45c50*/  LDL.LU R210, [R1+0x9fc] ;  /* 0x0009fc0001d27983 */ /* 0x000ea80000300800 */
[----:B------:R-:W2:Y:S04]  /*45c60*/  LDL.LU R198, [R1+0x94c] ;  /* 0x00094c0001c67983 */ /* 0x000ea80000300800 */
[----:B------:R-:W2:Y:S01]  /*45c70*/  LDL.LU R196, [R1+0x9c4] ;  /* 0x0009c40001c47983 */ /* 0x000ea20000300800 */
[----:B------:R-:W-:Y:S01]  /*45c80*/  PRMT R21, R68, 0x5410, R69 ;  /* 0x0000541044157816 */ /* 0x000fe20000000045 */
[----:B------:R-:W-:Y:S06]  /*45c90*/  BAR.SYNC.DEFER_BLOCKING 0x0 ;  /* 0x0000000000007b1d */ /* 0x000fec0000010000 */
[----:B------:R0:W-:Y:S02]  /*45ca0*/  STSM.16.M88.4 [R46], R20 ;  /* 0x000000142e007844 */ /* 0x0001e40000000200 */
[----:B0-----:R-:W-:Y:S01]  /*45cb0*/  PRMT R20, R63, 0x5410, R70 ;  /* 0x000054103f147816 */ /* 0x001fe20000000046 */
[----:B------:R-:W-:Y:S06]  /*45cc0*/  BAR.SYNC.DEFER_BLOCKING 0x0 ;  /* 0x0000000000007b1d */ /* 0x000fec0000010000 */
[----:B------:R-:W2:Y:S04]  /*45cd0*/  LDL.LU R63, [R1+0x5c8] ;  /* 0x0005c800013f7983 */ /* 0x000ea80000300800 */
        /* <DEDUP_REMOVED lines=11> */
[----:B------:R-:W2:Y:S04]  /*45d90*/  LDL.LU R192, [R1+0x5c4] ;  /* 0x0005c40001c07983 */ /* 0x000ea80000300800 */
[----:B------:R-:W2:Y:S04]  /*45da0*/  LDL.LU R59, [R1+0x7f0] ;  /* 0x0007f000013b7983 */ /* 0x000ea80000300800 */
[----:B------:R-:W2:Y:S04]  /*45db0*/  LDL.LU R57, [R1+0x58c] ;  /* 0x00058c0001397983 */ /* 0x000ea80000300800 */
[----:B------:R-:W2:Y:S01]  /*45dc0*/  LDL.LU R58, [R1+0x7b8] ;  /* 0x0007b800013a7983 */ /* 0x000ea20000300800 */
[----:B------:R-:W-:Y:S06]  /*45dd0*/  BAR.SYNC.DEFER_BLOCKING 0x0 ;  /* 0x0000000000007b1d */ /* 0x000fec0000010000 */
[----:B0-----:R-:W-:Y:S04]  /*45de0*/  STL.64 [R1+0x1068], R68 ;  /* 0x0010684401007387 */ /* 0x001fe80000100a00 */
[----:B------:R0:W-:Y:S04]  /*45df0*/  STSM.16.M88.4 [R46], R20 ;  /* 0x000000142e007844 */ /* 0x0001e80000000200 */
[----:B------:R-:W-:Y:S01]  /*45e00*/  STL.64 [R1+0x1060], R70 ;  /* 0x0010604601007387 */ /* 0x000fe20000100a00 */
[----:B0-----:R-:W-:-:S03]  /*45e10*/  PRMT R21, R200, 0x5410, R202 ;  /* 0x00005410c8157816 */ /* 0x001fc600000000ca */
[----:B------:R-:W2:Y:S01]  /*45e20*/  LDL.LU R202, [R1+0x600] ;  /* 0x0006000001ca7983 */ /* 0x000ea20000300800 */
[----:B------:R-:W-:-:S03]  /*45e30*/  PRMT R22, R65, 0x5410, R67 ;  /* 0x0000541041167816 */ /* 0x000fc60000000043 */
[----:B------:R-:W2:Y:S01]  /*45e40*/  LDL.LU R200, [R1+0x604] ;  /* 0x0006040001c87983 */ /* 0x000ea20000300800 */
[----:B------:R-:W-:Y:S01]  /*45e50*/  PRMT R23, R66, 0x5410, R64 ;  /* 0x0000541042177816 */ /* 0x000fe20000000040 */
[----:B------:R-:W-:Y:S06]  /*45e60*/  BAR.SYNC.DEFER_BLOCKING 0x0 ;  /* 0x0000000000007b1d */ /* 0x000fec0000010000 */
[----:B------:R-:W0:Y:S01]  /*45e70*/  LDS.128 R64, [R251] ;  /* 0x00000000fb407984 */ /* 0x000e220000000c00 */
[----:B------:R-:W-:Y:S01]  /*45e80*/  PRMT R20, R214, 0x5410, R216 ;  /* 0x00005410d6147816 */ /* 0x000fe200000000d8 */
[----:B------:R-:W-:Y:S06]  /*45e90*/  BAR.SYNC.DEFER_BLOCKING 0x0 ;  /* 0x0000000000007b1d */ /* 0x000fec0000010000 */
[----:B------:R1:W-:Y:S04]  /*45ea0*/  STSM.16.M88.4 [R46], R20 ;  /* 0x000000142e007844 */ /* 0x0003e80000000200 */
[----:B0-----:R-:W-:Y:S04]  /*45eb0*/  STL.64 [R1+0x1058], R64 ;  /* 0x0010584001007387 */ /* 0x001fe80000100a00 */
[----:B------:R-:W-:Y:S01]  /*45ec0*/  STL.64 [R1+0x1050], R66 ;  /* 0x0010504201007387 */ /* 0x000fe20000100a00 */
[----:B-1----:R-:W-:-:S03]  /*45ed0*/  PRMT R21, R196, 0x5410, R198 ;  /* 0x00005410c4157816 */ /* 0x002fc600000000c6 */
[----:B------:R-:W2:Y:S04]  /*45ee0*/  LDL.LU R198, [R1+0x608] ;  /* 0x0006080001c67983 */ /* 0x000ea80000300800 */
[----:B------:R-:W2:Y:S01]  /*45ef0*/  LDL.LU R196, [R1+0x60c] ;  /* 0x00060c0001c47983 */ /* 0x000ea20000300800 */
[----:B------:R-:W-:Y:S02]  /*45f00*/  PRMT R20, R210, 0x5410, R212 ;  /* 0x00005410d2147816 */ /* 0x000fe400000000d4 */
[----:B---3--:R-:W-:Y:S02]  /*45f10*/  PRMT R22, R61, 0x5410, R63 ;  /* 0x000054103d167816 */ /* 0x008fe4000000003f */
[----:B----4-:R-:W-:Y:S01]  /*45f20*/  PRMT R23, R62, 0x5410, R60 ;  /* 0x000054103e177816 */ /* 0x010fe2000000003c */
[----:B------:R-:W-:Y:S06]  /*45f30*/  BAR.SYNC.DEFER_BLOCKING 0x0 ;  /* 0x0000000000007b1d */ /* 0x000fec0000010000 */
[----:B------:R-:W0:Y:S02]  /*45f40*/  LDS.128 R60, [R251] ;  /* 0x00000000fb3c7984 */ /* 0x000e240000000c00 */
[----:B------:R-:W-:Y:S06]  /*45f50*/  BAR.SYNC.DEFER_BLOCKING 0x0 ;  /* 0x0000000000007b1d */ /* 0x000fec0000010000 */
[----:B------:R2:W-:Y:S02]  /*45f60*/  STSM.16.M88.4 [R46], R20 ;  /* 0x000000142e007844 */ /* 0x0005e40000000200 */
[----:B--2---:R-:W-:-:S02]  /*45f70*/  PRMT R21, R56, 0x5410, R204 ;  /* 0x0000541038157816 */ /* 0x004fc400000000cc */
[----:B------:R-:W-:Y:S02]  /*45f80*/  PRMT R22, R59, 0x5410, R192 ;  /* 0x000054103b167816 */ /* 0x000fe400000000c0 */
[----:B------:R-:W-:Y:S01]  /*45f90*/  PRMT R23, R58, 0x5410, R57 ;  /* 0x000054103a177816 */ /* 0x000fe20000000039 */
[----:B------:R-:W-:Y:S06]  /*45fa0*/  BAR.SYNC.DEFER_BLOCKING 0x0 ;  /* 0x0000000000007b1d */ /* 0x000fec0000010000 */
[----:B------:R-:W1:Y:S04]  /*45fb0*/  LDS.128 R56, [R251] ;  /* 0x00000000fb387984 */ /* 0x000e680000000c00 */
[----:B0-----:R-:W-:Y:S04]  /*45fc0*/  STL.64 [R1+0x1038], R60 ;  /* 0x0010383c01007387 */ /* 0x001fe80000100a00 */
[----:B------:R-:W-:Y:S01]  /*45fd0*/  STL.64 [R1+0x1030], R62 ;  /* 0x0010303e01007387 */ /* 0x000fe20000100a00 */
[----:B------:R-:W-:Y:S01]  /*45fe0*/  PRMT R20, R206, 0x5410, R208 ;  /* 0x00005410ce147816 */ /* 0x000fe200000000d0 */
[----:B------:R-:W-:Y:S06]  /*45ff0*/  BAR.SYNC.DEFER_BLOCKING 0x0 ;  /* 0x0000000000007b1d */ /* 0x000fec0000010000 */
[----:B-1----:R-:W-:Y:S04]  /*46000*/  STL.64 [R1+0x1048], R56 ;  /* 0x0010483801007387 */ /* 0x002fe80000100a00 */
[----:B------:R-:W-:Y:S04]  /*46010*/  STL.64 [R1+0x1040], R58 ;  /* 0x0010403a01007387 */ /* 0x000fe80000100a00 */
[----:B------:R-:W2:Y:S04]  /*46020*/  LDL.LU R210, [R1+0x610] ;  /* 0x0006100001d27983 */ /* 0x000ea80000300800 */
[----:B------:R-:W3:Y:S04]  /*46030*/  LDL.LU R216, [R1+0x614] ;  /* 0x0006140001d87983 */ /* 0x000ee80000300800 */
[----:B------:R-:W4:Y:S04]  /*46040*/  LDL.LU R208, [R1+0x618] ;  /* 0x0006180001d07983 */ /* 0x000f280000300800 */
[----:B------:R0:W-:Y:S04]  /*46050*/  STSM.16.M88.4 [R46], R20 ;  /* 0x000000142e007844 */ /* 0x0001e80000000200 */
[----:B------:R-:W4:Y:S04]  /*46060*/  LDL.LU R206, [R1+0x61c] ;  /* 0x00061c0001ce7983 */ /* 0x000f280000300800 */
[----:B------:R-:W4:Y:S01]  /*46070*/  LDL.LU R204, [R1+0x620] ;  /* 0x0006200001cc7983 */ /* 0x000f220000300800 */
[C---:B------:R-:W-:Y:S01]  /*46080*/  PRMT R192, R176.reuse, 0x7770, RZ ;  /* 0x00007770b0c07816 */ /* 0x040fe200000000ff */
[----:B------:R-:W-:Y:S01]  /*46090*/  BAR.SYNC.DEFER_BLOCKING 0x0 ;  /* 0x0000000000007b1d */ /* 0x000fe20000010000 */
[----:B0-----:R-:W-:-:S05]  /*460a0*/  PRMT R20, R176, 0x7771, RZ ;  /* 0x00007771b0147816 */ /* 0x001fca00000000ff */
[----:B------:R0:W-:Y:S02]  /*460b0*/  @P4 STG.E.U8 desc[UR32][R12.64], R192 ;  /* 0x000000c00c004986 */ /* 0x0001e4000c101120 */
[----:B0-----:R-:W-:-:S04]  /*460c0*/  IADD3 R12, P4, R202, R10, RZ ;  /* 0x0000000aca0c7210 */ /* 0x001fc80007f9e0ff */
[----:B------:R-:W-:Y:S02]  /*460d0*/  LEA.HI.X.SX32 R13, R202, R2, 0x1, P4 ;  /* 0x00000002ca0d7211 */ /* 0x000fe400020f0eff */
[----:B------:R-:W4:Y:S04]  /*460e0*/  LDL.LU R202, [R1+0x624] ;  /* 0x0006240001ca7983 */ /* 0x000f280000300800 */
[----:B------:R-:W4:Y:S04]  /*460f0*/  LDL.LU R214, [R1+0x628] ;  /* 0x0006280001d67983 */ /* 0x000f280000300800 */
[----:B------:R0:W-:Y:S02]  /*46100*/  @P0 STG.E.U8 desc[UR32][R14.64], R20 ;  /* 0x000000140e000986 */ /* 0x0001e4000c101120 */
[----:B0-----:R-:W-:-:S04]  /*46110*/  IADD3 R14, P4, R200, R10, RZ ;  /* 0x0000000ac80e7210 */ /* 0x001fc80007f9e0ff */
[----:B------:R-:W-:Y:S02]  /*46120*/  LEA.HI.X.SX32 R15, R200, R2, 0x1, P4 ;  /* 0x00000002c80f7211 */ /* 0x000fe400020f0eff */
[----:B------:R-:W4:Y:S04]  /*46130*/  LDL.LU R200, [R1+0x62c] ;  /* 0x00062c0001c87983 */ /* 0x000f280000300800 */
[----:B------:R-:W4:Y:S01]  /*46140*/  LDL.LU R212, [R1+0x630] ;  /* 0x0006300001d47983 */ /* 0x000f220000300800 */
[C---:B------:R-:W-:Y:S02]  /*46150*/  IADD3 R22, P4, R198.reuse, R10, RZ ;  /* 0x0000000ac6167210 */ /* 0x040fe40007f9e0ff */
[----:B------:R-:W-:Y:S02]  /*46160*/  PRMT R20, R177, 0x7770, RZ ;  /* 0x00007770b1147816 */ /* 0x000fe400000000ff */
[----:B------:R-:W-:-:S02]  /*46170*/  LEA.HI.X.SX32 R23, R198, R2, 0x1, P4 ;  /* 0x00000002c6177211 */ /* 0x000fc400020f0eff */
[----:B------:R-:W4:Y:S04]  /*46180*/  LDL.LU R198, [R1+0x634] ;  /* 0x0006340001c67983 */ /* 0x000f280000300800 */
[----:B------:R0:W-:Y:S02]  /*46190*/  @P1 STG.E.U8 desc[UR32][R16.64], R20 ;  /* 0x0000001410001986 */ /* 0x0001e4000c101120 */
[----:B0-----:R-:W-:-:S04]  /*461a0*/  IADD3 R20, P4, R196, R10, RZ ;  /* 0x0000000ac4147210 */ /* 0x001fc80007f9e0ff */
[----:B------:R-:W-:Y:S02]  /*461b0*/  LEA.HI.X.SX32 R21, R196, R2, 0x1, P4 ;  /* 0x00000002c4157211 */ /* 0x000fe400020f0eff */
[----:B------:R-:W4:Y:S01]  /*461c0*/  LDL.LU R196, [R1+0x638] ;  /* 0x0006380001c47983 */ /* 0x000f220000300800 */
[----:B------:R-:W-:-:S05]  /*461d0*/  PRMT R16, R177, 0x7771, RZ ;  /* 0x00007771b1107816 */ /* 0x000fca00000000ff */
[----:B------:R0:W-:Y:S02]  /*461e0*/  @P2 STG.E.U8 desc[UR32][R12.64], R16 ;  /* 0x000000100c002986 */ /* 0x0001e4000c101120 */
[----:B0-----:R-:W-:-:S05]  /*461f0*/  PRMT R12, R178, 0x7770, RZ ;  /* 0x00007770b20c7816 */ /* 0x001fca00000000ff */
[----:B------:R3:W-:Y:S01]  /*46200*/  @P3 STG.E.U8 desc[UR32][R14.64], R12 ;  /* 0x0000000c0e003986 */ /* 0x0007e2000c101120 */
[----:B--2---:R-:W-:-:S04]  /*46210*/  IADD3 R16, P4, R210, R10, RZ ;  /* 0x0000000ad2107210 */ /* 0x004fc80007f9e0ff */
[----:B------:R-:W-:Y:S02]  /*46220*/  LEA.HI.X.SX32 R17, R210, R2, 0x1, P4 ;  /* 0x00000002d2117211 */ /* 0x000fe400020f0eff */
[----:B------:R-:W2:Y:S01]  /*46230*/  LDL.LU R210, [R1+0x63c] ;  /* 0x00063c0001d27983 */ /* 0x000ea20000300800 */
[----:B---3--:R-:W-:-:S03]  /*46240*/  IADD3 R12, P4, R216, R10, RZ ;  /* 0x0000000ad80c7210 */ /* 0x008fc60007f9e0ff */
[----:B------:R-:W3:Y:S01]  /*46250*/  LDL.LU R218, [R1+0x640] ;  /* 0x0006400001da7983 */ /* 0x000ee20000300800 */
[----:B------:R-:W-:Y:S02]  /*46260*/  LEA.HI.X.SX32 R13, R216, R2, 0x1, P4 ;  /* 0x00000002d80d7211 */ /* 0x000fe400020f0eff */
[----:B----4-:R-:W-:-:S04]  /*46270*/  IADD3 R14, P4, R208, R10, RZ ;  /* 0x0000000ad00e7210 */ /* 0x010fc80007f9e0ff */
[----:B------:R-:W-:Y:S02]  /*46280*/  LEA.HI.X.SX32 R15, R208, R2, 0x1, P4 ;  /* 0x00000002d00f7211 */ /* 0x000fe400020f0eff */
[----:B------:R-:W4:Y:S01]  /*46290*/  LDL.LU R208, [R1+0x644] ;  /* 0x0006440001d07983 */ /* 0x000f220000300800 */
[----:B------:R-:W-:-:S04]  /*462a0*/  IADD3 R56, P4, R206, R10, RZ ;  /* 0x0000000ace387210 */ /* 0x000fc80007f9e0ff */
[----:B------:R-:W-:Y:S02]  /*462b0*/  LEA.HI.X.SX32 R57, R206, R2, 0x1, P4 ;  /* 0x00000002ce397211 */ /* 0x000fe400020f0eff */
[----:B------:R-:W4:Y:S01]  /*462c0*/  LDL.LU R206, [R1+0x648] ;  /* 0x0006480001ce7983 */ /* 0x000f220000300800 */
[----:B------:R-:W-:-:S04]  /*462d0*/  IADD3 R58, P4, R204, R10, RZ ;  /* 0x0000000acc3a7210 */ /* 0x000fc80007f9e0ff */
[----:B------:R-:W-:Y:S02]  /*462e0*/  LEA.HI.X.SX32 R59, R204, R2, 0x1, P4 ;  /* 0x00000002cc3b7211 */ /* 0x000fe400020f0eff */
[----:B------:R-:W4:Y:S04]  /*462f0*/  LDL.LU R204, [R1+0x64c] ;  /* 0x00064c0001cc7983 */ /* 0x000f280000300800 */
[----:B------:R-:W4:Y:S01]  /*46300*/  LDL.LU R216, [R1+0x650] ;  /* 0x0006500001d87983 */ /* 0x000f220000300800 */
[----:B------:R-:W-:-:S04]  /*46310*/  IADD3 R60, P4, R202, R10, RZ ;  /* 0x0000000aca3c7210 */ /* 0x000fc80007f9e0ff */
        /* <DEDUP_REMOVED lines=8> */
[----:B------:R0:W-:Y:S02]  /*463a0*/  STL.64 [R1+0xab8], R8 ;  /* 0x000ab80801007387 */ /* 0x0001e40000100a00 */
[----:B0-----:R-:W-:-:S04]  /*463b0*/  IADD3 R8, P4, R212, R10, RZ ;  /* 0x0000000ad4087210 */ /* 0x001fc80007f9e0ff */
        /* <DEDUP_REMOVED lines=11> */
[----:B--2---:R-:W-:-:S04]  /*46470*/  IADD3 R8, P4, R210, R10, RZ ;  /* 0x0000000ad2087210 */ /* 0x004fc80007f9e0ff */
[----:B------:R-:W-:Y:S02]  /*46480*/  LEA.HI.X.SX32 R9, R210, R2, 0x1, P4 ;  /* 0x00000002d2097211 */ /* 0x000fe400020f0eff */
[----:B------:R-:W2:Y:S01]  /*46490*/  LDL.LU R210, [R1+0x66c] ;  /* 0x00066c0001d27983 */ /* 0x000ea20000300800 */
[----:B---3--:R-:W-:-:S03]  /*464a0*/  IADD3 R174, P4, R218, R10, RZ ;  /* 0x0000000adaae7210 */ /* 0x008fc60007f9e0ff */
[----:B------:R4:W-:Y:S01]  /*464b0*/  STL.64 [R1+0xa98], R8 ;  /* 0x000a980801007387 */ /* 0x0009e20000100a00 */
[----:B------:R-:W-:Y:S02]  /*464c0*/  LEA.HI.X.SX32 R175, R218, R2, 0x1, P4 ;  /* 0x00000002daaf7211 */ /* 0x000fe400020f0eff */
[----:B----4-:R-:W-:-:S04]  /*464d0*/  IADD3 R8, P4, R208, R10, RZ ;  /* 0x0000000ad0087210 */ /* 0x010fc80007f9e0ff */
[----:B------:R-:W-:Y:S02]  /*464e0*/  LEA.HI.X.SX32 R9, R208, R2, 0x1, P4 ;  /* 0x00000002d0097211 */ /* 0x000fe400020f0eff */
[----:B------:R-:W3:Y:S04]  /*464f0*/  LDL.LU R208, [R1+0x670] ;  /* 0x0006700001d07983 */ /* 0x000ee80000300800 */
        /* <DEDUP_REMOVED lines=10> */
[----:B------:R-:W-:-:S05]  /*465a0*/  LEA.HI.X.SX32 R9, R216, R2, 0x1, P4 ;  /* 0x00000002d8097211 */ /* 0x000fca00020f0eff */
        /* <DEDUP_REMOVED lines=24> */
[----:B------:R2:W-:Y:S04]  /*46730*/  STL.64 [R1+0xa40], R8 ;  /* 0x000a400801007387 */ /* 0x0005e80000100a00 */
[----:B------:R-:W4:Y:S01]  /*46740*/  LDL.LU R216, [R1+0x694] ;  /* 0x0006940001d87983 */ /* 0x000f220000300800 */
[----:B--2---:R-:W-:-:S04]  /*46750*/  IADD3 R8, P4, R210, R10, RZ ;  /* 0x0000000ad2087210 */ /* 0x004fc80007f9e0ff */
[----:B------:R-:W-:Y:S02]  /*46760*/  LEA.HI.X.SX32 R9, R210, R2, 0x1, P4 ;  /* 0x00000002d2097211 */ /* 0x000fe400020f0eff */
[----:B------:R-:W2:Y:S04]  /*46770*/  LDL.LU R210, [R1+0x698] ;  /* 0x0006980001d27983 */ /* 0x000ea80000300800 */
[----:B------:R4:W-:Y:S01]  /*46780*/  STL.64 [R1+0xa38], R8 ;  /* 0x000a380801007387 */ /* 0x0009e20000100a00 */
[----:B---3--:R-:W-:-:S04]  /*46790*/  IADD3 R168, P4, R208, R10, RZ ;  /* 0x0000000ad0a87210 */ /* 0x008fc80007f9e0ff */
[----:B------:R-:W-:Y:S02]  /*467a0*/  LEA.HI.X.SX32 R169, R208, R2, 0x1, P4 ;  /* 0x00000002d0a97211 */ /* 0x000fe400020f0eff */
[----:B------:R-:W3:Y:S04]  /*467b0*/  LDL.LU R208, [R1+0x69c] ;  /* 0x00069c0001d07983 */ /* 0x000ee80000300800 */
[----:B------:R-:W-:Y:S01]  /*467c0*/  STL.64 [R1+0x1260], R168 ;  /* 0x001260a801007387 */ /* 0x000fe20000100a00 */
[----:B----4-:R-:W-:-:S04]  /*467d0*/  IADD3 R8, P4, R206, R10, RZ ;  /* 0x0000000ace087210 */ /* 0x010fc80007f9e0ff */
[----:B------:R-:W-:Y:S02]  /*467e0*/  LEA.HI.X.SX32 R9, R206, R2, 0x1, P4 ;  /* 0x00000002ce097211 */ /* 0x000fe400020f0eff */
[----:B------:R-:W4:Y:S04]  /*467f0*/  LDL.LU R206, [R1+0x6a0] ;  /* 0x0006a00001ce7983 */ /* 0x000f280000300800 */
[----:B------:R0:W-:Y:S01]  /*46800*/  STL.64 [R1+0xa28], R8 ;  /* 0x000a280801007387 */ /* 0x0001e20000100a00 */
[----:B------:R-:W-:-:S04]  /*46810*/  IADD3 R170, P4, R204, R10, RZ ;  /* 0x0000000accaa7210 */ /* 0x000fc80007f9e0ff */
[----:B------:R-:W-:Y:S02]  /*46820*/  LEA.HI.X.SX32 R171, R204, R2, 0x1, P4 ;  /* 0x00000002ccab7211 */ /* 0x000fe400020f0eff */
[----:B------:R-:W4:Y:S04]  /*46830*/  LDL.LU R204, [R1+0x6a4] ;  /* 0x0006a40001cc7983 */ /* 0x000f280000300800 */
[----:B------:R-:W-:Y:S01]  /*46840*/  STL.64 [R1+0x1268], R170 ;  /* 0x001268aa01007387 */ /* 0x000fe20000100a00 */
        /* <DEDUP_REMOVED lines=27> */
[----:B--2---:R-:W-:-:S04]  /*46a00*/  IADD3 R8, P4, R210, R10, RZ ;  /* 0x0000000ad2087210 */ /* 0x004fc80007f9e0ff */
[----:B------:R-:W-:Y:S02]  /*46a10*/  LEA.HI.X.SX32 R9, R210, R2, 0x1, P4 ;  /* 0x00000002d2097211 */ /* 0x000fe400020f0eff */
[----:B------:R-:W2:Y:S04]  /*46a20*/  LDL.LU R210, [R1+0x6c0] ;  /* 0x0006c00001d27983 */ /* 0x000ea80000300800 */
[----:B------:R4:W-:Y:S04]  /*46a30*/  STL.64 [R1+0x9e0], R8 ;  /* 0x0009e00801007387 */ /* 0x0009e80000100a00 */
[----:B------:R-:W2:Y:S01]  /*46a40*/  LDL.LU R216, [R1+0x6c4] ;  /* 0x0006c40001d87983 */ /* 0x000ea20000300800 */
[----:B---3--:R-:W-:-:S04]  /*46a50*/  IADD3 R164, P4, R208, R10, RZ ;  /* 0x0000000ad0a47210 */ /* 0x008fc80007f9e0ff */
[----:B------:R-:W-:Y:S02]  /*46a60*/  LEA.HI.X.SX32 R165, R208, R2, 0x1, P4 ;  /* 0x00000002d0a57211 */ /* 0x000fe400020f0eff */
[----:B------:R-:W3:Y:S04]  /*46a70*/  LDL.LU R208, [R1+0x6c8] ;  /* 0x0006c80001d07983 */ /* 0x000ee80000300800 */
[----:B------:R-:W-:Y:S01]  /*46a80*/  STL.64 [R1+0x1230], R164 ;  /* 0x001230a401007387 */ /* 0x000fe20000100a00 */
[----:B----4-:R-:W-:-:S04]  /*46a90*/  IADD3 R8, P4, R206, R10, RZ ;  /* 0x0000000ace087210 */ /* 0x010fc80007f9e0ff */
        /* <DEDUP_REMOVED lines=26> */
[----:B------:R2:W-:Y:S01]  /*46c40*/  STL.64 [R1+0x9a0], R8 ;  /* 0x0009a00801007387 */ /* 0x0005e20000100a00 */
[----:B------:R-:W-:-:S04]  /*46c50*/  IADD3 R166, P4, R196, R10, RZ ;  /* 0x0000000ac4a67210 */ /* 0x000fc80007f9e0ff */
[----:B------:R-:W-:Y:S02]  /*46c60*/  LEA.HI.X.SX32 R167, R196, R2, 0x1, P4 ;  /* 0x00000002c4a77211 */ /* 0x000fe400020f0eff */
[----:B------:R-:W4:Y:S04]  /*46c70*/  LDL.LU R196, [R1+0x6e8] ;  /* 0x0006e80001c47983 */ /* 0x000f280000300800 */
[----:B------:R-:W-:Y:S01]  /*46c80*/  STL.64 [R1+0x1238], R166 ;  /* 0x001238a601007387 */ /* 0x000fe20000100a00 */
[----:B--2---:R-:W-:-:S04]  /*46c90*/  IADD3 R8, P4, R210, R10, RZ ;  /* 0x0000000ad2087210 */ /* 0x004fc80007f9e0ff */
[----:B------:R-:W-:Y:S02]  /*46ca0*/  LEA.HI.X.SX32 R9, R210, R2, 0x1, P4 ;  /* 0x00000002d2097211 */ /* 0x000fe400020f0eff */
[----:B------:R-:W2:Y:S04]  /*46cb0*/  LDL.LU R210, [R1+0x6ec] ;  /* 0x0006ec0001d27983 */ /* 0x000ea80000300800 */
[----:B------:R0:W-:Y:S02]  /*46cc0*/  STL.64 [R1+0x990], R8 ;  /* 0x0009900801007387 */ /* 0x0001e40000100a00 */
[----:B0-----:R-:W-:-:S04]  /*46cd0*/  IADD3 R8, P4, R216, R10, RZ ;  /* 0x0000000ad8087210 */ /* 0x001fc80007f9e0ff */
[----:B------:R-:W-:-:S05]  /*46ce0*/  LEA.HI.X.SX32 R9, R216, R2, 0x1, P4 ;  /* 0x00000002d8097211 */ /* 0x000fca00020f0eff */
[----:B------:R3:W-:Y:S02]  /*46cf0*/  STL.64 [R1+0x988], R8 ;  /* 0x0009880801007387 */ /* 0x0007e40000100a00 */
[----:B---3--:R-:W-:-:S04]  /*46d00*/  IADD3 R8, P4, R208, R10, RZ ;  /* 0x0000000ad0087210 */ /* 0x008fc80007f9e0ff */
[----:B------:R-:W-:Y:S02]  /*46d10*/  LEA.HI.X.SX32 R9, R208, R2, 0x1, P4 ;  /* 0x00000002d0097211 */ /* 0x000fe400020f0eff */
[----:B------:R-:W3:Y:S04]  /*46d20*/  LDL.LU R208, [R1+0x6f0] ;  /* 0x0006f00001d07983 */ /* 0x000ee80000300800 */
[----:B------:R4:W-:Y:S02]  /*46d30*/  STL.64 [R1+0x980], R8 ;  /* 0x0009800801007387 */ /* 0x0009e40000100a00 */
        /* <DEDUP_REMOVED lines=13> */
[----:B0-----:R-:W-:-:S04]  /*46e10*/  IADD3 R8, P4, R214, R10, RZ ;  /* 0x0000000ad6087210 */ /* 0x001fc80007f9e0ff */
[----:B------:R-:W-:-:S05]  /*46e20*/  LEA.HI.X.SX32 R9, R214, R2, 0x1, P4 ;  /* 0x00000002d6097211 */ /* 0x000fca00020f0eff */
[----:B------:R0:W-:Y:S02]  /*46e30*/  STL.64 [R1+0x960], R8 ;  /* 0x0009600801007387 */ /* 0x0001e40000100a00 */
[----:B0-----:R-:W-:-:S04]  /*46e40*/  IADD3 R8, P4, R200, R10, RZ ;  /* 0x0000000ac8087210 */ /* 0x001fc80007f9e0ff */
[----:B------:R-:W-:Y:S02]  /*46e50*/  LEA.HI.X.SX32 R9, R200, R2, 0x1, P4 ;  /* 0x00000002c8097211 */ /* 0x000fe400020f0eff */
[----:B------:R-:W4:Y:S04]  /*46e60*/  LDL.LU R200, [R1+0x704] ;  /* 0x0007040001c87983 */ /* 0x000f280000300800 */
[----:B------:R0:W-:Y:S04]  /*46e70*/  STL.64 [R1+0x958], R8 ;  /* 0x0009580801007387 */ /* 0x0001e80000100a00 */
[----:B------:R-:W4:Y:S04]  /*46e80*/  LDL.LU R216, [R1+0x708] ;  /* 0x0007080001d87983 */ /* 0x000f280000300800 */
[----:B------:R-:W4:Y:S01]  /*46e90*/  LDL.LU R214, [R1+0x70c] ;  /* 0x00070c0001d67983 */ /* 0x000f220000300800 */
[----:B0-----:R-:W-:-:S04]  /*46ea0*/  IADD3 R8, P4, R212, R10, RZ ;  /* 0x0000000ad4087210 */ /* 0x001fc80007f9e0ff */
[----:B------:R-:W-:-:S05]  /*46eb0*/  LEA.HI.X.SX32 R9, R212, R2, 0x1, P4 ;  /* 0x00000002d4097211 */ /* 0x000fca00020f0eff */
        /* <DEDUP_REMOVED lines=13> */
[----:B------:R-:W-:Y:S01]  /*46f90*/  STL.64 [R1+0x1210], R162 ;  /* 0x001210a201007387 */ /* 0x000fe20000100a00 */
        /* <DEDUP_REMOVED lines=44> */
[----:B------:R-:W2:Y:S04]  /*47260*/  LDL.LU R210, [R1+0x744] ;  /* 0x0007440001d27983 */ /* 0x000ea80000300800 */
[----:B------:R3:W-:Y:S02]  /*47270*/  STL.64 [R1+0x8d8], R8 ;  /* 0x0008d80801007387 */ /* 0x0007e40000100a00 */
[----:B---3--:R-:W-:-:S04]  /*47280*/  IADD3 R8, P4, R208, R10, RZ ;  /* 0x0000000ad0087210 */ /* 0x008fc80007f9e0ff */
[----:B------:R-:W-:Y:S02]  /*47290*/  LEA.HI.X.SX32 R9, R208, R2, 0x1, P4 ;  /* 0x00000002d0097211 */ /* 0x000fe400020f0eff */
[----:B------:R-:W3:Y:S04]  /*472a0*/  LDL.LU R208, [R1+0x748] ;  /* 0x0007480001d07983 */ /* 0x000ee80000300800 */
[----:B------:R4:W-:Y:S04]  /*472b0*/  STL.64 [R1+0x8d0], R8 ;  /* 0x0008d00801007387 */ /* 0x0009e80000100a00 */
[----:B------:R-:W3:Y:S01]  /*472c0*/  LDL.LU R216, [R1+0x74c] ;  /* 0x00074c0001d87983 */ /* 0x000ee20000300800 */
[----:B----4-:R-:W-:-:S04]  /*472d0*/  IADD3 R8, P4, R206, R10, RZ ;  /* 0x0000000ace087210 */ /* 0x010fc80007f9e0ff */
[----:B------:R-:W-:-:S05]  /*472e0*/  LEA.HI.X.SX32 R9, R206, R2, 0x1, P4 ;  /* 0x00000002ce097211 */ /* 0x000fca00020f0eff */
[----:B------:R0:W-:Y:S04]  /*472f0*/  STL.64 [R1+0x8c8], R8 ;  /* 0x0008c80801007387 */ /* 0x0001e80000100a00 */
[----:B------:R-:W4:Y:S01]  /*47300*/  LDL.LU R206, [R1+0x750] ;  /* 0x0007500001ce7983 */ /* 0x000f220000300800 */
[----:B0-----:R-:W-:-:S04]  /*47310*/  IADD3 R8, P4, R204, R10, RZ ;  /* 0x0000000acc087210 */ /* 0x001fc80007f9e0ff */
[----:B------:R-:W-:-:S05]  /*47320*/  LEA.HI.X.SX32 R9, R204, R2, 0x1, P4 ;  /* 0x00000002cc097211 */ /* 0x000fca00020f0eff */
[----:B------:R0:W-:Y:S04]  /*47330*/  STL.64 [R1+0x8c0], R8 ;  /* 0x0008c00801007387 */ /* 0x0001e80000100a00 */
[----:B------:R-:W4:Y:S01]  /*47340*/  LDL.LU R204, [R1+0x754] ;  /* 0x0007540001cc7983 */ /* 0x000f220000300800 */
[----:B------:R-:W-:-:S04]  /*47350*/  IADD3 R156, P4, R202, R10, RZ ;  /* 0x0000000aca9c7210 */ /* 0x000fc80007f9e0ff */
[----:B------:R-:W-:-:S05]  /*47360*/  LEA.HI.X.SX32 R157, R202, R2, 0x1, P4 ;  /* 0x00000002ca9d7211 */ /* 0x000fca00020f0eff */
[----:B------:R-:W-:Y:S04]  /*47370*/  STL.64 [R1+0x1218], R156 ;  /* 0x0012189c01007387 */ /* 0x000fe80000100a00 */
[----:B------:R-:W4:Y:S01]  /*47380*/  LDL.LU R202, [R1+0x758] ;  /* 0x0007580001ca7983 */ /* 0x000f220000300800 */
        /* <DEDUP_REMOVED lines=24> */
[----:B---3--:R-:W-:-:S04]  /*47510*/  IADD3 R8, P4, R208, R10, RZ ;  /* 0x0000000ad0087210 */ /* 0x008fc80007f9e0ff */
[----:B------:R-:W-:Y:S02]  /*47520*/  LEA.HI.X.SX32 R9, R208, R2, 0x1, P4 ;  /* 0x00000002d0097211 */ /* 0x000fe400020f0eff */
[----:B------:R-:W3:Y:S04]  /*47530*/  LDL.LU R208, [R1+0x774] ;  /* 0x0007740001d07983 */ /* 0x000ee80000300800 */
[----:B------:R0:W-:Y:S02]  /*47540*/  STL.64 [R1+0x880], R8 ;  /* 0x0008800801007387 */ /* 0x0001e40000100a00 */
[----:B0-----:R-:W-:-:S04]  /*47550*/  IADD3 R8, P4, R216, R10, RZ ;  /* 0x0000000ad8087210 */ /* 0x001fc80007f9e0ff */
        /* <DEDUP_REMOVED lines=35> */
[----:B--2---:R-:W-:-:S04]  /*47790*/  IADD3 R8, P4, R210, R10, RZ ;  /* 0x0000000ad2087210 */ /* 0x004fc80007f9e0ff */
[----:B------:R-:W-:Y:S02]  /*477a0*/  LEA.HI.X.SX32 R9, R210, R2, 0x1, P4 ;  /* 0x00000002d2097211 */ /* 0x000fe400020f0eff */
[----:B------:R-:W2:Y:S04]  /*477b0*/  LDL.LU R210, [R1+0x79c] ;  /* 0x00079c0001d27983 */ /* 0x000ea80000300800 */
[----:B------:R0:W-:Y:S01]  /*477c0*/  STL.64 [R1+0x830], R8 ;  /* 0x0008300801007387 */ /* 0x0001e20000100a00 */
[----:B---3--:R-:W-:-:S04]  /*477d0*/  IADD3 R154, P4, R208, R10, RZ ;  /* 0x0000000ad09a7210 */ /* 0x008fc80007f9e0ff */
[----:B------:R-:W-:Y:S02]  /*477e0*/  LEA.HI.X.SX32 R155, R208, R2, 0x1, P4 ;  /* 0x00000002d09b7211 */ /* 0x000fe400020f0eff */
[----:B------:R-:W3:Y:S01]  /*477f0*/  LDL.LU R208, [R1+0x7a0] ;  /* 0x0007a00001d07983 */ /* 0x000ee20000300800 */
        /* <DEDUP_REMOVED lines=47> */
[----:B------:R0:W-:Y:S01]  /*47af0*/  STL.64 [R1+0x7c8], R8 ;  /* 0x0007c80801007387 */ /* 0x0001e20000100a00 */
[----:B----4-:R-:W-:-:S04]  /*47b00*/  IADD3 R148, P4, R206, R10, RZ ;  /* 0x0000000ace947210 */ /* 0x010fc80007f9e0ff */
[----:B------:R-:W-:Y:S02]  /*47b10*/  LEA.HI.X.SX32 R149, R206, R2, 0x1, P4 ;  /* 0x00000002ce957211 */ /* 0x000fe400020f0eff */
[----:B------:R-:W4:Y:S01]  /*47b20*/  LDL.LU R206, [R1+0xb28] ;  /* 0x000b280001ce7983 */ /* 0x000f220000300800 */
        /* <DEDUP_REMOVED lines=241> */
[----:B--2---:R-:W-:-:S04]  /*48a40*/  IADD3 R132, P4, R210, R10, RZ ;  /* 0x0000000ad2847210 */ /* 0x004fc80007f9e0ff */
[----:B------:R-:W-:Y:S02]  /*48a50*/  LEA.HI.X.SX32 R133, R210, R2, 0x1, P4 ;  /* 0x00000002d2857211 */ /* 0x000fe400020f0eff */
[----:B------:R-:W2:Y:S01]  /*48a60*/  LDL.LU R210, [R1+0xc44] ;  /* 0x000c440001d27983 */ /* 0x000ea20000300800 */
        /* <DEDUP_REMOVED lines=301> */
[----:B------:R4:W-:Y:S01]  /*49d40*/  STL.64 [R1+0x358], R8 ;  /* 0x0003580801007387 */ /* 0x0009e20000100a00 */
[----:B------:R-:W-:-:S04]  /*49d50*/  IADD3 R112, P4, R216, R10, RZ ;  /* 0x0000000ad8707210 */ /* 0x000fc80007f9e0ff */
[----:B------:R-:W-:Y:S02]  /*49d60*/  LEA.HI.X.SX32 R113, R216, R2, 0x1, P4 ;  /* 0x00000002d8717211 */ /* 0x000fe400020f0eff */
[----:B------:R-:W3:Y:S01]  /*49d70*/  LDL.LU R216, [R1+0x1008] ;  /* 0x0010080001d87983 */ /* 0x000ee20000300800 */
        /* <DEDUP_REMOVED lines=321> */
[----:B------:R-:W-:-:S04]  /*4b190*/  IADD3 R246, P4, R196, R10, RZ ;  /* 0x0000000ac4f67210 */ /* 0x000fc80007f9e0ff */
[----:B------:R-:W-:Y:S02]  /*4b1a0*/  LEA.HI.X.SX32 R247, R196, R2, 0x1, P4 ;  /* 0x00000002c4f77211 */ /* 0x000fe400020f0eff */
[----:B------:R-:W4:Y:S01]  /*4b1b0*/  LDL.LU R196, [R1+0xc68] ;  /* 0x000c680001c47983 */ /* 0x000f220000300800 */
        /* <DEDUP_REMOVED lines=226> */
[----:B0-----:R-:W-:-:S04]  /*4bfe0*/  IADD3 R8, P4, R216, R10, RZ ;  /* 0x0000000ad8087210 */ /* 0x001fc80007f9e0ff */
[----:B------:R-:W-:-:S05]  /*4bff0*/  LEA.HI.X.SX32 R9, R216, R2, 0x1, P4 ;  /* 0x00000002d8097211 */ /* 0x000fca00020f0eff */
        /* <DEDUP_REMOVED lines=71> */
[----:B------:R-:W4:Y:S01]  /*4c470*/  LDL.LU R226, [R1+0xe74] ;  /* 0x000e740001e27983 */ /* 0x000f220000300800 */
[----:B0-----:R-:W-:-:S04]  /*4c480*/  IADD3 R8, P4, R212, R10, RZ ;  /* 0x0000000ad4087210 */ /* 0x001fc80007f9e0ff */
[----:B------:R-:W-:-:S05]  /*4c490*/  LEA.HI.X.SX32 R9, R212, R2, 0x1, P4 ;  /* 0x00000002d4097211 */ /* 0x000fca00020f0eff */
[----:B------:R2:W-:Y:S04]  /*4c4a0*/  STL.64 [R1+0xb10], R8 ;  /* 0x000b100801007387 */ /* 0x0005e80000100a00 */
[----:B------:R-:W4:Y:S04]  /*4c4b0*/  LDL.LU R224, [R1+0xe78] ;  /* 0x000e780001e07983 */ /* 0x000f280000300800 */
[----:B------:R-:W4:Y:S01]  /*4c4c0*/  LDL.LU R222, [R1+0xe7c] ;  /* 0x000e7c0001de7983 */ /* 0x000f220000300800 */
[----:B--2---:R-:W-:-:S04]  /*4c4d0*/  IADD3 R8, P4, R210, R10, RZ ;  /* 0x0000000ad2087210 */ /* 0x004fc80007f9e0ff */
[----:B------:R-:W-:-:S05]  /*4c4e0*/  LEA.HI.X.SX32 R9, R210, R2, 0x1, P4 ;  /* 0x00000002d2097211 */ /* 0x000fca00020f0eff */
[----:B------:R4:W-:Y:S04]  /*4c4f0*/  STL.64 [R1+0x150], R8 ;  /* 0x0001500801007387 */ /* 0x0009e80000100a00 */
[----:B------:R-:W2:Y:S04]  /*4c500*/  LDL.LU R220, [R1+0xe80] ;  /* 0x000e800001dc7983 */ /* 0x000ea80000300800 */
[----:B------:R-:W2:Y:S04]  /*4c510*/  LDL.LU R218, [R1+0xe84] ;  /* 0x000e840001da7983 */ /* 0x000ea80000300800 */
[----:B------:R-:W2:Y:S04]  /*4c520*/  LDL.LU R216, [R1+0xe88] ;  /* 0x000e880001d87983 */ /* 0x000ea80000300800 */
[----:B------:R-:W2:Y:S01]  /*4c530*/  LDL.LU R214, [R1+0xe8c] ;  /* 0x000e8c0001d67983 */ /* 0x000ea20000300800 */
[----:B---3--:R-:W-:-:S04]  /*4c540*/  IADD3 R74, P4, R208, R10, RZ ;  /* 0x0000000ad04a7210 */ /* 0x008fc80007f9e0ff */
[----:B------:R-:W-:Y:S02]  /*4c550*/  LEA.HI.X.SX32 R75, R208, R2, 0x1, P4 ;  /* 0x00000002d04b7211 */ /* 0x000fe400020f0eff */
[----:B----4-:R-:W-:-:S04]  /*4c560*/  IADD3 R8, P4, R206, R10, RZ ;  /* 0x0000000ace087210 */ /* 0x010fc80007f9e0ff */
[----:B------:R-:W-:-:S05]  /*4c570*/  LEA.HI.X.SX32 R9, R206, R2, 0x1, P4 ;  /* 0x00000002ce097211 */ /* 0x000fca00020f0eff */
[----:B------:R0:W-:Y:S04]  /*4c580*/  STL.64 [R1+0x140], R8 ;  /* 0x0001400801007387 */ /* 0x0001e80000100a00 */
[----:B------:R-:W3:Y:S04]  /*4c590*/  LDL.LU R212, [R1+0xe90] ;  /* 0x000e900001d47983 */ /* 0x000ee80000300800 */
[----:B------:R-:W4:Y:S01]  /*4c5a0*/  LDL.LU R210, [R1+0xe94] ;  /* 0x000e940001d27983 */ /* 0x000f220000300800 */
[----:B0-----:R-:W-:-:S04]  /*4c5b0*/  IADD3 R8, P4, R204, R10, RZ ;  /* 0x0000000acc087210 */ /* 0x001fc80007f9e0ff */
[----:B------:R-:W-:-:S05]  /*4c5c0*/  LEA.HI.X.SX32 R9, R204, R2, 0x1, P4 ;  /* 0x00000002cc097211 */ /* 0x000fca00020f0eff */
[----:B------:R0:W-:Y:S04]  /*4c5d0*/  STL.64 [R1+0x138], R8 ;  /* 0x0001380801007387 */ /* 0x0001e80000100a00 */
[----:B------:R-:W4:Y:S04]  /*4c5e0*/  LDL.LU R208, [R1+0xe98] ;  /* 0x000e980001d07983 */ /* 0x000f280000300800 */
        /* <DEDUP_REMOVED lines=22> */
[----:B------:R-:W-:-:S05]  /*4c750*/  LEA.HI.X.SX32 R9, R224, R2, 0x1, P4 ;  /* 0x00000002e0097211 */ /* 0x000fca00020f0eff */
[----:B------:R0:W-:Y:S02]  /*4c760*/  STL.64 [R1+0x108], R8 ;  /* 0x0001080801007387 */ /* 0x0001e40000100a00 */
[----:B0-----:R-:W-:-:S04]  /*4c770*/  IADD3 R8, P4, R222, R10, RZ ;  /* 0x0000000ade087210 */ /* 0x001fc80007f9e0ff */
[----:B------:R-:W-:-:S05]  /*4c780*/  LEA.HI.X.SX32 R9, R222, R2, 0x1, P4 ;  /* 0x00000002de097211 */ /* 0x000fca00020f0eff */
[----:B------:R2:W-:Y:S02]  /*4c790*/  STL.64 [R1+0x100], R8 ;  /* 0x0001000801007387 */ /* 0x0005e40000100a00 */
[----:B--2---:R-:W-:-:S04]  /*4c7a0*/  IADD3 R8, P4, R220, R10, RZ ;  /* 0x0000000adc087210 */ /* 0x004fc80007f9e0ff */
        /* <DEDUP_REMOVED lines=9> */
[----:B------:R-:W-:Y:S02]  /*4c840*/  LEA.HI.X.SX32 R9, R214, R2, 0x1, P4 ;  /* 0x00000002d6097211 */ /* 0x000fe400020f0eff */
[----:B---3--:R-:W-:-:S03]  /*4c850*/  IADD3 R68, P4, R212, R10, RZ ;  /* 0x0000000ad4447210 */ /* 0x008fc60007f9e0ff */
[----:B------:R4:W-:Y:S01]  /*4c860*/  STL.64 [R1+0xe0], R8 ;  /* 0x0000e00801007387 */ /* 0x0009e20000100a00 */
[----:B------:R-:W-:Y:S02]  /*4c870*/  LEA.HI.X.SX32 R69, R212, R2, 0x1, P4 ;  /* 0x00000002d4457211 */ /* 0x000fe400020f0eff */
[----:B----4-:R-:W-:-:S04]  /*4c880*/  IADD3 R8, P4, R210, R10, RZ ;  /* 0x0000000ad2087210 */ /* 0x010fc80007f9e0ff */
[----:B------:R-:W-:-:S05]  /*4c890*/  LEA.HI.X.SX32 R9, R210, R2, 0x1, P4 ;  /* 0x00000002d2097211 */ /* 0x000fca00020f0eff */
[----:B------:R0:W-:Y:S02]  /*4c8a0*/  STL.64 [R1+0xd0], R8 ;  /* 0x0000d00801007387 */ /* 0x0001e40000100a00 */
[----:B0-----:R-:W-:-:S04]  /*4c8b0*/  IADD3 R8, P4, R208, R10, RZ ;  /* 0x0000000ad0087210 */ /* 0x001fc80007f9e0ff */
[----:B------:R-:W-:Y:S02]  /*4c8c0*/  LEA.HI.X.SX32 R9, R208, R2, 0x1, P4 ;  /* 0x00000002d0097211 */ /* 0x000fe400020f0eff */
[----:B------:R-:W-:-:S03]  /*4c8d0*/  IADD3 R70, P4, R206, R10, RZ ;  /* 0x0000000ace467210 */ /* 0x000fc60007f9e0ff */
[----:B------:R0:W-:Y:S01]  /*4c8e0*/  STL.64 [R1+0xc8], R8 ;  /* 0x0000c80801007387 */ /* 0x0001e20000100a00 */
[----:B------:R-:W-:Y:S02]  /*4c8f0*/  LEA.HI.X.SX32 R71, R206, R2, 0x1, P4 ;  /* 0x00000002ce477211 */ /* 0x000fe400020f0eff */
        /* <DEDUP_REMOVED lines=54> */
[----:B------:R0:W-:Y:S01]  /*4cc60*/  STL.64 [R1+0x28], R8 ;  /* 0x0000280801007387 */ /* 0x0001e20000100a00 */
[----:B------:R-:W-:Y:S02]  /*4cc70*/  IMAD.MOV.U32 R166, RZ, RZ, R56 ;  /* 0x000000ffffa67224 */ /* 0x000fe400078e0038 */
[----:B------:R-:W-:Y:S01]  /*4cc80*/  IMAD.MOV.U32 R167, RZ, RZ, R57 ;  /* 0x000000ffffa77224 */ /* 0x000fe200078e0039 */
[----:B0-----:R-:W-:-:S04]  /*4cc90*/  IADD3 R8, P4, R34, R10, RZ ;  /* 0x0000000a22087210 */ /* 0x001fc80007f9e0ff */
[----:B------:R-:W-:Y:S02]  /*4cca0*/  LEA.HI.X.SX32 R9, R34, R2, 0x1, P4 ;  /* 0x0000000222097211 */ /* 0x000fe400020f0eff */
[----:B------:R-:W-:Y:S01]  /*4ccb0*/  IADD3 R56, P4, R35, R10, RZ ;  /* 0x0000000a23387210 */ /* 0x000fe20007f9e0ff */
[----:B------:R-:W-:-:S03]  /*4ccc0*/  IMAD.MOV.U32 R164, RZ, RZ, R58 ;  /* 0x000000ffffa47224 */ /* 0x000fc600078e003a */
[----:B------:R-:W-:Y:S02]  /*4ccd0*/  LEA.HI.X.SX32 R57, R35, R2, 0x1, P4 ;  /* 0x0000000223397211 */ /* 0x000fe400020f0eff */
[C---:B------:R-:W-:Y:S01]  /*4cce0*/  IADD3 R58, P4, R36.reuse, R10, RZ ;  /* 0x0000000a243a7210 */ /* 0x040fe20007f9e0ff */
[----:B------:R-:W-:Y:S02]  /*4ccf0*/  IMAD.MOV.U32 R165, RZ, RZ, R59 ;  /* 0x000000ffffa57224 */ /* 0x000fe400078e003b */
[----:B------:R-:W-:Y:S01]  /*4cd00*/  IMAD.MOV.U32 R170, RZ, RZ, R60 ;  /* 0x000000ffffaa7224 */ /* 0x000fe200078e003c */
[----:B------:R-:W-:Y:S02]  /*4cd10*/  LEA.HI.X.SX32 R59, R36, R2, 0x1, P4 ;  /* 0x00000002243b7211 */ /* 0x000fe400020f0eff */
[C---:B------:R-:W-:Y:S01]  /*4cd20*/  IADD3 R60, P4, R37.reuse, R10, RZ ;  /* 0x0000000a253c7210 */ /* 0x040fe20007f9e0ff */
[----:B------:R-:W-:Y:S02]  /*4cd30*/  IMAD.MOV.U32 R171, RZ, RZ, R61 ;  /* 0x000000ffffab7224 */ /* 0x000fe400078e003d */
[----:B------:R-:W-:Y:S01]  /*4cd40*/  IMAD.MOV.U32 R168, RZ, RZ, R62 ;  /* 0x000000ffffa87224 */ /* 0x000fe200078e003e */
[----:B------:R-:W-:-:S02]  /*4cd50*/  LEA.HI.X.SX32 R61, R37, R2, 0x1, P4 ;  /* 0x00000002253d7211 */ /* 0x000fc400020f0eff */
        /* <DEDUP_REMOVED lines=12> */
[----:B------:R-:W-:Y:S01]  /*4ce20*/  IADD3 R16, P4, R41, R10, RZ ;  /* 0x0000000a29107210 */ /* 0x000fe20007f9e0ff */
[----:B------:R-:W-:-:S03]  /*4ce30*/  IMAD.MOV.U32 R157, RZ, RZ, R17 ;  /* 0x000000ffff9d7224 */ /* 0x000fc600078e0011 */
[----:B------:R-:W-:Y:S02]  /*4ce40*/  LEA.HI.X.SX32 R17, R41, R2, 0x1, P4 ;  /* 0x0000000229117211 */ /* 0x000fe400020f0eff */
[----:B------:R-:W-:Y:S01]  /*4ce50*/  IADD3 R18, P4, R42, R10, RZ ;  /* 0x0000000a2a127210 */ /* 0x000fe20007f9e0ff */
[----:B------:R-:W-:-:S03]  /*4ce60*/  IMAD.MOV.U32 R158, RZ, RZ, R20 ;  /* 0x000000ffff9e7224 */ /* 0x000fc600078e0014 */
[----:B------:R-:W-:Y:S02]  /*4ce70*/  LEA.HI.X.SX32 R19, R42, R2, 0x1, P4 ;  /* 0x000000022a137211 */ /* 0x000fe400020f0eff */
[C---:B------:R-:W-:Y:S01]  /*4ce80*/  IADD3 R20, P4, R43.reuse, R10, RZ ;  /* 0x0000000a2b147210 */ /* 0x040fe20007f9e0ff */
[----:B------:R0:W-:Y:S01]  /*4ce90*/  STL.64 [R1+0x20], R8 ;  /* 0x0000200801007387 */ /* 0x0001e20000100a00 */
[----:B------:R-:W-:Y:S02]  /*4cea0*/  IMAD.MOV.U32 R159, RZ, RZ, R21 ;  /* 0x000000ffff9f7224 */ /* 0x000fe400078e0015 */
[----:B------:R-:W-:Y:S01]  /*4ceb0*/  LEA.HI.X.SX32 R21, R43, R2, 0x1, P4 ;  /* 0x000000022b157211 */ /* 0x000fe200020f0eff */
[----:B0-----:R-:W-:Y:S01]  /*4cec0*/  IMAD.MOV.U32 R8, RZ, RZ, R22 ;  /* 0x000000ffff087224 */ /* 0x001fe200078e0016 */
[----:B------:R-:W-:Y:S01]  /*4ced0*/  IADD3 R22, P4, R44, R10, RZ ;  /* 0x0000000a2c167210 */ /* 0x000fe20007f9e0ff */
[----:B------:R-:W-:-:S03]  /*4cee0*/  IMAD.MOV.U32 R9, RZ, RZ, R23 ;  /* 0x000000ffff097224 */ /* 0x000fc600078e0017 */
[----:B------:R-:W-:Y:S02]  /*4cef0*/  LEA.HI.X.SX32 R23, R44, R2, 0x1, P4 ;  /* 0x000000022c177211 */ /* 0x000fe400020f0eff */
[----:B------:R-:W-:-:S04]  /*4cf00*/  IADD3 R24, P4, R45, R10, RZ ;  /* 0x0000000a2d187210 */ /* 0x000fc80007f9e0ff */
        /* <DEDUP_REMOVED lines=85> */
[----:B------:R-:W-:Y:S02]  /*4d460*/  IADD3 R234, P4, R235, R10, RZ ;  /* 0x0000000aebea7210 */ /* 0x000fe40007f9e0ff */
[----:B------:R-:W-:Y:S02]  /*4d470*/  LOP3.LUT P5, RZ, R5, 0x4000, RZ, 0xc0, !PT ;  /* 0x0000400005ff7812 */ /* 0x000fe400078ac0ff */
[----:B------:R-:W-:Y:S02]  /*4d480*/  LEA.HI.X.SX32 R235, R235, R2, 0x1, P4 ;  /* 0x00000002ebeb7211 */ /* 0x000fe400020f0eff */
[----:B------:R-:W-:-:S04]  /*4d490*/  IADD3 R236, P4, R237, R10, RZ ;  /* 0x0000000aedec7210 */ /* 0x000fc80007f9e0ff */
[----:B------:R-:W-:Y:S02]  /*4d4a0*/  LEA.HI.X.SX32 R237, R237, R2, 0x1, P4 ;  /* 0x00000002eded7211 */ /* 0x000fe400020f0eff */
[C---:B------:R-:W-:Y:S02]  /*4d4b0*/  IADD3 R238, P4, R239.reuse, R10, RZ ;  /* 0x0000000aefee7210 */ /* 0x040fe40007f9e0ff */
[----:B------:R-:W-:Y:S02]  /*4d4c0*/  LOP3.LUT R250, R250, 0xffffffef, RZ, 0xc0, !PT ;  /* 0xffffffeffafa7812 */ /* 0x000fe400078ec0ff */
[----:B------:R-:W-:Y:S02]  /*4d4d0*/  LEA.HI.X.SX32 R239, R239, R2, 0x1, P4 ;  /* 0x00000002efef7211 */ /* 0x000fe400020f0eff */
[----:B------:R-:W-:Y:S02]  /*4d4e0*/  IADD3 R240, P4, R241, R10, RZ ;  /* 0x0000000af1f07210 */ /* 0x000fe40007f9e0ff */
[----:B------:R-:W-:-:S02]  /*4d4f0*/  @P5 LOP3.LUT R250, R250, 0x10, RZ, 0xfc, !PT ;  /* 0x00000010fafa5812 */ /* 0x000fc400078efcff */
[----:B------:R-:W-:Y:S02]  /*4d500*/  LOP3.LUT P5, RZ, R5, 0x1000, RZ, 0xc0, !PT ;  /* 0x0000100005ff7812 */ /* 0x000fe400078ac0ff */
[----:B------:R-:W-:Y:S02]  /*4d510*/  LEA.HI.X.SX32 R241, R241, R2, 0x1, P4 ;  /* 0x00000002f1f17211 */ /* 0x000fe400020f0eff */
[----:B------:R-:W-:-:S04]  /*4d520*/  IADD3 R10, P4, R252, R10, RZ ;  /* 0x0000000afc0a7210 */ /* 0x000fc80007f9e0ff */
[----:B------:R-:W-:Y:S02]  /*4d530*/  LEA.HI.X.SX32 R11, R252, R2, 0x1, P4 ;  /* 0x00000002fc0b7211 */ /* 0x000fe400020f0eff */
[----:B------:R-:W-:Y:S02]  /*4d540*/  LOP3.LUT P4, RZ, R5, 0x2000, RZ, 0xc0, !PT ;  /* 0x0000200005ff7812 */ /* 0x000fe4000788c0ff */
[----:B------:R-:W-:-:S05]  /*4d550*/  PRMT R252, R178, 0x7771, RZ ;  /* 0x00007771b2fc7816 */ /* 0x000fca00000000ff */
[----:B------:R0:W-:Y:S01]  /*4d560*/  @P5 STG.E.U8 desc[UR32][R8.64], R252 ;  /* 0x000000fc08005986 */ /* 0x0001e2000c101120 */
[----:B------:R-:W-:Y:S02]  /*4d570*/  LOP3.LUT P5, RZ, R250, 0x10, RZ, 0xc0, !PT ;  /* 0x00000010faff7812 */ /* 0x000fe400078ac0ff */
[C---:B------:R-:W-:Y:S02]  /*4d580*/  LOP3.LUT P6, RZ, R5.reuse, 0x8000, RZ, 0xc0, !PT ;  /* 0x0000800005ff7812 */ /* 0x040fe400078cc0ff */
[----:B------:R-:W-:Y:S02]  /*4d590*/  LOP3.LUT P0, RZ, R5, 0x10000, RZ, 0xc0, !PT ;  /* 0x0001000005ff7812 */ /* 0x000fe4000780c0ff */
[----:B0-----:R-:W-:-:S05]  /*4d5a0*/  PRMT R252, R179, 0x7770, RZ ;  /* 0x00007770b3fc7816 */ /* 0x001fca00000000ff */
[----:B------:R0:W-:Y:S01]  /*4d5b0*/  @P4 STG.E.U8 desc[UR32][R158.64], R252 ;  /* 0x000000fc9e004986 */ /* 0x0001e2000c101120 */
[----:B------:R-:W-:Y:S02]  /*4d5c0*/  LOP3.LUT P1, RZ, R5, 0x20000, RZ, 0xc0, !PT ;  /* 0x0002000005ff7812 */ /* 0x000fe4000782c0ff */
[----:B0-----:R-:W-:-:S05]  /*4d5d0*/  PRMT R252, R179, 0x7771, RZ ;  /* 0x00007771b3fc7816 */ /* 0x001fca00000000ff */
[----:B------:R0:W-:Y:S01]  /*4d5e0*/  @P5 STG.E.U8 desc[UR32][R156.64], R252 ;  /* 0x000000fc9c005986 */ /* 0x0001e2000c101120 */
[C---:B------:R-:W-:Y:S02]  /*4d5f0*/  LOP3.LUT P2, RZ, R5.reuse, 0x40000, RZ, 0xc0, !PT ;  /* 0x0004000005ff7812 */ /* 0x040fe4000784c0ff */
[----:B------:R-:W-:Y:S02]  /*4d600*/  LOP3.LUT P3, RZ, R5, 0x80000, RZ, 0xc0, !PT ;  /* 0x0008000005ff7812 */ /* 0x000fe4000786c0ff */
[C---:B0-----:R-:W-:Y:S02]  /*4d610*/  PRMT R252, R176.reuse, 0x7772, RZ ;  /* 0x00007772b0fc7816 */ /* 0x041fe400000000ff */
[----:B------:R-:W-:-:S03]  /*4d620*/  PRMT R176, R176, 0x7773, RZ ;  /* 0x00007773b0b07816 */ /* 0x000fc600000000ff */
[----:B------:R-:W-:Y:S04]  /*4d630*/  @P6 STG.E.U8 desc[UR32][R162.64], R252 ;  /* 0x000000fca2006986 */ /* 0x000fe8000c101120 */
[----:B------:R0:W-:Y:S02]  /*4d640*/  @P0 STG.E.U8 desc[UR32][R160.64], R176 ;  /* 0x000000b0a0000986 */ /* 0x0001e4000c101120 */
[C---:B0-----:R-:W-:Y:S02]  /*4d650*/  PRMT R176, R177.reuse, 0x7772, RZ ;  /* 0x00007772b1b07816 */ /* 0x041fe400000000ff */
[----:B------:R-:W-:-:S03]  /*4d660*/  PRMT R177, R177, 0x7773, RZ ;  /* 0x00007773b1b17816 */ /* 0x000fc600000000ff */
[----:B------:R0:W-:Y:S04]  /*4d670*/  @P1 STG.E.U8 desc[UR32][R166.64], R176 ;  /* 0x000000b0a6001986 */ /* 0x0001e8000c101120 */
[----:B------:R-:W-:Y:S01]  /*4d680*/  @P2 STG.E.U8 desc[UR32][R164.64], R177 ;  /* 0x000000b1a4002986 */ /* 0x000fe2000c101120 */
[----:B0-----:R-:W-:-:S05]  /*4d690*/  PRMT R176, R178, 0x7772, RZ ;  /* 0x00007772b2b07816 */ /* 0x001fca00000000ff */
[----:B------:R0:W-:Y:S02]  /*4d6a0*/  @P3 STG.E.U8 desc[UR32][R170.64], R176 ;  /* 0x000000b0aa003986 */ /* 0x0001e4000c101120 */
[----:B0-----:R-:W-:Y:S02]  /*4d6b0*/  IMAD.MOV.U32 R170, RZ, RZ, R168 ;  /* 0x000000ffffaa7224 */ /* 0x001fe400078e00a8 */
[----:B------:R-:W-:Y:S02]  /*4d6c0*/  IMAD.MOV.U32 R171, RZ, RZ, R169 ;  /* 0x000000ffffab7224 */ /* 0x000fe400078e00a9 */
[----:B------:R-:W2:Y:S04]  /*4d6d0*/  LDL.LU.64 R168, [R1+0xab8] ;  /* 0x000ab80001a87983 */ /* 0x000ea80000300a00 */
[----:B------:R-:W3:Y:S04]  /*4d6e0*/  LDL.LU.64 R162, [R1+0xab0] ;  /* 0x000ab00001a27983 */ /* 0x000ee80000300a00 */
[----:B------:R-:W4:Y:S04]  /*4d6f0*/  LDL.LU.64 R160, [R1+0xaa8] ;  /* 0x000aa80001a07983 */ /* 0x000f280000300a00 */
[----:B------:R-:W4:Y:S04]  /*4d700*/  LDL.LU.64 R166, [R1+0xaa0] ;  /* 0x000aa00001a67983 */ /* 0x000f280000300a00 */
[----:B------:R-:W4:Y:S01]  /*4d710*/  LDL.LU.64 R164, [R1+0xa98] ;  /* 0x000a980001a47983 */ /* 0x000f220000300a00 */
[----:B------:R-:W-:-:S02]  /*4d720*/  LOP3.LUT P4, RZ, R6, 0x1, RZ, 0xc0, !PT ;  /* 0x0000000106ff7812 */ /* 0x000fc4000788c0ff */
[----:B------:R-:W-:Y:S01]  /*4d730*/  LOP3.LUT R2, R2, 0xefffffff, RZ, 0xc0, !PT ;  /* 0xefffffff02027812 */ /* 0x000fe200078ec0ff */
[----:B------:R-:W4:Y:S10]  /*4d740*/  LDL.LU.64 R152, [R1+0xa88] ;  /* 0x000a880001987983 */ /* 0x000f340000300a00 */
[----:B------:R-:W-:-:S02]  /*4d750*/  @P4 LOP3.LUT R2, R2, 0x10000000, RZ, 0xfc, !PT ;  /* 0x1000000002024812 */ /* 0x000fc400078efcff */
[----:B------:R-:W-:Y:S02]  /*4d760*/  LOP3.LUT P4, RZ, R5, 0x80000000, RZ, 0xc0, !PT ;  /* 0x8000000005ff7812 */ /* 0x000fe4000788c0ff */
[----:B------:R-:W-:-:S11]  /*4d770*/  LOP3.LUT R2, R2, 0xdfffffff, RZ, 0xc0, !PT ;  /* 0xdfffffff02027812 */ /* 0x000fd600078ec0ff */
[----:B------:R-:W-:Y:S02]  /*4d780*/  @P4 LOP3.LUT R2, R2, 0x20000000, RZ, 0xfc, !PT ;  /* 0x2000000002024812 */ /* 0x000fe400078efcff */
        /* <DEDUP_REMOVED lines=12> */
[C---:B------:R-:W-:Y:S02]  /*4d850*/  LOP3.LUT P4, RZ, R5.reuse, 0x4000000, RZ, 0xc0, !PT ;  /* 0x0400000005ff7812 */ /* 0x040fe4000788c0ff */
[----:B------:R-:W-:Y:S02]  /*4d860*/  LOP3.LUT R250, R250, 0xfffffffb, RZ, 0xc0, !PT ;  /* 0xfffffffbfafa7812 */ /* 0x000fe400078ec0ff */
[C---:B------:R-:W-:Y:S02]  /*4d870*/  LOP3.LUT P0, RZ, R5.reuse, 0x100000, RZ, 0xc0, !PT ;  /* 0x0010000005ff7812 */ /* 0x040fe4000780c0ff */
[----:B------:R-:W-:-:S07]  /*4d880*/  LOP3.LUT P1, RZ, R5, 0x200000, RZ, 0xc0, !PT ;  /* 0x0020000005ff7812 */ /* 0x000fce000782c0ff */
[----:B------:R-:W-:Y:S02]  /*4d890*/  @P4 LOP3.LUT R250, R250, 0x4, RZ, 0xfc, !PT ;  /* 0x00000004fafa4812 */ /* 0x000fe400078efcff */
[C---:B------:R-:W-:Y:S02]  /*4d8a0*/  LOP3.LUT P4, RZ, R5.reuse, 0x2000000, RZ, 0xc0, !PT ;  /* 0x0200000005ff7812 */ /* 0x040fe4000788c0ff */
[C---:B------:R-:W-:Y:S02]  /*4d8b0*/  LOP3.LUT P2, RZ, R5.reuse, 0x400000, RZ, 0xc0, !PT ;  /* 0x0040000005ff7812 */ /* 0x040fe4000784c0ff */
[----:B------:R-:W-:Y:S02]  /*4d8c0*/  LOP3.LUT P3, RZ, R5, 0x800000, RZ, 0xc0, !PT ;  /* 0x0080000005ff7812 */ /* 0x000fe4000786c0ff */
[----:B------:R-:W-:Y:S02]  /*4d8d0*/  LOP3.LUT R250, R250, 0xfffffff7, RZ, 0xc0, !PT ;  /* 0xfffffff7fafa7812 */ /* 0x000fe400078ec0ff */
[----:B------:R-:W-:-:S02]  /*4d8e0*/  PRMT R178, R178, 0x7773, RZ ;  /* 0x00007773b2b27816 */ /* 0x000fc400000000ff */
[----:B------:R-:W-:-:S03]  /*4d8f0*/  PRMT R176, R179, 0x7772, RZ ;  /* 0x00007772b3b07816 */ /* 0x000fc600000000ff */
[----:B------:R-:W-:Y:S01]  /*4d900*/  @P4 LOP3.LUT R250, R250, 0x8, RZ, 0xfc, !PT ;  /* 0x00000008fafa4812 */ /* 0x000fe200078efcff */
[----:B------:R0:W-:Y:S01]  /*4d910*/  @P0 STG.E.U8 desc[UR32][R170.64], R178 ;  /* 0x000000b2aa000986 */ /* 0x0001e2000c101120 */
[----:B------:R-:W-:Y:S02]  /*4d920*/  LOP3.LUT P4, RZ, R5, 0x1000000, RZ, 0xc0, !PT ;  /* 0x0100000005ff7812 */ /* 0x000fe4000788c0ff */
[----:B------:R-:W-:Y:S01]  /*4d930*/  PRMT R179, R179, 0x7773, RZ ;  /* 0x00007773b3b37816 */ /* 0x000fe200000000ff */
[----:B0-----:R-:W4:Y:S04]  /*4d940*/  LDL.LU.64 R170, [R1+0xa80] ;  /* 0x000a800001aa7983 */ /* 0x001f280000300a00 */
[----:B--2---:R0:W-:Y:S04]  /*4d950*/  @P1 STG.E.U8 desc[UR32][R168.64], R176 ;  /* 0x000000b0a8001986 */ /* 0x0041e8000c101120 */
[----:B---3--:R1:W-:Y:S01]  /*4d960*/  @P2 STG.E.U8 desc[UR32][R162.64], R179 ;  /* 0x000000b3a2002986 */ /* 0x0083e2000c101120 */
[----:B0-----:R-:W-:-:S03]  /*4d970*/  PRMT R176, R172, 0x7770, RZ ;  /* 0x00007770acb07816 */ /* 0x001fc600000000ff */
[----:B------:R-:W2:Y:S04]  /*4d980*/  LDL.LU.64 R168, [R1+0xa78] ;  /* 0x000a780001a87983 */ /* 0x000ea80000300a00 */
[----:B----4-:R0:W-:Y:S04]  /*4d990*/  @P3 STG.E.U8 desc[UR32][R160.64], R176 ;  /* 0x000000b0a0003986 */ /* 0x0101e8000c101120 */
[----:B-1----:R-:W3:Y:S04]  /*4d9a0*/  LDL.LU.64 R178, [R1+0xa70] ;  /* 0x000a700001b27983 */ /* 0x002ee80000300a00 */
[----:B------:R-:W4:Y:S01]  /*4d9b0*/  LDL.LU.64 R8, [R1+0xa68] ;  /* 0x000a680001087983 */ /* 0x000f220000300a00 */
[----:B0-----:R-:W-:-:S03]  /*4d9c0*/  PRMT R176, R172, 0x7771, RZ ;  /* 0x00007771acb07816 */ /* 0x001fc600000000ff */
[----:B------:R-:W4:Y:S04]  /*4d9d0*/  LDL.LU.64 R158, [R1+0xa60] ;  /* 0x000a6000019e7983 */ /* 0x000f280000300a00 */
[----:B------:R0:W-:Y:S01]  /*4d9e0*/  @P4 STG.E.U8 desc[UR32][R166.64], R176 ;  /* 0x000000b0a6004986 */ /* 0x0001e2000c101120 */
[----:B------:R-:W-:-:S03]  /*4d9f0*/  LOP3.LUT P4, RZ, R250, 0x8, RZ, 0xc0, !PT ;  /* 0x00000008faff7812 */ /* 0x000fc6000788c0ff */
[----:B------:R-:W4:Y:S04]  /*4da00*/  LDL.LU.64 R156, [R1+0xa58] ;  /* 0x000a5800019c7983 */ /* 0x000f280000300a00 */
[----:B------:R-:W4:Y:S01]  /*4da10*/  LDL.LU.64 R162, [R1+0xa50] ;  /* 0x000a500001a27983 */ /* 0x000f220000300a00 */
[----:B0-----:R-:W-:-:S03]  /*4da20*/  PRMT R176, R173, 0x7770, RZ ;  /* 0x00007770adb07816 */ /* 0x001fc600000000ff */
[----:B------:R-:W4:Y:S04]  /*4da30*/  LDL.LU.64 R160, [R1+0xa48] ;  /* 0x000a480001a07983 */ /* 0x000f280000300a00 */
[----:B------:R0:W-:Y:S01]  /*4da40*/  @P4 STG.E.U8 desc[UR32][R164.64], R176 ;  /* 0x000000b0a4004986 */ /* 0x0001e2000c101120 */
[----:B------:R-:W-:-:S03]  /*4da50*/  LOP3.LUT P4, RZ, R250, 0x4, RZ, 0xc0, !PT ;  /* 0x00000004faff7812 */ /* 0x000fc6000788c0ff */
[----:B------:R-:W4:Y:S01]  /*4da60*/  LDL.LU.64 R166, [R1+0xa40] ;  /* 0x000a400001a67983 */ /* 0x000f220000300a00 */
[----:B0-----:R-:W-:-:S03]  /*4da70*/  PRMT R176, R173, 0x7771, RZ ;  /* 0x00007771adb07816 */ /* 0x001fc600000000ff */
[----:B------:R-:W4:Y:S06]  /*4da80*/  LDL.LU.64 R164, [R1+0xa38] ;  /* 0x000a380001a47983 */ /* 0x000f2c0000300a00 */
[----:B------:R0:W-:Y:S04]  /*4da90*/  @P4 STG.E.U8 desc[UR32][R174.64], R176 ;  /* 0x000000b0ae004986 */ /* 0x0001e8000c101120 */
[----:B0-----:R-:W2:Y:S01]  /*4daa0*/  LDL.LU.64 R174, [R1+0x1278] ;  /* 0x0012780001ae7983 */ /* 0x001ea20000300a00 */
[----:B------:R-:W-:-:S02]  /*4dab0*/  LOP3.LUT P4, RZ, R250, 0x2, RZ, 0xc0, !PT ;  /* 0x00000002faff7812 */ /* 0x000fc4000788c0ff */
[----:B--2---:R-:W-:-:S11]  /*4dac0*/  PRMT R176, R174, 0x7770, RZ ;  /* 0x00007770aeb07816 */ /* 0x004fd600000000ff */
[----:B------:R0:W-:Y:S01]  /*4dad0*/  @P4 STG.E.U8 desc[UR32][R152.64], R176 ;  /* 0x000000b098004986 */ /* 0x0001e2000c101120 */
[----:B------:R-:W-:Y:S02]  /*4dae0*/  LOP3.LUT P4, RZ, R250, 0x1, RZ, 0xc0, !PT ;  /* 0x00000001faff7812 */ /* 0x000fe4000788c0ff */
[----:B0-----:R-:W-:Y:S01]  /*4daf0*/  PRMT R176, R174, 0x7771, RZ ;  /* 0x00007771aeb07816 */ /* 0x001fe200000000ff */
[----:B------:R-:W2:Y:S10]  /*4db00*/  LDL.LU.64 R152, [R1+0x1270] ;  /* 0x0012700001987983 */ /* 0x000eb40000300a00 */
[----:B------:R0:W-:Y:S01]  /*4db10*/  @P4 STG.E.U8 desc[UR32][R170.64], R176 ;  /* 0x000000b0aa004986 */ /* 0x0001e2000c101120 */
[----:B------:R-:W-:-:S02]  /*4db20*/  LOP3.LUT P4, RZ, R2, 0x80000000, RZ, 0xc0, !PT ;  /* 0x8000000002ff7812 */ /* 0x000fc4000788c0ff */
[----:B0-----:R-:W-:Y:S01]  /*4db30*/  PRMT R176, R175, 0x7770, RZ ;  /* 0x00007770afb07816 */ /* 0x001fe200000000ff */
[----:B------:R-:W2:Y:S10]  /*4db40*/  LDL.LU.64 R170, [R1+0x1268] ;  /* 0x0012680001aa7983 */ /* 0x000eb40000300a00 */
[----:B------:R0:W-:Y:S04]  /*4db50*/  @P4 STG.E.U8 desc[UR32][R168.64], R176 ;  /* 0x000000b0a8004986 */ /* 0x0001e8000c101120 */
[----:B0-----:R-:W2:Y:S01]  /*4db60*/  LDL.LU.64 R168, [R1+0x1260] ;  /* 0x0012600001a87983 */ /* 0x001ea20000300a00 */
[----:B------:R-:W-:-:S02]  /*4db70*/  LOP3.LUT P4, RZ, R2, 0x40000000, RZ, 0xc0, !PT ;  /* 0x4000000002ff7812 */ /* 0x000fc4000788c0ff */
[----:B------:R-:W-:-:S11]  /*4db80*/  PRMT R176, R175, 0x7771, RZ ;  /* 0x00007771afb07816 */ /* 0x000fd600000000ff */
[----:B---3--:R0:W-:Y:S01]  /*4db90*/  @P4 STG.E.U8 desc[UR32][R178.64], R176 ;  /* 0x000000b0b2004986 */ /* 0x0081e2000c101120 */
[----:B------:R-:W-:Y:S02]  /*4dba0*/  LOP3.LUT P4, RZ, R2, 0x20000000, RZ, 0xc0, !PT ;  /* 0x2000000002ff7812 */ /* 0x000fe4000788c0ff */
[----:B0-----:R-:W-:-:S11]  /*4dbb0*/  PRMT R176, R172, 0x7772, RZ ;  /* 0x00007772acb07816 */ /* 0x001fd600000000ff */
[----:B----4-:R-:W-:Y:S01]  /*4dbc0*/  @P4 STG.E.U8 desc[UR32][R8.64], R176 ;  /* 0x000000b008004986 */ /* 0x010fe2000c101120 */
[----:B------:R-:W-:Y:S02]  /*4dbd0*/  LOP3.LUT P4, RZ, R2, 0x10000000, RZ, 0xc0, !PT ;  /* 0x1000000002ff7812 */ /* 0x000fe4000788c0ff */
[----:B------:R-:W-:Y:S02]  /*4dbe0*/  LOP3.LUT P5, RZ, R6, 0x2, RZ, 0xc0, !PT ;  /* 0x0000000206ff7812 */ /* 0x000fe400078ac0ff */
[----:B------:R-:W-:Y:S02]  /*4dbf0*/  PRMT R172, R172, 0x7773, RZ ;  /* 0x00007773acac7816 */ /* 0x000fe400000000ff */
[C---:B------:R-:W-:Y:S02]  /*4dc00*/  LOP3.LUT P6, RZ, R6.reuse, 0x4, RZ, 0xc0, !PT ;  /* 0x0000000406ff7812 */ /* 0x040fe400078cc0ff */
[----:B------:R-:W-:-:S05]  /*4dc10*/  LOP3.LUT P0, RZ, R6, 0x8, RZ, 0xc0, !PT ;  /* 0x0000000806ff7812 */ /* 0x000fca000780c0ff */
[----:B------:R0:W-:Y:S01]  /*4dc20*/  @P4 STG.E.U8 desc[UR32][R158.64], R172 ;  /* 0x000000ac9e004986 */ /* 0x0001e2000c101120 */
[C---:B------:R-:W-:Y:S02]  /*4dc30*/  LOP3.LUT P1, RZ, R6.reuse, 0x10, RZ, 0xc0, !PT ;  /* 0x0000001006ff7812 */ /* 0x040fe4000782c0ff */
[C---:B------:R-:W-:Y:S02]  /*4dc40*/  LOP3.LUT P2, RZ, R6.reuse, 0x20, RZ, 0xc0, !PT ;  /* 0x0000002006ff7812 */ /* 0x040fe4000784c0ff */
[----:B------:R-:W-:Y:S02]  /*4dc50*/  LOP3.LUT P3, RZ, R6, 0x40, RZ, 0xc0, !PT ;  /* 0x0000004006ff7812 */ /* 0x000fe4000786c0ff */
[C---:B0-----:R-:W-:Y:S02]  /*4dc60*/  PRMT R172, R173.reuse, 0x7772, RZ ;  /* 0x00007772adac7816 */ /* 0x041fe400000000ff */
[----:B------:R-:W-:-:S03]  /*4dc70*/  PRMT R173, R173, 0x7773, RZ ;  /* 0x00007773adad7816 */ /* 0x000fc600000000ff */
[----:B------:R0:W-:Y:S04]  /*4dc80*/  @P5 STG.E.U8 desc[UR32][R156.64], R172 ;  /* 0x000000ac9c005986 */ /* 0x0001e8000c101120 */
[----:B------:R-:W-:Y:S01]  /*4dc90*/  @P6 STG.E.U8 desc[UR32][R162.64], R173 ;  /* 0x000000ada2006986 */ /* 0x000fe2000c101120 */
[C---:B0-----:R-:W-:Y:S02]  /*4dca0*/  PRMT R172, R174.reuse, 0x7772, RZ ;  /* 0x00007772aeac7816 */ /* 0x041fe400000000ff */
[----:B------:R-:W-:-:S03]  /*4dcb0*/  PRMT R174, R174, 0x7773, RZ ;  /* 0x00007773aeae7816 */ /* 0x000fc600000000ff */
[----:B------:R0:W-:Y:S04]  /*4dcc0*/  @P0 STG.E.U8 desc[UR32][R160.64], R172 ;  /* 0x000000aca0000986 */ /* 0x0001e8000c101120 */
[----:B------:R-:W-:Y:S01]  /*4dcd0*/  @P1 STG.E.U8 desc[UR32][R166.64], R174 ;  /* 0x000000aea6001986 */ /* 0x000fe2000c101120 */
[C---:B0-----:R-:W-:Y:S02]  /*4dce0*/  PRMT R172, R175.reuse, 0x7772, RZ ;  /* 0x00007772afac7816 */ /* 0x041fe400000000ff */
[----:B------:R-:W-:-:S03]  /*4dcf0*/  PRMT R175, R175, 0x7773, RZ ;  /* 0x00007773afaf7816 */ /* 0x000fc600000000ff */
[----:B------:R-:W-:Y:S04]  /*4dd00*/  @P2 STG.E.U8 desc[UR32][R164.64], R172 ;  /* 0x000000aca4002986 */ /* 0x000fe8000c101120 */
[----:B--2---:R0:W-:Y:S04]  /*4dd10*/  @P3 STG.E.U8 desc[UR32][R168.64], R175 ;  /* 0x000000afa8003986 */ /* 0x0041e8000c101120 */
[----:B0-----:R-:W2:Y:S04]  /*4dd20*/  LDL.LU.64 R168, [R1+0x1258] ;  /* 0x0012580001a87983 */ /* 0x001ea80000300a00 */
[----:B------:R-:W3:Y:S01]  /*4dd30*/  LDL.LU.64 R164, [R1+0xa28] ;  /* 0x000a280001a47983 */ /* 0x000ee20000300a00 */
[----:B------:R-:W-:-:S02]  /*4dd40*/  LOP3.LUT P0, RZ, R6, 0x80, RZ, 0xc0, !PT ;  /* 0x0000008006ff7812 */ /* 0x000fc4000780c0ff */
[C---:B------:R-:W-:Y:S01]  /*4dd50*/  LOP3.LUT P1, RZ, R6.reuse, 0x100, RZ, 0xc0, !PT ;  /* 0x0000010006ff7812 */ /* 0x040fe2000782c0ff */
[----:B------:R-:W4:Y:S04]  /*4dd60*/  LDL.LU.64 R178, [R1+0xa18] ;  /* 0x000a180001b27983 */ /* 0x000f280000300a00 */
[----:B------:R-:W4:Y:S04]  /*4dd70*/  LDL.LU.64 R156, [R1+0xa10] ;  /* 0x000a1000019c7983 */ /* 0x000f280000300a00 */
[----:B------:R-:W4:Y:S04]  /*4dd80*/  LDL.LU.64 R162, [R1+0xa08] ;  /* 0x000a080001a27983 */ /* 0x000f280000300a00 */
[----:B------:R-:W4:Y:S04]  /*4dd90*/  LDL.LU.64 R160, [R1+0xa00] ;  /* 0x000a000001a07983 */ /* 0x000f280000300a00 */
[----:B------:R-:W4:Y:S04]  /*4dda0*/  LDL.LU.64 R8, [R1+0x9f8] ;  /* 0x0009f80001087983 */ /* 0x000f280000300a00 */
[----:B------:R-:W4:Y:S04]  /*4ddb0*/  LDL.LU.64 R158, [R1+0x9f0] ;  /* 0x0009f000019e7983 */ /* 0x000f280000300a00 */
[----:B------:R-:W4:Y:S01]  /*4ddc0*/  LDL.LU.64 R166, [R1+0x9e8] ;  /* 0x0009e80001a67983 */ /* 0x000f220000300a00 */
[----:B------:R-:W-:-:S02]  /*4ddd0*/  LOP3.LUT P4, RZ, R6, 0x80000, RZ, 0xc0, !PT ;  /* 0x0008000006ff7812 */ /* 0x000fc4000788c0ff */
[----:B------:R-:W-:-:S11]  /*4dde0*/  LOP3.LUT R2, R2, 0xffefffff, RZ, 0xc0, !PT ;  /* 0xffefffff02027812 */ /* 0x000fd600078ec0ff */
[----:B------:R-:W-:Y:S02]  /*4ddf0*/  @P4 LOP3.LUT R2, R2, 0x100000, RZ, 0xfc, !PT ;  /* 0x0010000002024812 */ /* 0x000fe400078efcff */
[----:B------:R-:W-:Y:S02]  /*4de00*/  LOP3.LUT P4, RZ, R6, 0x40000, RZ, 0xc0, !PT ;  /* 0x0004000006ff7812 */ /* 0x000fe4000788c0ff */
[----:B------:R-:W-:-:S11]  /*4de10*/  LOP3.LUT R2, R2, 0xffdfffff, RZ, 0xc0, !PT ;  /* 0xffdfffff02027812 */ /* 0x000fd600078ec0ff */
[----:B------:R-:W-:Y:S02]  /*4de20*/  @P4 LOP3.LUT R2, R2, 0x200000, RZ, 0xfc, !PT ;  /* 0x0020000002024812 */ /* 0x000fe400078efcff */
[----:B------:R-:W-:Y:S02]  /*4de30*/  LOP3.LUT P4, RZ, R6, 0x20000, RZ, 0xc0, !PT ;  /* 0x0002000006ff7812 */ /* 0x000fe4000788c0ff */
[----:B------:R-:W-:Y:S02]  /*4de40*/  LOP3.LUT R2, R2, 0xffbfffff, RZ, 0xc0, !PT ;  /* 0xffbfffff02027812 */ /* 0x000fe400078ec0ff */
[----:B--2---:R-:W-:-:S05]  /*4de50*/  PRMT R172, R168, 0x7770, RZ ;  /* 0x00007770a8ac7816 */ /* 0x004fca00000000ff */
[----:B---3--:R0:W-:Y:S02]  /*4de60*/  @P0 STG.E.U8 desc[UR32][R164.64], R172 ;  /* 0x000000aca4000986 */ /* 0x0081e4000c101120 */
[----:B0-----:R-:W-:-:S05]  /*4de70*/  PRMT R172, R168, 0x7771, RZ ;  /* 0x00007771a8ac7816 */ /* 0x001fca00000000ff */
[----:B------:R0:W-:Y:S04]  /*4de80*/  @P1 STG.E.U8 desc[UR32][R170.64], R172 ;  /* 0x000000acaa001986 */ /* 0x0001e8000c101120 */
[----:B0-----:R-:W2:Y:S04]  /*4de90*/  LDL.LU.64 R170, [R1+0x1250] ;  /* 0x0012500001aa7983 */ /* 0x001ea80000300a00 */
[----:B------:R-:W3:Y:S01]  /*4dea0*/  LDL.LU.64 R164, [R1+0x9e0] ;  /* 0x0009e00001a47983 */ /* 0x000ee20000300a00 */
[----:B------:R-:W-:Y:S02]  /*4deb0*/  @P4 LOP3.LUT R2, R2, 0x400000, RZ, 0xfc, !PT ;  /* 0x0040000002024812 */ /* 0x000fe400078efcff */
[----:B------:R-:W-:Y:S01]  /*4dec0*/  LOP3.LUT P4, RZ, R6, 0x10000, RZ, 0xc0, !PT ;  /* 0x0001000006ff7812 */ /* 0x000fe2000788c0ff */
[----:B------:R-:W3:Y:S01]  /*4ded0*/  LDL.LU.64 R174, [R1+0x9c8] ;  /* 0x0009c80001ae7983 */ /* 0x000ee20000300a00 */
[----:B------:R-:W-:-:S02]  /*4dee0*/  LOP3.LUT R2, R2, 0xff7fffff, RZ, 0xc0, !PT ;  /* 0xff7fffff02027812 */ /* 0x000fc400078ec0ff */
[----:B------:R-:W-:Y:S01]  /*4def0*/  LOP3.LUT P2, RZ, R6, 0x200, RZ, 0xc0, !PT ;  /* 0x0000020006ff7812 */ /* 0x000fe2000784c0ff */
[----:B------:R-:W3:Y:S08]  /*4df00*/  LDL.LU.64 R176, [R1+0x9c0] ;  /* 0x0009c00001b07983 */ /* 0x000ef00000300a00 */
[----:B------:R-:W-:Y:S02]  /*4df10*/  @P4 LOP3.LUT R2, R2, 0x800000, RZ, 0xfc, !PT ;  /* 0x0080000002024812 */ /* 0x000fe400078efcff */
        /* <DEDUP_REMOVED lines=8> */
[----:B------:R-:W-:-:S09]  /*4dfa0*/  LOP3.LUT P3, RZ, R6, 0x400, RZ, 0xc0, !PT ;  /* 0x0000040006ff7812 */ /* 0x000fd2000786c0ff */
[----:B------:R-:W-:Y:S02]  /*4dfb0*/  @P4 LOP3.LUT R2, R2, 0x4000000, RZ, 0xfc, !PT ;  /* 0x0400000002024812 */ /* 0x000fe400078efcff */
[----:B------:R-:W-:Y:S02]  /*4dfc0*/  LOP3.LUT P4, RZ, R6, 0x1000, RZ, 0xc0, !PT ;  /* 0x0000100006ff7812 */ /* 0x000fe4000788c0ff */
[----:B------:R-:W-:Y:S02]  /*4dfd0*/  LOP3.LUT R2, R2, 0xf7ffffff, RZ, 0xc0, !PT ;  /* 0xf7ffffff02027812 */ /* 0x000fe400078ec0ff */
[----:B------:R-:W-:-:S05]  /*4dfe0*/  PRMT R172, R169, 0x7770, RZ ;  /* 0x00007770a9ac7816 */ /* 0x000fca00000000ff */
[----:B----4-:R0:W-:Y:S04]  /*4dff0*/  @P2 STG.E.U8 desc[UR32][R178.64], R172 ;  /* 0x000000acb2002986 */ /* 0x0101e8000c101120 */
[----:B------:R-:W-:Y:S02]  /*4e000*/  @P4 LOP3.LUT R2, R2, 0x8000000, RZ, 0xfc, !PT ;  /* 0x0800000002024812 */ /* 0x000fe400078efcff */
[----:B------:R-:W-:Y:S02]  /*4e010*/  LOP3.LUT P4, RZ, R6, 0x800, RZ, 0xc0, !PT ;  /* 0x0000080006ff7812 */ /* 0x000fe4000788c0ff */
[----:B0-----:R-:W-:Y:S01]  /*4e020*/  PRMT R172, R169, 0x7771, RZ ;  /* 0x00007771a9ac7816 */ /* 0x001fe200000000ff */
[----:B------:R-:W4:Y:S04]  /*4e030*/  LDL.LU.64 R178, [R1+0x9b8] ;  /* 0x0009b80001b27983 */ /* 0x000f280000300a00 */
[----:B------:R0:W-:Y:S04]  /*4e040*/  @P3 STG.E.U8 desc[UR32][R156.64], R172 ;  /* 0x000000ac9c003986 */ /* 0x0001e8000c101120 */
[----:B0-----:R-:W4:Y:S01]  /*4e050*/  LDL.LU.64 R156, [R1+0x9b0] ;  /* 0x0009b000019c7983 */ /* 0x001f220000300a00 */
[----:B--2---:R-:W-:-:S05]  /*4e060*/  PRMT R172, R170, 0x7770, RZ ;  /* 0x00007770aaac7816 */ /* 0x004fca00000000ff */
        /* <DEDUP_REMOVED lines=18> */
[----:B------:R-:W-:Y:S01]  /*4e190*/  PRMT R168, R168, 0x7773, RZ ;  /* 0x00007773a8a87816 */ /* 0x000fe200000000ff */
[----:B0-----:R-:W2:Y:S04]  /*4e1a0*/  LDL.LU.64 R166, [R1+0x1238] ;  /* 0x0012380001a67983 */ /* 0x001ea80000300a00 */
[----:B------:R-:W4:Y:S06]  /*4e1b0*/  LDL.LU.64 R172, [R1+0x9d0] ;  /* 0x0009d00001ac7983 */ /* 0x000f2c0000300a00 */
[----:B---3--:R0:W-:Y:S04]  /*4e1c0*/  @P4 STG.E.U8 desc[UR32][R164.64], R168 ;  /* 0x000000a8a4004986 */ /* 0x0081e8000c101120 */
[----:B0-----:R-:W3:Y:S01]  /*4e1d0*/  LDL.LU.64 R164, [R1+0x1230] ;  /* 0x0012300001a47983 */ /* 0x001ee20000300a00 */
[----:B------:R-:W-:-:S02]  /*4e1e0*/  LOP3.LUT P4, RZ, R2, 0x400000, RZ, 0xc0, !PT ;  /* 0x0040000002ff7812 */ /* 0x000fc4000788c0ff */
[C---:B------:R-:W-:Y:S02]  /*4e1f0*/  PRMT R168, R169.reuse, 0x7772, RZ ;  /* 0x00007772a9a87816 */ /* 0x040fe400000000ff */
[----:B------:R-:W-:Y:S02]  /*4e200*/  PRMT R169, R169, 0x7773, RZ ;  /* 0x00007773a9a97816 */ /* 0x000fe400000000ff */
[C---:B------:R-:W-:Y:S02]  /*4e210*/  LOP3.LUT P5, RZ, R6.reuse, 0x100000, RZ, 0xc0, !PT ;  /* 0x0010000006ff7812 */ /* 0x040fe400078ac0ff */
[----:B------:R-:W-:-:S05]  /*4e220*/  LOP3.LUT P6, RZ, R6, 0x200000, RZ, 0xc0, !PT ;  /* 0x0020000006ff7812 */ /* 0x000fca00078cc0ff */
[----:B---3--:R0:W-:Y:S04]  /*4e230*/  @P4 STG.E.U8 desc[UR32][R164.64], R168 ;  /* 0x000000a8a4004986 */ /* 0x0081e8000c101120 */
[----:B0-----:R-:W3:Y:S01]  /*4e240*/  LDL.LU.64 R164, [R1+0x1228] ;  /* 0x0012280001a47983 */ /* 0x001ee20000300a00 */
[----:B------:R-:W-:Y:S02]  /*4e250*/  LOP3.LUT P4, RZ, R2, 0x200000, RZ, 0xc0, !PT ;  /* 0x0020000002ff7812 */ /* 0x000fe4000788c0ff */
[----:B------:R-:W-:-:S11]  /*4e260*/  PRMT R168, R170, 0x7772, RZ ;  /* 0x00007772aaa87816 */ /* 0x000fd600000000ff */
[----:B----4-:R-:W-:Y:S01]  /*4e270*/  @P4 STG.E.U8 desc[UR32][R172.64], R169 ;  /* 0x000000a9ac004986 */ /* 0x010fe2000c101120 */
[----:B------:R-:W-:Y:S02]  /*4e280*/  LOP3.LUT P4, RZ, R2, 0x100000, RZ, 0xc0, !PT ;  /* 0x0010000002ff7812 */ /* 0x000fe4000788c0ff */
[C---:B------:R-:W-:Y:S02]  /*4e290*/  LOP3.LUT P0, RZ, R6.reuse, 0x400000, RZ, 0xc0, !PT ;  /* 0x0040000006ff7812 */ /* 0x040fe4000780c0ff */
[----:B------:R-:W-:Y:S02]  /*4e2a0*/  LOP3.LUT P1, RZ, R6, 0x800000, RZ, 0xc0, !PT ;  /* 0x0080000006ff7812 */ /* 0x000fe4000782c0ff */
[----:B------:R-:W-:Y:S02]  /*4e2b0*/  PRMT R170, R170, 0x7773, RZ ;  /* 0x00007773aaaa7816 */ /* 0x000fe400000000ff */
[----:B------:R-:W-:-:S05]  /*4e2c0*/  LOP3.LUT P2, RZ, R6, 0x1000000, RZ, 0xc0, !PT ;  /* 0x0100000006ff7812 */ /* 0x000fca000784c0ff */
[----:B------:R0:W-:Y:S04]  /*4e2d0*/  @P4 STG.E.U8 desc[UR32][R174.64], R168 ;  /* 0x000000a8ae004986 */ /* 0x0001e8000c101120 */
[----:B------:R-:W-:Y:S01]  /*4e2e0*/  @P5 STG.E.U8 desc[UR32][R176.64], R170 ;  /* 0x000000aab0005986 */ /* 0x000fe2000c101120 */
[C---:B0-----:R-:W-:Y:S02]  /*4e2f0*/  PRMT R168, R171.reuse, 0x7772, RZ ;  /* 0x00007772aba87816 */ /* 0x041fe400000000ff */
[----:B------:R-:W-:-:S03]  /*4e300*/  PRMT R171, R171, 0x7773, RZ ;  /* 0x00007773abab7816 */ /* 0x000fc600000000ff */
[----:B------:R3:W-:Y:S01]  /*4e310*/  @P6 STG.E.U8 desc[UR32][R178.64], R168 ;  /* 0x000000a8b2006986 */ /* 0x0007e2000c101120 */
[----:B------:R-:W-:-:S03]  /*4e320*/  LOP3.LUT P3, RZ, R6, 0x2000000, RZ, 0xc0, !PT ;  /* 0x0200000006ff7812 */ /* 0x000fc6000786c0ff */
[----:B------:R-:W-:Y:S01]  /*4e330*/  @P0 STG.E.U8 desc[UR32][R156.64], R171 ;  /* 0x000000ab9c000986 */ /* 0x000fe2000c101120 */
[----:B---3--:R-:W-:-:S05]  /*4e340*/  PRMT R168, R164, 0x7770, RZ ;  /* 0x00007770a4a87816 */ /* 0x008fca00000000ff */
[----:B--2---:R0:W-:Y:S02]  /*4e350*/  @P1 STG.E.U8 desc[UR32][R162.64], R168 ;  /* 0x000000a8a2001986 */ /* 0x0041e4000c101120 */
[----:B0-----:R-:W-:-:S05]  /*4e360*/  PRMT R168, R164, 0x7771, RZ ;  /* 0x00007771a4a87816 */ /* 0x001fca00000000ff */
[----:B------:R0:W-:Y:S02]  /*4e370*/  @P2 STG.E.U8 desc[UR32][R160.64], R168 ;  /* 0x000000a8a0002986 */ /* 0x0001e4000c101120 */
[----:B0-----:R-:W-:-:S05]  /*4e380*/  PRMT R168, R165, 0x7770, RZ ;  /* 0x00007770a5a87816 */ /* 0x001fca00000000ff */
[----:B------:R0:W-:Y:S04]  /*4e390*/  @P3 STG.E.U8 desc[UR32][R166.64], R168 ;  /* 0x000000a8a6003986 */ /* 0x0001e8000c101120 */
[----:B0-----:R-:W2:Y:S04]  /*4e3a0*/  LDL.LU.64 R166, [R1+0x1220] ;  /* 0x0012200001a67983 */ /* 0x001ea80000300a00 */
[----:B------:R-:W3:Y:S04]  /*4e3b0*/  LDL.LU.64 R160, [R1+0x990] ;  /* 0x0009900001a07983 */ /* 0x000ee80000300a00 */
[----:B------:R-:W4:Y:S04]  /*4e3c0*/  LDL.LU.64 R156, [R1+0x988] ;  /* 0x00098800019c7983 */ /* 0x000f280000300a00 */
[----:B------:R-:W4:Y:S04]  /*4e3d0*/  LDL.LU.64 R170, [R1+0x980] ;  /* 0x0009800001aa7983 */ /* 0x000f280000300a00 */
[----:B------:R-:W4:Y:S04]  /*4e3e0*/  LDL.LU.64 R172, [R1+0x978] ;  /* 0x0009780001ac7983 */ /* 0x000f280000300a00 */
[----:B------:R-:W4:Y:S04]  /*4e3f0*/  LDL.LU.64 R174, [R1+0x970] ;  /* 0x0009700001ae7983 */ /* 0x000f280000300a00 */
[----:B------:R-:W4:Y:S04]  /*4e400*/  LDL.LU.64 R176, [R1+0x968] ;  /* 0x0009680001b07983 */ /* 0x000f280000300a00 */
[----:B------:R-:W4:Y:S01]  /*4e410*/  LDL.LU.64 R178, [R1+0x960] ;  /* 0x0009600001b27983 */ /* 0x000f220000300a00 */
[----:B------:R-:W-:-:S03]  /*4e420*/  LOP3.LUT P0, RZ, R6, 0x4000000, RZ, 0xc0, !PT ;  /* 0x0400000006ff7812 */ /* 0x000fc6000780c0ff */
[----:B------:R-:W4:Y:S01]  /*4e430*/  LDL.LU.64 R162, [R1+0x958] ;  /* 0x0009580001a27983 */ /* 0x000f220000300a00 */
[----:B------:R-:W-:Y:S02]  /*4e440*/  PRMT R168, R165, 0x7771, RZ ;  /* 0x00007771a5a87816 */ /* 0x000fe400000000ff */
        /* <DEDUP_REMOVED lines=15> */
[----:B------:R-:W-:Y:S01]  /*4e540*/  LOP3.LUT P4, RZ, R7, 0x2, RZ, 0xc0, !PT ;  /* 0x0000000207ff7812 */ /* 0x000fe2000788c0ff */
[----:B---3--:R0:W-:Y:S04]  /*4e550*/  @P0 STG.E.U8 desc[UR32][R160.64], R168 ;  /* 0x000000a8a0000986 */ /* 0x0081e8000c101120 */
[----:B0-----:R-:W3:Y:S01]  /*4e560*/  LDL.LU.64 R160, [R1+0x950] ;  /* 0x0009500001a07983 */ /* 0x001ee20000300a00 */
[----:B------:R-:W-:-:S07]  /*4e570*/  LOP3.LUT R2, R2, 0xfffdffff, RZ, 0xc0, !PT ;  /* 0xfffdffff02027812 */ /* 0x000fce00078ec0ff */
[----:B------:R-:W-:Y:S02]  /*4e580*/  @P4 LOP3.LUT R2, R2, 0x20000, RZ, 0xfc, !PT ;  /* 0x0002000002024812 */ /* 0x000fe400078efcff */
[----:B------:R-:W-:Y:S02]  /*4e590*/  LOP3.LUT P4, RZ, R7, 0x1, RZ, 0xc0, !PT ;  /* 0x0000000107ff7812 */ /* 0x000fe4000788c0ff */
[----:B------:R-:W-:Y:S02]  /*4e5a0*/  LOP3.LUT R2, R2, 0xfffbffff, RZ, 0xc0, !PT ;  /* 0xfffbffff02027812 */ /* 0x000fe400078ec0ff */
[C---:B------:R-:W-:Y:S02]  /*4e5b0*/  LOP3.LUT P1, RZ, R6.reuse, 0x8000000, RZ, 0xc0, !PT ;  /* 0x0800000006ff7812 */ /* 0x040fe4000782c0ff */
[----:B------:R-:W-:Y:S02]  /*4e5c0*/  LOP3.LUT P2, RZ, R6, 0x10000000, RZ, 0xc0, !PT ;  /* 0x1000000006ff7812 */ /* 0x000fe4000784c0ff */
[----:B--2---:R-:W-:-:S05]  /*4e5d0*/  PRMT R168, R166, 0x7770, RZ ;  /* 0x00007770a6a87816 */ /* 0x004fca00000000ff */
[----:B------:R-:W-:Y:S02]  /*4e5e0*/  @P4 LOP3.LUT R2, R2, 0x40000, RZ, 0xfc, !PT ;  /* 0x0004000002024812 */ /* 0x000fe400078efcff */
[C---:B------:R-:W-:Y:S02]  /*4e5f0*/  LOP3.LUT P4, RZ, R6.reuse, 0x80000000, RZ, 0xc0, !PT ;  /* 0x8000000006ff7812 */ /* 0x040fe4000788c0ff */
[----:B------:R-:W-:Y:S01]  /*4e600*/  LOP3.LUT P3, RZ, R6, 0x20000000, RZ, 0xc0, !PT ;  /* 0x2000000006ff7812 */ /* 0x000fe2000786c0ff */
[----:B----4-:R0:W-:Y:S01]  /*4e610*/  @P1 STG.E.U8 desc[UR32][R156.64], R168 ;  /* 0x000000a89c001986 */ /* 0x0101e2000c101120 */
[----:B------:R-:W-:Y:S02]  /*4e620*/  LOP3.LUT R2, R2, 0xfff7ffff, RZ, 0xc0, !PT ;  /* 0xfff7ffff02027812 */ /* 0x000fe400078ec0ff */
[----:B0-----:R-:W-:Y:S01]  /*4e630*/  PRMT R168, R166, 0x7771, RZ ;  /* 0x00007771a6a87816 */ /* 0x001fe200000000ff */
[----:B------:R-:W2:Y:S06]  /*4e640*/  LDL.LU.64 R156, [R1+0x1218] ;  /* 0x00121800019c7983 */ /* 0x000eac0000300a00 */
[----:B------:R-:W-:-:S02]  /*4e650*/  @P4 LOP3.LUT R2, R2, 0x80000, RZ, 0xfc, !PT ;  /* 0x0008000002024812 */ /* 0x000fc400078efcff */
[----:B------:R-:W-:Y:S01]  /*4e660*/  LOP3.LUT P4, RZ, R6, 0x40000000, RZ, 0xc0, !PT ;  /* 0x4000000006ff7812 */ /* 0x000fe2000788c0ff */
[----:B------:R0:W-:Y:S02]  /*4e670*/  @P2 STG.E.U8 desc[UR32][R170.64], R168 ;  /* 0x000000a8aa002986 */ /* 0x0001e4000c101120 */
[C---:B0-----:R-:W-:Y:S02]  /*4e680*/  PRMT R168, R167.reuse, 0x7770, RZ ;  /* 0x00007770a7a87816 */ /* 0x041fe400000000ff */
[----:B------:R-:W4:Y:S04]  /*4e690*/  LDL.LU.64 R170, [R1+0x920] ;  /* 0x0009200001aa7983 */ /* 0x000f280000300a00 */
[----:B------:R0:W-:Y:S02]  /*4e6a0*/  @P3 STG.E.U8 desc[UR32][R172.64], R168 ;  /* 0x000000a8ac003986 */ /* 0x0001e4000c101120 */
[----:B0-----:R-:W-:-:S02]  /*4e6b0*/  PRMT R168, R167, 0x7771, RZ ;  /* 0x00007771a7a87816 */ /* 0x001fc400000000ff */
[----:B------:R-:W2:Y:S04]  /*4e6c0*/  LDL.LU.64 R172, [R1+0x918] ;  /* 0x0009180001ac7983 */ /* 0x000ea80000300a00 */
[----:B------:R0:W-:Y:S01]  /*4e6d0*/  @P4 STG.E.U8 desc[UR32][R174.64], R168 ;  /* 0x000000a8ae004986 */ /* 0x0001e2000c101120 */
[----:B------:R-:W-:Y:S02]  /*4e6e0*/  LOP3.LUT P4, RZ, R2, 0x80000, RZ, 0xc0, !PT ;  /* 0x0008000002ff7812 */ /* 0x000fe4000788c0ff */
[----:B0-----:R-:W-:-:S11]  /*4e6f0*/  PRMT R168, R164, 0x7772, RZ ;  /* 0x00007772a4a87816 */ /* 0x001fd600000000ff */
[----:B------:R0:W-:Y:S01]  /*4e700*/  @P4 STG.E.U8 desc[UR32][R176.64], R168 ;  /* 0x000000a8b0004986 */ /* 0x0001e2000c101120 */
[----:B------:R-:W-:Y:S02]  /*4e710*/  LOP3.LUT P4, RZ, R2, 0x40000, RZ, 0xc0, !PT ;  /* 0x0004000002ff7812 */ /* 0x000fe4000788c0ff */
[----:B------:R-:W-:Y:S01]  /*4e720*/  PRMT R164, R164, 0x7773, RZ ;  /* 0x00007773a4a47816 */ /* 0x000fe200000000ff */
[----:B0-----:R-:W4:Y:S10]  /*4e730*/  LDL.LU.64 R168, [R1+0x928] ;  /* 0x0009280001a87983 */ /* 0x001f340000300a00 */
[----:B------:R0:W-:Y:S01]  /*4e740*/  @P4 STG.E.U8 desc[UR32][R178.64], R164 ;  /* 0x000000a4b2004986 */ /* 0x0001e2000c101120 */
[----:B------:R-:W-:-:S03]  /*4e750*/  LOP3.LUT P4, RZ, R2, 0x20000, RZ, 0xc0, !PT ;  /* 0x0002000002ff7812 */ /* 0x000fc6000788c0ff */
[----:B------:R-:W2:Y:S04]  /*4e760*/  LDL.LU.64 R174, [R1+0x910] ;  /* 0x0009100001ae7983 */ /* 0x000ea80000300a00 */
[----:B------:R-:W2:Y:S01]  /*4e770*/  LDL.LU.64 R176, [R1+0x908] ;  /* 0x0009080001b07983 */ /* 0x000ea20000300a00 */
[----:B0-----:R-:W-:-:S03]  /*4e780*/  PRMT R164, R165, 0x7772, RZ ;  /* 0x00007772a5a47816 */ /* 0x001fc600000000ff */
[----:B------:R-:W2:Y:S04]  /*4e790*/  LDL.LU.64 R178, [R1+0x900] ;  /* 0x0009000001b27983 */ /* 0x000ea80000300a00 */
[----:B------:R0:W-:Y:S01]  /*4e7a0*/  @P4 STG.E.U8 desc[UR32][R162.64], R164 ;  /* 0x000000a4a2004986 */ /* 0x0001e2000c101120 */
[C---:B------:R-:W-:Y:S02]  /*4e7b0*/  LOP3.LUT P4, RZ, R2.reuse, 0x10000, RZ, 0xc0, !PT ;  /* 0x0001000002ff7812 */ /* 0x040fe4000788c0ff */
[----:B------:R-:W-:Y:S01]  /*4e7c0*/  PRMT R165, R165, 0x7773, RZ ;  /* 0x00007773a5a57816 */ /* 0x000fe200000000ff */
[----:B0-----:R-:W4:Y:S10]  /*4e7d0*/  LDL.LU.64 R162, [R1+0x1210] ;  /* 0x0012100001a27983 */ /* 0x001f340000300a00 */
[----:B---3--:R0:W-:Y:S04]  /*4e7e0*/  @P4 STG.E.U8 desc[UR32][R160.64], R165 ;  /* 0x000000a5a0004986 */ /* 0x0081e8000c101120 */
[----:B0-----:R-:W3:Y:S01]  /*4e7f0*/  LDL.LU.64 R160, [R1+0x1208] ;  /* 0x0012080001a07983 */ /* 0x001ee20000300a00 */
[----:B------:R-:W-:-:S02]  /*4e800*/  LOP3.LUT P4, RZ, R2, 0x8000, RZ, 0xc0, !PT ;  /* 0x0000800002ff7812 */ /* 0x000fc4000788c0ff */
[----:B------:R-:W-:-:S11]  /*4e810*/  PRMT R164, R166, 0x7772, RZ ;  /* 0x00007772a6a47816 */ /* 0x000fd600000000ff */
[----:B---3--:R0:W-:Y:S04]  /*4e820*/  @P4 STG.E.U8 desc[UR32][R160.64], R164 ;  /* 0x000000a4a0004986 */ /* 0x0081e8000c101120 */
[----:B0-----:R-:W3:Y:S04]  /*4e830*/  LDL.LU.64 R160, [R1+0x1200] ;  /* 0x0012000001a07983 */ /* 0x001ee80000300a00 */
[----:B------:R-:W2:Y:S01]  /*4e840*/  LDL.LU.64 R164, [R1+0x940] ;  /* 0x0009400001a47983 */ /* 0x000ea20000300a00 */
[----:B------:R-:W-:Y:S02]  /*4e850*/  LOP3.LUT P4, RZ, R2, 0x4000, RZ, 0xc0, !PT ;  /* 0x0000400002ff7812 */ /* 0x000fe4000788c0ff */
[----:B------:R-:W-:-:S11]  /*4e860*/  PRMT R166, R166, 0x7773, RZ ;  /* 0x00007773a6a67816 */ /* 0x000fd600000000ff */
[----:B--2---:R0:W-:Y:S01]  /*4e870*/  @P4 STG.E.U8 desc[UR32][R164.64], R166 ;  /* 0x000000a6a4004986 */ /* 0x0041e2000c101120 */
[----:B------:R-:W-:Y:S02]  /*4e880*/  LOP3.LUT P4, RZ, R2, 0x2000, RZ, 0xc0, !PT ;  /* 0x0000200002ff7812 */ /* 0x000fe4000788c0ff */
[----:B0-----:R-:W-:-:S11]  /*4e890*/  PRMT R164, R167, 0x7772, RZ ;  /* 0x00007772a7a47816 */ /* 0x001fd600000000ff */
[----:B----4-:R0:W-:Y:S04]  /*4e8a0*/  @P4 STG.E.U8 desc[UR32][R162.64], R164 ;  /* 0x000000a4a2004986 */ /* 0x0101e8000c101120 */
[----:B0-----:R-:W2:Y:S04]  /*4e8b0*/  LDL.LU.64 R162, [R1+0x11f8] ;  /* 0x0011f80001a27983 */ /* 0x001ea80000300a00 */
[----:B------:R-:W4:Y:S01]  /*4e8c0*/  LDL.LU.64 R164, [R1+0x930] ;  /* 0x0009300001a47983 */ /* 0x000f220000300a00 */
[----:B------:R-:W-:Y:S02]  /*4e8d0*/  LOP3.LUT P4, RZ, R2, 0x1000, RZ, 0xc0, !PT ;  /* 0x0000100002ff7812 */ /* 0x000fe4000788c0ff */
[----:B------:R-:W-:-:S02]  /*4e8e0*/  LOP3.LUT P5, RZ, R7, 0x80, RZ, 0xc0, !PT ;  /* 0x0000008007ff7812 */ /* 0x000fc400078ac0ff */
[----:B------:R-:W-:Y:S02]  /*4e8f0*/  PRMT R167, R167, 0x7773, RZ ;  /* 0x00007773a7a77816 */ /* 0x000fe400000000ff */
[C---:B------:R-:W-:Y:S02]  /*4e900*/  LOP3.LUT P6, RZ, R7.reuse, 0x100, RZ, 0xc0, !PT ;  /* 0x0000010007ff7812 */ /* 0x040fe400078cc0ff */
[C---:B------:R-:W-:Y:S02]  /*4e910*/  LOP3.LUT P0, RZ, R7.reuse, 0x200, RZ, 0xc0, !PT ;  /* 0x0000020007ff7812 */ /* 0x040fe4000780c0ff */
[C---:B------:R-:W-:Y:S02]  /*4e920*/  LOP3.LUT P1, RZ, R7.reuse, 0x400, RZ, 0xc0, !PT ;  /* 0x0000040007ff7812 */ /* 0x040fe4000782c0ff */
[C---:B------:R-:W-:Y:S02]  /*4e930*/  LOP3.LUT P2, RZ, R7.reuse, 0x800, RZ, 0xc0, !PT ;  /* 0x0000080007ff7812 */ /* 0x040fe4000784c0ff */
[----:B------:R-:W-:-:S02]  /*4e940*/  LOP3.LUT P3, RZ, R7, 0x1000, RZ, 0xc0, !PT ;  /* 0x0000100007ff7812 */ /* 0x000fc4000786c0ff */
[----:B------:R-:W-:Y:S01]  /*4e950*/  LOP3.LUT R2, R2, 0xffffffef, RZ, 0xc0, !PT ;  /* 0xffffffef02027812 */ /* 0x000fe200078ec0ff */
[----:B----4-:R3:W-:Y:S02]  /*4e960*/  @P4 STG.E.U8 desc[UR32][R164.64], R167 ;  /* 0x000000a7a4004986 */ /* 0x0107e4000c101120 */
[C---:B---3--:R-:W-:Y:S02]  /*4e970*/  PRMT R164, R160.reuse, 0x7770, RZ ;  /* 0x00007770a0a47816 */ /* 0x048fe400000000ff */
[----:B------:R-:W3:Y:S04]  /*4e980*/  LDL.LU.64 R166, [R1+0x8f8] ;  /* 0x0008f80001a67983 */ /* 0x000ee80000300a00 */
[----:B------:R0:W-:Y:S02]  /*4e990*/  @P5 STG.E.U8 desc[UR32][R168.64], R164 ;  /* 0x000000a4a8005986 */ /* 0x0001e4000c101120 */
[----:B0-----:R-:W-:-:S02]  /*4e9a0*/  PRMT R164, R160, 0x7771, RZ ;  /* 0x00007771a0a47816 */ /* 0x001fc400000000ff */
[----:B------:R-:W4:Y:S04]  /*4e9b0*/  LDL.LU.64 R168, [R1+0x8f0] ;  /* 0x0008f00001a87983 */ /* 0x000f280000300a00 */
[----:B------:R0:W-:Y:S02]  /*4e9c0*/  @P6 STG.E.U8 desc[UR32][R170.64], R164 ;  /* 0x000000a4aa006986 */ /* 0x0001e4000c101120 */
[C---:B0-----:R-:W-:Y:S02]  /*4e9d0*/  PRMT R164, R161.reuse, 0x7770, RZ ;  /* 0x00007770a1a47816 */ /* 0x041fe400000000ff */
[----:B------:R-:W4:Y:S04]  /*4e9e0*/  LDL.LU.64 R170, [R1+0x8e8] ;  /* 0x0008e80001aa7983 */ /* 0x000f280000300a00 */
[----:B------:R0:W-:Y:S02]  /*4e9f0*/  @P0 STG.E.U8 desc[UR32][R172.64], R164 ;  /* 0x000000a4ac000986 */ /* 0x0001e4000c101120 */
[----:B0-----:R-:W-:-:S02]  /*4ea00*/  PRMT R164, R161, 0x7771, RZ ;  /* 0x00007771a1a47816 */ /* 0x001fc400000000ff */
[----:B------:R-:W4:Y:S04]  /*4ea10*/  LDL.LU.64 R172, [R1+0x8e0] ;  /* 0x0008e00001ac7983 */ /* 0x000f280000300a00 */
[----:B------:R0:W-:Y:S04]  /*4ea20*/  @P1 STG.E.U8 desc[UR32][R174.64], R164 ;  /* 0x000000a4ae001986 */ /* 0x0001e8000c101120 */
[----:B0-----:R-:W4:Y:S01]  /*4ea30*/  LDL.LU.64 R174, [R1+0x8d8] ;  /* 0x0008d80001ae7983 */ /* 0x001f220000300a00 */
[----:B--2---:R-:W-:-:S05]  /*4ea40*/  PRMT R164, R162, 0x7770, RZ ;  /* 0x00007770a2a47816 */ /* 0x004fca00000000ff */
[----:B------:R0:W-:Y:S04]  /*4ea50*/  @P2 STG.E.U8 desc[UR32][R176.64], R164 ;  /* 0x000000a4b0002986 */ /* 0x0001e8000c101120 */
[----:B0-----:R-:W2:Y:S01]  /*4ea60*/  LDL.LU.64 R176, [R1+0x8d0] ;  /* 0x0008d00001b07983 */ /* 0x001ea20000300a00 */
[----:B------:R-:W-:-:S05]  /*4ea70*/  PRMT R164, R162, 0x7771, RZ ;  /* 0x00007771a2a47816 */ /* 0x000fca00000000ff */
[----:B------:R0:W-:Y:S04]  /*4ea80*/  @P3 STG.E.U8 desc[UR32][R178.64], R164 ;  /* 0x000000a4b2003986 */ /* 0x0001e8000c101120 */
[----:B0-----:R-:W2:Y:S01]  /*4ea90*/  LDL.LU.64 R178, [R1+0x8c8] ;  /* 0x0008c80001b27983 */ /* 0x001ea20000300a00 */
[----:B------:R-:W-:-:S13]  /*4eaa0*/  LOP3.LUT P4, RZ, R7, 0x2000000, RZ, 0xc0, !PT ;  /* 0x0200000007ff7812 */ /* 0x000fda000788c0ff */
        /* <DEDUP_REMOVED lines=17> */
[C---:B------:R-:W-:Y:S02]  /*4ebc0*/  LOP3.LUT P0, RZ, R7.reuse, 0x2000, RZ, 0xc0, !PT ;  /* 0x0000200007ff7812 */ /* 0x040fe4000780c0ff */
[----:B------:R-:W-:Y:S02]  /*4ebd0*/  LOP3.LUT R2, R2, 0xfffffbff, RZ, 0xc0, !PT ;  /* 0xfffffbff02027812 */ /* 0x000fe400078ec0ff */
[----:B------:R-:W-:Y:S02]  /*4ebe0*/  LOP3.LUT P1, RZ, R7, 0x4000, RZ, 0xc0, !PT ;  /* 0x0000400007ff7812 */ /* 0x000fe4000782c0ff */
[----:B------:R-:W-:-:S05]  /*4ebf0*/  PRMT R164, R163, 0x7770, RZ ;  /* 0x00007770a3a47816 */ /* 0x000fca00000000ff */
[----:B------:R-:W-:Y:S02]  /*4ec00*/  @P4 LOP3.LUT R2, R2, 0x400, RZ, 0xfc, !PT ;  /* 0x0000040002024812 */ /* 0x000fe400078efcff */
[C---:B------:R-:W-:Y:S02]  /*4ec10*/  LOP3.LUT P4, RZ, R7.reuse, 0x40000, RZ, 0xc0, !PT ;  /* 0x0004000007ff7812 */ /* 0x040fe4000788c0ff */
[C---:B------:R-:W-:Y:S02]  /*4ec20*/  LOP3.LUT P2, RZ, R7.reuse, 0x8000, RZ, 0xc0, !PT ;  /* 0x0000800007ff7812 */ /* 0x040fe4000784c0ff */
[----:B------:R-:W-:Y:S02]  /*4ec30*/  LOP3.LUT P3, RZ, R7, 0x10000, RZ, 0xc0, !PT ;  /* 0x0001000007ff7812 */ /* 0x000fe4000786c0ff */
[----:B------:R-:W-:-:S07]  /*4ec40*/  LOP3.LUT R2, R2, 0xfffff7ff, RZ, 0xc0, !PT ;  /* 0xfffff7ff02027812 */ /* 0x000fce00078ec0ff */
[----:B------:R-:W-:Y:S02]  /*4ec50*/  @P4 LOP3.LUT R2, R2, 0x800, RZ, 0xfc, !PT ;  /* 0x0000080002024812 */ /* 0x000fe400078efcff */
[----:B------:R-:W-:Y:S01]  /*4ec60*/  LOP3.LUT P4, RZ, R7, 0x20000, RZ, 0xc0, !PT ;  /* 0x0002000007ff7812 */ /* 0x000fe2000788c0ff */
[----:B---3--:R0:W-:Y:S02]  /*4ec70*/  @P0 STG.E.U8 desc[UR32][R166.64], R164 ;  /* 0x000000a4a6000986 */ /* 0x0081e4000c101120 */
[----:B0-----:R-:W-:-:S05]  /*4ec80*/  PRMT R164, R163, 0x7771, RZ ;  /* 0x00007771a3a47816 */ /* 0x001fca00000000ff */
[----:B----4-:R0:W-:Y:S02]  /*4ec90*/  @P1 STG.E.U8 desc[UR32][R168.64], R164 ;  /* 0x000000a4a8001986 */ /* 0x0101e4000c101120 */
[C---:B0-----:R-:W-:Y:S02]  /*4eca0*/  PRMT R164, R160.reuse, 0x7772, RZ ;  /* 0x00007772a0a47816 */ /* 0x041fe400000000ff */
[----:B------:R-:W-:-:S03]  /*4ecb0*/  PRMT R160, R160, 0x7773, RZ ;  /* 0x00007773a0a07816 */ /* 0x000fc600000000ff */
[----:B------:R0:W-:Y:S04]  /*4ecc0*/  @P2 STG.E.U8 desc[UR32][R170.64], R164 ;  /* 0x000000a4aa002986 */ /* 0x0001e8000c101120 */
[----:B0-----:R-:W3:Y:S04]  /*4ecd0*/  LDL.LU.64 R164, [R1+0x8a8] ;  /* 0x0008a80001a47983 */ /* 0x001ee80000300a00 */
[----:B------:R-:W4:Y:S04]  /*4ece0*/  LDL.LU.64 R166, [R1+0x8a0] ;  /* 0x0008a00001a67983 */ /* 0x000f280000300a00 */
[----:B------:R0:W-:Y:S04]  /*4ecf0*/  @P3 STG.E.U8 desc[UR32][R172.64], R160 ;  /* 0x000000a0ac003986 */ /* 0x0001e8000c101120 */
[----:B------:R-:W4:Y:S04]  /*4ed00*/  LDL.LU.64 R168, [R1+0x890] ;  /* 0x0008900001a87983 */ /* 0x000f280000300a00 */
[----:B------:R-:W4:Y:S01]  /*4ed10*/  LDL.LU.64 R170, [R1+0x888] ;  /* 0x0008880001aa7983 */ /* 0x000f220000300a00 */
[----:B0-----:R-:W-:-:S03]  /*4ed20*/  PRMT R160, R161, 0x7772, RZ ;  /* 0x00007772a1a07816 */ /* 0x001fc600000000ff */
[----:B------:R-:W4:Y:S04]  /*4ed30*/  LDL.LU.64 R172, [R1+0x880] ;  /* 0x0008800001ac7983 */ /* 0x000f280000300a00 */
[----:B------:R0:W-:Y:S01]  /*4ed40*/  @P4 STG.E.U8 desc[UR32][R174.64], R160 ;  /* 0x000000a0ae004986 */ /* 0x0001e2000c101120 */
[----:B------:R-:W-:Y:S02]  /*4ed50*/  LOP3.LUT P4, RZ, R2, 0x800, RZ, 0xc0, !PT ;  /* 0x0000080002ff7812 */ /* 0x000fe4000788c0ff */
[----:B------:R-:W-:Y:S02]  /*4ed60*/  PRMT R161, R161, 0x7773, RZ ;  /* 0x00007773a1a17816 */ /* 0x000fe400000000ff */
[----:B0-----:R-:W-:Y:S01]  /*4ed70*/  PRMT R160, R162, 0x7772, RZ ;  /* 0x00007772a2a07816 */ /* 0x001fe200000000ff */
[----:B------:R-:W4:Y:S08]  /*4ed80*/  LDL.LU.64 R174, [R1+0x878] ;  /* 0x0008780001ae7983 */ /* 0x000f300000300a00 */
[----:B--2---:R0:W-:Y:S01]  /*4ed90*/  @P4 STG.E.U8 desc[UR32][R176.64], R161 ;  /* 0x000000a1b0004986 */ /* 0x0041e2000c101120 */
[----:B------:R-:W-:-:S03]  /*4eda0*/  LOP3.LUT P4, RZ, R2, 0x400, RZ, 0xc0, !PT ;  /* 0x0000040002ff7812 */ /* 0x000fc6000788c0ff */
[----:B0-----:R-:W2:Y:S10]  /*4edb0*/  LDL.LU.64 R176, [R1+0x870] ;  /* 0x0008700001b07983 */ /* 0x001eb40000300a00 */
[----:B------:R0:W-:Y:S04]  /*4edc0*/  @P4 STG.E.U8 desc[UR32][R178.64], R160 ;  /* 0x000000a0b2004986 */ /* 0x0001e8000c101120 */
[----:B0-----:R-:W3:Y:S01]  /*4edd0*/  LDL.LU.64 R160, [R1+0x8c0] ;  /* 0x0008c00001a07983 */ /* 0x001ee20000300a00 */
[----:B------:R-:W-:-:S02]  /*4ede0*/  LOP3.LUT P4, RZ, R2, 0x200, RZ, 0xc0, !PT ;  /* 0x0000020002ff7812 */ /* 0x000fc4000788c0ff */
[----:B------:R-:W-:Y:S01]  /*4edf0*/  PRMT R162, R162, 0x7773, RZ ;  /* 0x00007773a2a27816 */ /* 0x000fe200000000ff */
[----:B------:R-:W2:Y:S10]  /*4ee00*/  LDL.LU.64 R178, [R1+0x868] ;  /* 0x0008680001b27983 */ /* 0x000eb40000300a00 */
[----:B---3--:R0:W-:Y:S01]  /*4ee10*/  @P4 STG.E.U8 desc[UR32][R160.64], R162 ;  /* 0x000000a2a0004986 */ /* 0x0081e2000c101120 */
[----:B------:R-:W-:-:S02]  /*4ee20*/  LOP3.LUT P4, RZ, R2, 0x100, RZ, 0xc0, !PT ;  /* 0x0000010002ff7812 */ /* 0x000fc4000788c0ff */
[----:B0-----:R-:W-:-:S11]  /*4ee30*/  PRMT R160, R163, 0x7772, RZ ;  /* 0x00007772a3a07816 */ /* 0x001fd600000000ff */
[----:B------:R0:W-:Y:S04]  /*4ee40*/  @P4 STG.E.U8 desc[UR32][R156.64], R160 ;  /* 0x000000a09c004986 */ /* 0x0001e8000c101120 */
[----:B0-----:R-:W3:Y:S01]  /*4ee50*/  LDL.LU.64 R156, [R1+0x11f0] ;  /* 0x0011f000019c7983 */ /* 0x001ee20000300a00 */
[----:B------:R-:W-:Y:S02]  /*4ee60*/  LOP3.LUT P4, RZ, R2, 0x80, RZ, 0xc0, !PT ;  /* 0x0000008002ff7812 */ /* 0x000fe4000788c0ff */
[----:B------:R-:W-:-:S11]  /*4ee70*/  PRMT R163, R163, 0x7773, RZ ;  /* 0x00007773a3a37816 */ /* 0x000fd600000000ff */
[----:B------:R0:W-:Y:S04]  /*4ee80*/  @P4 STG.E.U8 desc[UR32][R158.64], R163 ;  /* 0x000000a39e004986 */ /* 0x0001e8000c101120 */
[----:B0-----:R-:W2:Y:S01]  /*4ee90*/  LDL.LU.64 R158, [R1+0x11e8] ;  /* 0x0011e800019e7983 */ /* 0x001ea20000300a00 */
[----:B------:R-:W-:Y:S02]  /*4eea0*/  LOP3.LUT P4, RZ, R2, 0x40, RZ, 0xc0, !PT ;  /* 0x0000004002ff7812 */ /* 0x000fe4000788c0ff */
[C---:B------:R-:W-:Y:S02]  /*4eeb0*/  LOP3.LUT P5, RZ, R7.reuse, 0x4000000, RZ, 0xc0, !PT ;  /* 0x0400000007ff7812 */ /* 0x040fe400078ac0ff */
[C---:B------:R-:W-:Y:S02]  /*4eec0*/  LOP3.LUT P6, RZ, R7.reuse, 0x8000000, RZ, 0xc0, !PT ;  /* 0x0800000007ff7812 */ /* 0x040fe400078cc0ff */
[----:B------:R-:W-:-:S02]  /*4eed0*/  LOP3.LUT P0, RZ, R7, 0x10000000, RZ, 0xc0, !PT ;  /* 0x1000000007ff7812 */ /* 0x000fc4000780c0ff */
[----:B------:R-:W-:Y:S02]  /*4eee0*/  LOP3.LUT P1, RZ, R7, 0x20000000, RZ, 0xc0, !PT ;  /* 0x2000000007ff7812 */ /* 0x000fe4000782c0ff */
[----:B---3--:R-:W-:-:S05]  /*4eef0*/  PRMT R160, R156, 0x7770, RZ ;  /* 0x000077709ca07816 */ /* 0x008fca00000000ff */
[----:B------:R0:W-:Y:S01]  /*4ef00*/  @P4 STG.E.U8 desc[UR32][R164.64], R160 ;  /* 0x000000a0a4004986 */ /* 0x0001e2000c101120 */
[----:B------:R-:W-:Y:S02]  /*4ef10*/  LOP3.LUT P4, RZ, R2, 0x20, RZ, 0xc0, !PT ;  /* 0x0000002002ff7812 */ /* 0x000fe4000788c0ff */
[----:B0-----:R-:W-:-:S11]  /*4ef20*/  PRMT R160, R156, 0x7771, RZ ;  /* 0x000077719ca07816 */ /* 0x001fd600000000ff */
[----:B----4-:R0:W-:Y:S01]  /*4ef30*/  @P4 STG.E.U8 desc[UR32][R166.64], R160 ;  /* 0x000000a0a6004986 */ /* 0x0101e2000c101120 */
[----:B------:R-:W-:Y:S02]  /*4ef40*/  LOP3.LUT P4, RZ, R2, 0x10, RZ, 0xc0, !PT ;  /* 0x0000001002ff7812 */ /* 0x000fe4000788c0ff */
[----:B0-----:R-:W-:-:S11]  /*4ef50*/  PRMT R160, R157, 0x7770, RZ ;  /* 0x000077709da07816 */ /* 0x001fd600000000ff */
[----:B------:R0:W-:Y:S04]  /*4ef60*/  @P4 STG.E.U8 desc[UR32][R8.64], R160 ;  /* 0x000000a008004986 */ /* 0x0001e8000c101120 */
[----:B0-----:R-:W3:Y:S01]  /*4ef70*/  LDL.LU.64 R8, [R1+0x11e0] ;  /* 0x0011e00001087983 */ /* 0x001ee20000300a00 */
[----:B------:R-:W-:-:S05]  /*4ef80*/  PRMT R160, R157, 0x7771, RZ ;  /* 0x000077719da07816 */ /* 0x000fca00000000ff */
[----:B------:R2:W-:Y:S02]  /*4ef90*/  @P5 STG.E.U8 desc[UR32][R168.64], R160 ;  /* 0x000000a0a8005986 */ /* 0x0005e4000c101120 */
[C---:B--2---:R-:W-:Y:S02]  /*4efa0*/  PRMT R160, R158.reuse, 0x7770, RZ ;  /* 0x000077709ea07816 */ /* 0x044fe400000000ff */
[----:B------:R-:W2:Y:S04]  /*4efb0*/  LDL.LU.64 R168, [R1+0x860] ;  /* 0x0008600001a87983 */ /* 0x000ea80000300a00 */
[----:B------:R0:W-:Y:S02]  /*4efc0*/  @P6 STG.E.U8 desc[UR32][R170.64], R160 ;  /* 0x000000a0aa006986 */ /* 0x0001e4000c101120 */
[----:B0-----:R-:W-:-:S02]  /*4efd0*/  PRMT R160, R158, 0x7771, RZ ;  /* 0x000077719ea07816 */ /* 0x001fc400000000ff */
[----:B------:R-:W4:Y:S04]  /*4efe0*/  LDL.LU.64 R170, [R1+0x858] ;  /* 0x0008580001aa7983 */ /* 0x000f280000300a00 */
[----:B------:R0:W-:Y:S02]  /*4eff0*/  @P0 STG.E.U8 desc[UR32][R172.64], R160 ;  /* 0x000000a0ac000986 */ /* 0x0001e4000c101120 */
[----:B0-----:R-:W-:Y:S02]  /*4f000*/  PRMT R160, R159, 0x7770, RZ ;  /* 0x000077709fa07816 */ /* 0x001fe400000000ff */
[----:B------:R-:W4:Y:S04]  /*4f010*/  LDL.LU.64 R172, [R1+0x850] ;  /* 0x0008500001ac7983 */ /* 0x000f280000300a00 */
[----:B------:R0:W-:Y:S04]  /*4f020*/  @P1 STG.E.U8 desc[UR32][R174.64], R160 ;  /* 0x000000a0ae001986 */ /* 0x0001e8000c101120 */
[----:B0-----:R-:W4:Y:S01]  /*4f030*/  LDL.LU.64 R174, [R1+0x848] ;  /* 0x0008480001ae7983 */ /* 0x001f220000300a00 */
[----:B------:R-:W-:-:S02]  /*4f040*/  LOP3.LUT R6, R6, 0xefffffff, RZ, 0xc0, !PT ;  /* 0xefffffff06067812 */ /* 0x000fc400078ec0ff */
[----:B------:R-:W-:Y:S02]  /*4f050*/  LOP3.LUT R2, R2, 0xfffffffe, RZ, 0xc0, !PT ;  /* 0xfffffffe02027812 */ /* 0x000fe400078ec0ff */
[----:B------:R-:W-:Y:S02]  /*4f060*/  LOP3.LUT P2, RZ, R7, 0x40000000, RZ, 0xc0, !PT ;  /* 0x4000000007ff7812 */ /* 0x000fe4000784c0ff */
[----:B------:R-:W-:Y:S02]  /*4f070*/  PRMT R160, R159, 0x7771, RZ ;  /* 0x000077719fa07816 */ /* 0x000fe400000000ff */
[----:B------:R-:W-:-:S09]  /*4f080*/  LOP3.LUT P3, RZ, R7, 0x80000000, RZ, 0xc0, !PT ;  /* 0x8000000007ff7812 */ /* 0x000fd2000786c0ff */
[----:B------:R0:W-:Y:S04]  /*4f090*/  @P2 STG.E.U8 desc[UR32][R176.64], R160 ;  /* 0x000000a0b0002986 */ /* 0x0001e8000c101120 */
[----:B0-----:R-:W4:Y:S01]  /*4f0a0*/  LDL.LU.64 R176, [R1+0x838] ;  /* 0x0008380001b07983 */ /* 0x001f220000300a00 */
[----:B------:R-:W-:-:S05]  /*4f0b0*/  PRMT R160, R156, 0x7772, RZ ;  /* 0x000077729ca07816 */ /* 0x000fca00000000ff */
[----:B------:R0:W-:Y:S04]  /*4f0c0*/  @P3 STG.E.U8 desc[UR32][R178.64], R160 ;  /* 0x000000a0b2003986 */ /* 0x0001e8000c101120 */
[----:B0-----:R-:W4:Y:S01]  /*4f0d0*/  LDL.LU.64 R178, [R1+0x830] ;  /* 0x0008300001b27983 */ /* 0x001f220000300a00 */
[----:B------:R-:W-:-:S03]  /*4f0e0*/  PRMT R156, R156, 0x7773, RZ ;  /* 0x000077739c9c7816 */ /* 0x000fc600000000ff */
[----:B------:R-:W4:Y:S04]  /*4f0f0*/  LDL.LU.64 R160, [R1+0x818] ;  /* 0x0008180001a07983 */ /* 0x000f280000300a00 */
[----:B------:R-:W4:Y:S04]  /*4f100*/  LDL.LU.64 R162, [R1+0x810] ;  /* 0x0008100001a27983 */ /* 0x000f280000300a00 */
[----:B------:R-:W4:Y:S04]  /*4f110*/  LDL.LU.64 R164, [R1+0x808] ;  /* 0x0008080001a47983 */ /* 0x000f280000300a00 */
[----:B------:R-:W4:Y:S01]  /*4f120*/  LDL.LU.64 R166, [R1+0x800] ;  /* 0x0008000001a67983 */ /* 0x000f220000300a00 */
[----:B---3--:R-:W-:-:S13]  /*4f130*/  LOP3.LUT P4, RZ, R8, 0x1000, RZ, 0xc0, !PT ;  /* 0x0000100008ff7812 */ /* 0x008fda000788c0ff */
        /* <DEDUP_REMOVED lines=10> */
[----:B------:R-:W-:-:S13]  /*4f1e0*/  LOP3.LUT P4, RZ, R8, 0x100, RZ, 0xc0, !PT ;  /* 0x0000010008ff7812 */ /* 0x000fda000788c0ff */
        /* <DEDUP_REMOVED lines=8> */
[C---:B------:R-:W-:Y:S02]  /*4f270*/  LOP3.LUT P4, RZ, R8.reuse, 0x20, RZ, 0xc0, !PT ;  /* 0x0000002008ff7812 */ /* 0x040fe4000788c0ff */
[----:B------:R-:W-:Y:S02]  /*4f280*/  LOP3.LUT P1, RZ, R8, 0x2, RZ, 0xc0, !PT ;  /* 0x0000000208ff7812 */ /* 0x000fe4000782c0ff */
[----:B------:R-:W-:Y:S02]  /*4f290*/  LOP3.LUT R2, R2, 0xfffffff7, RZ, 0xc0, !PT ;  /* 0xfffffff702027812 */ /* 0x000fe400078ec0ff */
[C---:B------:R-:W-:Y:S01]  /*4f2a0*/  LOP3.LUT P2, RZ, R8.reuse, 0x4, RZ, 0xc0, !PT ;  /* 0x0000000408ff7812 */ /* 0x040fe2000784c0ff */
[----:B--2---:R0:W-:Y:S01]  /*4f2b0*/  @P0 STG.E.U8 desc[UR32][R168.64], R156 ;  /* 0x0000009ca8000986 */ /* 0x0041e2000c101120 */
[----:B------:R-:W-:-:S05]  /*4f2c0*/  LOP3.LUT P3, RZ, R8, 0x8, RZ, 0xc0, !PT ;  /* 0x0000000808ff7812 */ /* 0x000fca000786c0ff */
[----:B------:R-:W-:Y:S02]  /*4f2d0*/  @P4 LOP3.LUT R2, R2, 0x8, RZ, 0xfc, !PT ;  /* 0x0000000802024812 */ /* 0x000fe400078efcff */
[----:B------:R-:W-:Y:S02]  /*4f2e0*/  LOP3.LUT P4, RZ, R8, 0x10, RZ, 0xc0, !PT ;  /* 0x0000001008ff7812 */ /* 0x000fe4000788c0ff */
[C---:B0-----:R-:W-:Y:S02]  /*4f2f0*/  PRMT R156, R157.reuse, 0x7772, RZ ;  /* 0x000077729d9c7816 */ /* 0x041fe400000000ff */
[----:B------:R-:W-:-:S03]  /*4f300*/  PRMT R157, R157, 0x7773, RZ ;  /* 0x000077739d9d7816 */ /* 0x000fc600000000ff */
[----:B----4-:R0:W-:Y:S04]  /*4f310*/  @P1 STG.E.U8 desc[UR32][R170.64], R156 ;  /* 0x0000009caa001986 */ /* 0x0101e8000c101120 */
[----:B------:R-:W-:Y:S01]  /*4f320*/  @P2 STG.E.U8 desc[UR32][R172.64], R157 ;  /* 0x0000009dac002986 */ /* 0x000fe2000c101120 */
[C---:B0-----:R-:W-:Y:S02]  /*4f330*/  PRMT R156, R158.reuse, 0x7772, RZ ;  /* 0x000077729e9c7816 */ /* 0x041fe400000000ff */
[----:B------:R-:W-:-:S03]  /*4f340*/  PRMT R158, R158, 0x7773, RZ ;  /* 0x000077739e9e7816 */ /* 0x000fc600000000ff */
[----:B------:R-:W-:Y:S04]  /*4f350*/  @P3 STG.E.U8 desc[UR32][R174.64], R156 ;  /* 0x0000009cae003986 */ /* 0x000fe8000c101120 */
[----:B------:R0:W-:Y:S04]  /*4f360*/  @P4 STG.E.U8 desc[UR32][R152.64], R158 ;  /* 0x0000009e98004986 */ /* 0x0001e8000c101120 */
[----:B0-----:R-:W2:Y:S01]  /*4f370*/  LDL.LU.64 R152, [R1+0x11d8] ;  /* 0x0011d80001987983 */ /* 0x001ea20000300a00 */
[----:B------:R-:W-:Y:S02]  /*4f380*/  LOP3.LUT P4, RZ, R2, 0x8, RZ, 0xc0, !PT ;  /* 0x0000000802ff7812 */ /* 0x000fe4000788c0ff */
[C---:B------:R-:W-:Y:S01]  /*4f390*/  PRMT R156, R159.reuse, 0x7772, RZ ;  /* 0x000077729f9c7816 */ /* 0x040fe200000000ff */
[----:B------:R-:W3:Y:S01]  /*4f3a0*/  LDL.LU.64 R168, [R1+0x7f8] ;  /* 0x0007f80001a87983 */ /* 0x000ee20000300a00 */
[----:B------:R-:W-:-:S03]  /*4f3b0*/  PRMT R159, R159, 0x7773, RZ ;  /* 0x000077739f9f7816 */ /* 0x000fc600000000ff */
[----:B------:R-:W4:Y:S04]  /*4f3c0*/  LDL.LU.64 R170, [R1+0x7f0] ;  /* 0x0007f00001aa7983 */ /* 0x000f280000300a00 */
[----:B------:R-:W4:Y:S04]  /*4f3d0*/  LDL.LU.64 R172, [R1+0x7e8] ;  /* 0x0007e80001ac7983 */ /* 0x000f280000300a00 */
[----:B------:R0:W-:Y:S01]  /*4f3e0*/  @P4 STG.E.U8 desc[UR32][R176.64], R156 ;  /* 0x0000009cb0004986 */ /* 0x0001e2000c101120 */
[----:B------:R-:W-:-:S03]  /*4f3f0*/  LOP3.LUT P4, RZ, R2, 0x4, RZ, 0xc0, !PT ;  /* 0x0000000402ff7812 */ /* 0x000fc6000788c0ff */
[----:B------:R-:W4:Y:S04]  /*4f400*/  LDL.LU.64 R174, [R1+0x7e0] ;  /* 0x0007e00001ae7983 */ /* 0x000f280000300a00 */
[----:B0-----:R-:W4:Y:S06]  /*4f410*/  LDL.LU.64 R176, [R1+0x7d8] ;  /* 0x0007d80001b07983 */ /* 0x001f2c0000300a00 */
[----:B------:R0:W-:Y:S04]  /*4f420*/  @P4 STG.E.U8 desc[UR32][R178.64], R159 ;  /* 0x0000009fb2004986 */ /* 0x0001e8000c101120 */
[----:B0-----:R-:W3:Y:S01]  /*4f430*/  LDL.LU.64 R158, [R1+0x820] ;  /* 0x00082000019e7983 */ /* 0x001ee20000300a00 */
[----:B------:R-:W-:-:S03]  /*4f440*/  LOP3.LUT P4, RZ, R2, 0x2, RZ, 0xc0, !PT ;  /* 0x0000000202ff7812 */ /* 0x000fc6000788c0ff */
[----:B------:R-:W4:Y:S01]  /*4f450*/  LDL.LU.64 R178, [R1+0x7d0] ;  /* 0x0007d00001b27983 */ /* 0x000f220000300a00 */
[----:B--2---:R-:W-:-:S09]  /*4f460*/  PRMT R156, R152, 0x7770, RZ ;  /* 0x00007770989c7816 */ /* 0x004fd200000000ff */
[----:B------:R0:W-:Y:S04]  /*4f470*/  @P4 STG.E.U8 desc[UR32][R154.64], R156 ;  /* 0x0000009c9a004986 */ /* 0x0001e8000c101120 */
[----:B0-----:R-:W2:Y:S01]  /*4f480*/  LDL.LU.64 R154, [R1+0x11d0] ;  /* 0x0011d000019a7983 */ /* 0x001ea20000300a00 */
[----:B------:R-:W-:Y:S02]  /*4f490*/  LOP3.LUT P4, RZ, R2, 0x1, RZ, 0xc0, !PT ;  /* 0x0000000102ff7812 */ /* 0x000fe4000788c0ff */
[----:B------:R-:W-:-:S11]  /*4f4a0*/  PRMT R2, R152, 0x7771, RZ ;  /* 0x0000777198027816 */ /* 0x000fd600000000ff */
[----:B---3--:R0:W-:Y:S01]  /*4f4b0*/  @P4 STG.E.U8 desc[UR32][R158.64], R2 ;  /* 0x000000029e004986 */ /* 0x0081e2000c101120 */
[----:B------:R-:W-:Y:S02]  /*4f4c0*/  LOP3.LUT P4, RZ, R6, 0x80000000, RZ, 0xc0, !PT ;  /* 0x8000000006ff7812 */ /* 0x000fe4000788c0ff */
[----:B0-----:R-:W-:-:S11]  /*4f4d0*/  PRMT R2, R153, 0x7770, RZ ;  /* 0x0000777099027816 */ /* 0x001fd600000000ff */
[----:B------:R0:W-:Y:S01]  /*4f4e0*/  @P4 STG.E.U8 desc[UR32][R160.64], R2 ;  /* 0x00000002a0004986 */ /* 0x0001e2000c101120 */
[----:B------:R-:W-:Y:S02]  /*4f4f0*/  LOP3.LUT P4, RZ, R6, 0x40000000, RZ, 0xc0, !PT ;  /* 0x4000000006ff7812 */ /* 0x000fe4000788c0ff */
[----:B0-----:R-:W-:-:S11]  /*4f500*/  PRMT R2, R153, 0x7771, RZ ;  /* 0x0000777199027816 */ /* 0x001fd600000000ff */
[----:B------:R2:W-:Y:S01]  /*4f510*/  @P4 STG.E.U8 desc[UR32][R162.64], R2 ;  /* 0x00000002a2004986 */ /* 0x0005e2000c101120 */
[----:B------:R-:W-:Y:S02]  /*4f520*/  LOP3.LUT P4, RZ, R6, 0x20000000, RZ, 0xc0, !PT ;  /* 0x2000000006ff7812 */ /* 0x000fe4000788c0ff */
[C---:B------:R-:W-:Y:S02]  /*4f530*/  LOP3.LUT P5, RZ, R8.reuse, 0x2000, RZ, 0xc0, !PT ;  /* 0x0000200008ff7812 */ /* 0x040fe400078ac0ff */
[C---:B------:R-:W-:Y:S02]  /*4f540*/  LOP3.LUT P6, RZ, R8.reuse, 0x4000, RZ, 0xc0, !PT ;  /* 0x0000400008ff7812 */ /* 0x040fe400078cc0ff */
[----:B------:R-:W-:Y:S02]  /*4f550*/  LOP3.LUT P0, RZ, R8, 0x8000, RZ, 0xc0, !PT ;  /* 0x0000800008ff7812 */ /* 0x000fe4000780c0ff */
[----:B--2---:R-:W-:-:S05]  /*4f560*/  PRMT R2, R154, 0x7770, RZ ;  /* 0x000077709a027816 */ /* 0x004fca00000000ff */
[----:B------:R0:W-:Y:S01]  /*4f570*/  @P4 STG.E.U8 desc[UR32][R164.64], R2 ;  /* 0x00000002a4004986 */ /* 0x0001e2000c101120 */
[----:B------:R-:W-:Y:S02]  /*4f580*/  LOP3.LUT P4, RZ, R6, 0x10000000, RZ, 0xc0, !PT ;  /* 0x1000000006ff7812 */ /* 0x000fe4000788c0ff */
[----:B0-----:R-:W-:-:S11]  /*4f590*/  PRMT R2, R154, 0x7771, RZ ;  /* 0x000077719a027816 */ /* 0x001fd600000000ff */
[----:B------:R0:W-:Y:S02]  /*4f5a0*/  @P4 STG.E.U8 desc[UR32][R166.64], R2 ;  /* 0x00000002a6004986 */ /* 0x0001e4000c101120 */
[----:B0-----:R-:W-:-:S05]  /*4f5b0*/  PRMT R2, R155, 0x7770, RZ ;  /* 0x000077709b027816 */ /* 0x001fca00000000ff */
[----:B------:R0:W-:Y:S02]  /*4f5c0*/  @P5 STG.E.U8 desc[UR32][R168.64], R2 ;  /* 0x00000002a8005986 */ /* 0x0001e4000c101120 */
[----:B0-----:R-:W-:-:S05]  /*4f5d0*/  PRMT R2, R155, 0x7771, RZ ;  /* 0x000077719b027816 */ /* 0x001fca00000000ff */
[----:B----4-:R0:W-:Y:S02]  /*4f5e0*/  @P6 STG.E.U8 desc[UR32][R170.64], R2 ;  /* 0x00000002aa006986 */ /* 0x0101e4000c101120 */
[----:B0-----:R-:W-:-:S05]  /*4f5f0*/  PRMT R2, R152, 0x7772, RZ ;  /* 0x0000777298027816 */ /* 0x001fca00000000ff */
[----:B------:R0:W-:Y:S04]  /*4f600*/  @P0 STG.E.U8 desc[UR32][R172.64], R2 ;  /* 0x00000002ac000986 */ /* 0x0001e8000c101120 */
[----:B0-----:R-:W2:Y:S01]  /*4f610*/  LDL.LU.64 R172, [R1+0x7c8] ;  /* 0x0007c80001ac7983 */ /* 0x001ea20000300a00 */
[C---:B------:R-:W-:Y:S02]  /*4f620*/  LOP3.LUT P1, RZ, R8.reuse, 0x10000, RZ, 0xc0, !PT ;  /* 0x0001000008ff7812 */ /* 0x040fe4000782c0ff */
[----:B------:R-:W-:Y:S02]  /*4f630*/  LOP3.LUT P2, RZ, R8, 0x20000, RZ, 0xc0, !PT ;  /* 0x0002000008ff7812 */ /* 0x000fe4000784c0ff */
[----:B------:R-:W-:Y:S02]  /*4f640*/  PRMT R152, R152, 0x7773, RZ ;  /* 0x0000777398987816 */ /* 0x000fe400000000ff */
[----:B------:R-:W-:-:S02]  /*4f650*/  LOP3.LUT P3, RZ, R8, 0x40000, RZ, 0xc0, !PT ;  /* 0x0004000008ff7812 */ /* 0x000fc4000786c0ff */
[----:B------:R-:W-:Y:S02]  /*4f660*/  LOP3.LUT P0, RZ, R8, 0x80000, RZ, 0xc0, !PT ;  /* 0x0008000008ff7812 */ /* 0x000fe4000780c0ff */
[----:B------:R-:W-:-:S03]  /*4f670*/  PRMT R2, R153, 0x7772, RZ ;  /* 0x0000777299027816 */ /* 0x000fc600000000ff */
[----:B------:R0:W-:Y:S01]  /*4f680*/  @P1 STG.E.U8 desc[UR32][R174.64], R152 ;  /* 0x00000098ae001986 */ /* 0x0001e2000c101120 */
[----:B------:R-:W-:Y:S02]  /*4f690*/  LOP3.LUT P1, RZ, R8, 0x100000, RZ, 0xc0, !PT ;  /* 0x0010000008ff7812 */ /* 0x000fe4000782c0ff */
[----:B------:R-:W-:Y:S01]  /*4f6a0*/  PRMT R153, R153, 0x7773, RZ ;  /* 0x0000777399997816 */ /* 0x000fe200000000ff */
[----:B------:R1:W-:Y:S04]  /*4f6b0*/  @P2 STG.E.U8 desc[UR32][R176.64], R2 ;  /* 0x00000002b0002986 */ /* 0x0003e8000c101120 */
[----:B------:R3:W-:Y:S04]  /*4f6c0*/  @P3 STG.E.U8 desc[UR32][R178.64], R153 ;  /* 0x00000099b2003986 */ /* 0x0007e8000c101120 */
[----:B0-----:R-:W4:Y:S01]  /*4f6d0*/  LDL.LU.64 R174, [R1+0x7b8] ;  /* 0x0007b80001ae7983 */ /* 0x001f220000300a00 */
[----:B-1----:R-:W-:-:S03]  /*4f6e0*/  PRMT R2, R154, 0x7772, RZ ;  /* 0x000077729a027816 */ /* 0x002fc600000000ff */
[----:B------:R-:W4:Y:S01]  /*4f6f0*/  LDL.LU.64 R176, [R1+0x7b0] ;  /* 0x0007b00001b07983 */ /* 0x000f220000300a00 */
[----:B------:R-:W-:-:S03]  /*4f700*/  PRMT R154, R154, 0x7773, RZ ;  /* 0x000077739a9a7816 */ /* 0x000fc600000000ff */
[----:B---3--:R-:W3:Y:S04]  /*4f710*/  LDL.LU.64 R178, [R1+0x7a0] ;  /* 0x0007a00001b27983 */ /* 0x008ee80000300a00 */
[----:B------:R-:W3:Y:S04]  /*4f720*/  LDL.LU.64 R156, [R1+0x798] ;  /* 0x00079800019c7983 */ /* 0x000ee80000300a00 */
[----:B------:R-:W3:Y:S01]  /*4f730*/  LDL.LU.64 R158, [R1+0x790] ;  /* 0x00079000019e7983 */ /* 0x000ee20000300a00 */
[----:B------:R-:W-:Y:S02]  /*4f740*/  LOP3.LUT P4, RZ, R8, 0x80000000, RZ, 0xc0, !PT ;  /* 0x8000000008ff7812 */ /* 0x000fe4000788c0ff */
[----:B------:R-:W-:-:S11]  /*4f750*/  LOP3.LUT R6, R6, 0xffefffff, RZ, 0xc0, !PT ;  /* 0xffefffff06067812 */ /* 0x000fd600078ec0ff */
[----:B------:R-:W-:Y:S02]  /*4f760*/  @P4 LOP3.LUT R6, R6, 0x100000, RZ, 0xfc, !PT ;  /* 0x0010000006064812 */ /* 0x000fe400078efcff */
[----:B------:R-:W-:Y:S02]  /*4f770*/  LOP3.LUT P4, RZ, R8, 0x40000000, RZ, 0xc0, !PT ;  /* 0x4000000008ff7812 */ /* 0x000fe4000788c0ff */
[----:B------:R-:W-:-:S11]  /*4f780*/  LOP3.LUT R6, R6, 0xffdfffff, RZ, 0xc0, !PT ;  /* 0xffdfffff06067812 */ /* 0x000fd600078ec0ff */
[----:B------:R-:W-:Y:S02]  /*4f790*/  @P4 LOP3.LUT R6, R6, 0x200000, RZ, 0xfc, !PT ;  /* 0x0020000006064812 */ /* 0x000fe400078efcff */
[----:B------:R-:W-:Y:S02]  /*4f7a0*/  LOP3.LUT P4, RZ, R8, 0x20000000, RZ, 0xc0, !PT ;  /* 0x2000000008ff7812 */ /* 0x000fe4000788c0ff */
[----:B------:R-:W-:Y:S01]  /*4f7b0*/  LOP3.LUT R6, R6, 0xffbfffff, RZ, 0xc0, !PT ;  /* 0xffbfffff06067812 */ /* 0x000fe200078ec0ff */
[----:B--2---:R-:W-:Y:S04]  /*4f7c0*/  @P0 STG.E.U8 desc[UR32][R172.64], R2 ;  /* 0x00000002ac000986 */ /* 0x004fe8000c101120 */
[----:B------:R0:W-:Y:S04]  /*4f7d0*/  @P1 STG.E.U8 desc[UR32][R148.64], R154 ;  /* 0x0000009a94001986 */ /* 0x0001e8000c101120 */
[----:B0-----:R-:W2:Y:S02]  /*4f7e0*/  LDL.LU.64 R148, [R1+0x11c8] ;  /* 0x0011c80001947983 */ /* 0x001ea40000300a00 */
[----:B------:R-:W-:-:S02]  /*4f7f0*/  @P4 LOP3.LUT R6, R6, 0x400000, RZ, 0xfc, !PT ;  /* 0x0040000006064812 */ /* 0x000fc400078efcff */
[----:B------:R-:W-:Y:S01]  /*4f800*/  LOP3.LUT P4, RZ, R8, 0x10000000, RZ, 0xc0, !PT ;  /* 0x1000000008ff7812 */ /* 0x000fe2000788c0ff */
[----:B------:R-:W3:Y:S01]  /*4f810*/  LDL.LU.64 R160, [R1+0x788] ;  /* 0x0007880001a07983 */ /* 0x000ee20000300a00 */
[----:B------:R-:W-:Y:S02]  /*4f820*/  LOP3.LUT R6, R6, 0xff7fffff, RZ, 0xc0, !PT ;  /* 0xff7fffff06067812 */ /* 0x000fe400078ec0ff */
[C---:B------:R-:W-:Y:S01]  /*4f830*/  LOP3.LUT P2, RZ, R8.reuse, 0x200000, RZ, 0xc0, !PT ;  /* 0x0020000008ff7812 */ /* 0x040fe2000784c0ff */
[----:B------:R-:W3:Y:S01]  /*4f840*/  LDL.LU.64 R162, [R1+0x780] ;  /* 0x0007800001a27983 */ /* 0x000ee20000300a00 */
[----:B------:R-:W-:Y:S02]  /*4f850*/  LOP3.LUT P3, RZ, R8, 0x400000, RZ, 0xc0, !PT ;  /* 0x0040000008ff7812 */ /* 0x000fe4000786c0ff */
[----:B------:R-:W-:Y:S01]  /*4f860*/  PRMT R2, R155, 0x7772, RZ ;  /* 0x000077729b027816 */ /* 0x000fe200000000ff */
[----:B------:R-:W3:Y:S04]  /*4f870*/  LDL.LU.64 R164, [R1+0x778] ;  /* 0x0007780001a47983 */ /* 0x000ee80000300a00 */
[----:B------:R-:W-:Y:S01]  /*4f880*/  @P4 LOP3.LUT R6, R6, 0x800000, RZ, 0xfc, !PT ;  /* 0x0080000006064812 */ /* 0x000fe200078efcff */
[----:B------:R-:W3:Y:S01]  /*4f890*/  LDL.LU.64 R166, [R1+0x770] ;  /* 0x0007700001a67983 */ /* 0x000ee20000300a00 */
[----:B------:R-:W-:-:S02]  /*4f8a0*/  LOP3.LUT P4, RZ, R8, 0x8000000, RZ, 0xc0, !PT ;  /* 0x0800000008ff7812 */ /* 0x000fc4000788c0ff */
[----:B------:R-:W-:Y:S01]  /*4f8b0*/  LOP3.LUT R6, R6, 0xfeffffff, RZ, 0xc0, !PT ;  /* 0xfeffffff06067812 */ /* 0x000fe200078ec0ff */
[----:B----4-:R2:W-:Y:S01]  /*4f8c0*/  @P2 STG.E.U8 desc[UR32][R174.64], R2 ;  /* 0x00000002ae002986 */ /* 0x0105e2000c101120 */
[----:B------:R-:W-:-:S03]  /*4f8d0*/  PRMT R155, R155, 0x7773, RZ ;  /* 0x000077739b9b7816 */ /* 0x000fc600000000ff */
[----:B------:R-:W4:Y:S06]  /*4f8e0*/  LDL.LU.64 R168, [R1+0x768] ;  /* 0x0007680001a87983 */ /* 0x000f2c0000300a00 */
[----:B------:R-:W-:Y:S01]  /*4f8f0*/  @P4 LOP3.LUT R6, R6, 0x1000000, RZ, 0xfc, !PT ;  /* 0x0100000006064812 */ /* 0x000fe200078efcff */
[----:B------:R-:W-:Y:S01]  /*4f900*/  @P3 STG.E.U8 desc[UR32][R176.64], R155 ;  /* 0x0000009bb0003986 */ /* 0x000fe2000c101120 */
[----:B------:R-:W-:Y:S02]  /*4f910*/  LOP3.LUT P4, RZ, R8, 0x4000000, RZ, 0xc0, !PT ;  /* 0x0400000008ff7812 */ /* 0x000fe4000788c0ff */
        /* <DEDUP_REMOVED lines=10> */
[----:B--2---:R-:W-:-:S11]  /*4f9c0*/  PRMT R2, R148, 0x7770, RZ ;  /* 0x0000777094027816 */ /* 0x004fd600000000ff */
[----:B------:R0:W-:Y:S04]  /*4f9d0*/  @P4 STG.E.U8 desc[UR32][R150.64], R2 ;  /* 0x0000000296004986 */ /* 0x0001e8000c101120 */
[----:B0-----:R-:W2:Y:S01]  /*4f9e0*/  LDL.LU.64 R150, [R1+0x11c0] ;  /* 0x0011c00001967983 */ /* 0x001ea20000300a00 */
[----:B------:R-:W-:-:S03]  /*4f9f0*/  LOP3.LUT P4, RZ, R6, 0x8000000, RZ, 0xc0, !PT ;  /* 0x0800000006ff7812 */ /* 0x000fc6000788c0ff */
[----:B------:R-:W4:Y:S01]  /*4fa00*/  LDL.LU.64 R172, [R1+0x758] ;  /* 0x0007580001ac7983 */ /* 0x000f220000300a00 */
[----:B------:R-:W-:-:S03]  /*4fa10*/  PRMT R2, R148, 0x7771, RZ ;  /* 0x0000777194027816 */ /* 0x000fc600000000ff */
[----:B------:R-:W4:Y:S04]  /*4fa20*/  LDL.LU.64 R174, [R1+0x750] ;  /* 0x0007500001ae7983 */ /* 0x000f280000300a00 */
[----:B------:R-:W4:Y:S04]  /*4fa30*/  LDL.LU.64 R176, [R1+0x748] ;  /* 0x0007480001b07983 */ /* 0x000f280000300a00 */
[----:B---3--:R0:W-:Y:S04]  /*4fa40*/  @P4 STG.E.U8 desc[UR32][R178.64], R2 ;  /* 0x00000002b2004986 */ /* 0x0081e8000c101120 */
[----:B0-----:R-:W3:Y:S01]  /*4fa50*/  LDL.LU.64 R178, [R1+0x740] ;  /* 0x0007400001b27983 */ /* 0x001ee20000300a00 */
[----:B------:R-:W-:-:S02]  /*4fa60*/  LOP3.LUT P4, RZ, R6, 0x4000000, RZ, 0xc0, !PT ;  /* 0x0400000006ff7812 */ /* 0x000fc4000788c0ff */
[----:B------:R-:W-:-:S11]  /*4fa70*/  PRMT R2, R149, 0x7770, RZ ;  /* 0x0000777095027816 */ /* 0x000fd600000000ff */
[----:B------:R0:W-:Y:S01]  /*4fa80*/  @P4 STG.E.U8 desc[UR32][R156.64], R2 ;  /* 0x000000029c004986 */ /* 0x0001e2000c101120 */
[----:B------:R-:W-:Y:S02]  /*4fa90*/  LOP3.LUT P4, RZ, R6, 0x2000000, RZ, 0xc0, !PT ;  /* 0x0200000006ff7812 */ /* 0x000fe4000788c0ff */
[----:B0-----:R-:W-:-:S11]  /*4faa0*/  PRMT R2, R149, 0x7771, RZ ;  /* 0x0000777195027816 */ /* 0x001fd600000000ff */
[----:B------:R2:W-:Y:S01]  /*4fab0*/  @P4 STG.E.U8 desc[UR32][R158.64], R2 ;  /* 0x000000029e004986 */ /* 0x0005e2000c101120 */
[----:B------:R-:W-:Y:S02]  /*4fac0*/  LOP3.LUT P4, RZ, R6, 0x1000000, RZ, 0xc0, !PT ;  /* 0x0100000006ff7812 */ /* 0x000fe4000788c0ff */
[C---:B------:R-:W-:Y:S02]  /*4fad0*/  LOP3.LUT P5, RZ, R9.reuse, 0x1, RZ, 0xc0, !PT ;  /* 0x0000000109ff7812 */ /* 0x040fe400078ac0ff */
[C---:B------:R-:W-:Y:S02]  /*4fae0*/  LOP3.LUT P6, RZ, R9.reuse, 0x2, RZ, 0xc0, !PT ;  /* 0x0000000209ff7812 */ /* 0x040fe400078cc0ff */
[C---:B------:R-:W-:Y:S02]  /*4faf0*/  LOP3.LUT P0, RZ, R9.reuse, 0x4, RZ, 0xc0, !PT ;  /* 0x0000000409ff7812 */ /* 0x040fe4000780c0ff */
[C---:B------:R-:W-:Y:S02]  /*4fb00*/  LOP3.LUT P1, RZ, R9.reuse, 0x8, RZ, 0xc0, !PT ;  /* 0x0000000809ff7812 */ /* 0x040fe4000782c0ff */
[----:B------:R-:W-:-:S02]  /*4fb10*/  LOP3.LUT P2, RZ, R9, 0x10, RZ, 0xc0, !PT ;  /* 0x0000001009ff7812 */ /* 0x000fc4000784c0ff */
[----:B------:R-:W-:Y:S02]  /*4fb20*/  LOP3.LUT P3, RZ, R9, 0x20, RZ, 0xc0, !PT ;  /* 0x0000002009ff7812 */ /* 0x000fe4000786c0ff */
[----:B--2---:R-:W-:-:S05]  /*4fb30*/  PRMT R2, R150, 0x7770, RZ ;  /* 0x0000777096027816 */ /* 0x004fca00000000ff */
[----:B------:R0:W-:Y:S01]  /*4fb40*/  @P4 STG.E.U8 desc[UR32][R160.64], R2 ;  /* 0x00000002a0004986 */ /* 0x0001e2000c101120 */
[----:B------:R-:W-:Y:S02]  /*4fb50*/  LOP3.LUT P4, RZ, R6, 0x800000, RZ, 0xc0, !PT ;  /* 0x0080000006ff7812 */ /* 0x000fe4000788c0ff */
[----:B0-----:R-:W-:-:S11]  /*4fb60*/  PRMT R2, R150, 0x7771, RZ ;  /* 0x0000777196027816 */ /* 0x001fd600000000ff */
        /* <DEDUP_REMOVED lines=8> */
[C---:B0-----:R-:W-:Y:S02]  /*4fbf0*/  PRMT R2, R148.reuse, 0x7772, RZ ;  /* 0x0000777294027816 */ /* 0x041fe400000000ff */
[----:B------:R-:W-:-:S09]  /*4fc00*/  PRMT R148, R148, 0x7773, RZ ;  /* 0x0000777394947816 */ /* 0x000fd200000000ff */
[----:B----4-:R0:W-:Y:S04]  /*4fc10*/  @P4 STG.E.U8 desc[UR32][R168.64], R2 ;  /* 0x00000002a8004986 */ /* 0x0101e8000c101120 */
[----:B------:R-:W-:Y:S01]  /*4fc20*/  @P5 STG.E.U8 desc[UR32][R170.64], R148 ;  /* 0x00000094aa005986 */ /* 0x000fe2000c101120 */
[C---:B0-----:R-:W-:Y:S02]  /*4fc30*/  PRMT R2, R149.reuse, 0x7772, RZ ;  /* 0x0000777295027816 */ /* 0x041fe400000000ff */
[----:B------:R-:W-:-:S03]  /*4fc40*/  PRMT R149, R149, 0x7773, RZ ;  /* 0x0000777395957816 */ /* 0x000fc600000000ff */
[----:B------:R0:W-:Y:S04]  /*4fc50*/  @P6 STG.E.U8 desc[UR32][R172.64], R2 ;  /* 0x00000002ac006986 */ /* 0x0001e8000c101120 */
[----:B------:R-:W-:Y:S01]  /*4fc60*/  @P0 STG.E.U8 desc[UR32][R174.64], R149 ;  /* 0x00000095ae000986 */ /* 0x000fe2000c101120 */
[C---:B0-----:R-:W-:Y:S02]  /*4fc70*/  PRMT R2, R150.reuse, 0x7772, RZ ;  /* 0x0000777296027816 */ /* 0x041fe400000000ff */
[----:B------:R-:W-:-:S03]  /*4fc80*/  PRMT R150, R150, 0x7773, RZ ;  /* 0x0000777396967816 */ /* 0x000fc600000000ff */
[----:B------:R0:W-:Y:S04]  /*4fc90*/  @P1 STG.E.U8 desc[UR32][R176.64], R2 ;  /* 0x00000002b0001986 */ /* 0x0001e8000c101120 */
[----:B---3--:R-:W-:Y:S01]  /*4fca0*/  @P2 STG.E.U8 desc[UR32][R178.64], R150 ;  /* 0x00000096b2002986 */ /* 0x008fe2000c101120 */
[----:B0-----:R-:W-:-:S05]  /*4fcb0*/  PRMT R2, R151, 0x7772, RZ ;  /* 0x0000777297027816 */ /* 0x001fca00000000ff */
[----:B------:R0:W-:Y:S04]  /*4fcc0*/  @P3 STG.E.U8 desc[UR32][R144.64], R2 ;  /* 0x0000000290003986 */ /* 0x0001e8000c101120 */
[----:B0-----:R-:W2:Y:S04]  /*4fcd0*/  LDL.LU.64 R144, [R1+0x11b8] ;  /* 0x0011b80001907983 */ /* 0x001ea80000300a00 */
[----:B------:R-:W3:Y:S04]  /*4fce0*/  LDL.LU.64 R170, [R1+0x730] ;  /* 0x0007300001aa7983 */ /* 0x000ee80000300a00 */
[----:B------:R-:W4:Y:S01]  /*4fcf0*/  LDL.LU.64 R172, [R1+0x728] ;  /* 0x0007280001ac7983 */ /* 0x000f220000300a00 */
[----:B------:R-:W-:-:S02]  /*4fd00*/  LOP3.LUT P0, RZ, R9, 0x40, RZ, 0xc0, !PT ;  /* 0x0000004009ff7812 */ /* 0x000fc4000780c0ff */
[C---:B------:R-:W-:Y:S01]  /*4fd10*/  LOP3.LUT P1, RZ, R9.reuse, 0x80, RZ, 0xc0, !PT ;  /* 0x0000008009ff7812 */ /* 0x040fe2000782c0ff */
[----:B------:R-:W4:Y:S01]  /*4fd20*/  LDL.LU.64 R174, [R1+0x718] ;  /* 0x0007180001ae7983 */ /* 0x000f220000300a00 */
[----:B------:R-:W-:Y:S02]  /*4fd30*/  LOP3.LUT P2, RZ, R9, 0x100, RZ, 0xc0, !PT ;  /* 0x0000010009ff7812 */ /* 0x000fe4000784c0ff */
[----:B------:R-:W-:Y:S01]  /*4fd40*/  PRMT R151, R151, 0x7773, RZ ;  /* 0x0000777397977816 */ /* 0x000fe200000000ff */
        /* <DEDUP_REMOVED lines=15> */
[C---:B--2---:R-:W-:Y:S01]  /*4fe40*/  PRMT R2, R144.reuse, 0x7770, RZ ;  /* 0x0000777090027816 */ /* 0x044fe200000000ff */
[----:B---3--:R-:W-:Y:S04]  /*4fe50*/  @P0 STG.E.U8 desc[UR32][R170.64], R151 ;  /* 0x00000097aa000986 */ /* 0x008fe8000c101120 */
[----:B----4-:R0:W-:Y:S02]  /*4fe60*/  @P1 STG.E.U8 desc[UR32][R172.64], R2 ;  /* 0x00000002ac001986 */ /* 0x0101e4000c101120 */
[----:B0-----:R-:W-:-:S05]  /*4fe70*/  PRMT R2, R144, 0x7771, RZ ;  /* 0x0000777190027816 */ /* 0x001fca00000000ff */
[----:B------:R0:W-:Y:S04]  /*4fe80*/  @P2 STG.E.U8 desc[UR32][R146.64], R2 ;  /* 0x0000000292002986 */ /* 0x0001e8000c101120 */
[----:B0-----:R-:W2:Y:S01]  /*4fe90*/  LDL.LU.64 R146, [R1+0x11b0] ;  /* 0x0011b00001927983 */ /* 0x001ea20000300a00 */
[----:B------:R-:W-:Y:S02]  /*4fea0*/  @P4 LOP3.LUT R6, R6, 0x4000, RZ, 0xfc, !PT ;  /* 0x0000400006064812 */ /* 0x000fe400078efcff */
[C---:B------:R-:W-:Y:S01]  /*4feb0*/  LOP3.LUT P4, RZ, R9.reuse, 0x8000, RZ, 0xc0, !PT ;  /* 0x0000800009ff7812 */ /* 0x040fe2000788c0ff */
[----:B------:R-:W3:Y:S01]  /*4fec0*/  LDL.LU.64 R168, [R1+0x6d0] ;  /* 0x0006d00001a87983 */ /* 0x000ee20000300a00 */
[----:B------:R-:W-:Y:S02]  /*4fed0*/  LOP3.LUT R6, R6, 0xffff7fff, RZ, 0xc0, !PT ;  /* 0xffff7fff06067812 */ /* 0x000fe400078ec0ff */
[----:B------:R-:W-:Y:S01]  /*4fee0*/  LOP3.LUT P3, RZ, R9, 0x200, RZ, 0xc0, !PT ;  /* 0x0000020009ff7812 */ /* 0x000fe2000786c0ff */
[----:B------:R-:W4:Y:S01]  /*4fef0*/  LDL.LU.64 R170, [R1+0x6c8] ;  /* 0x0006c80001aa7983 */ /* 0x000f220000300a00 */
[----:B------:R-:W-:-:S03]  /*4ff00*/  PRMT R2, R145, 0x7770, RZ ;  /* 0x0000777091027816 */ /* 0x000fc600000000ff */
[----:B------:R-:W4:Y:S04]  /*4ff10*/  LDL.LU.64 R172, [R1+0x6c0] ;  /* 0x0006c00001ac7983 */ /* 0x000f280000300a00 */
        /* <DEDUP_REMOVED lines=12> */
[----:B------:R0:W-:Y:S10]  /*4ffe0*/  @P3 STG.E.U8 desc[UR32][R174.64], R2 ;  /* 0x00000002ae003986 */ /* 0x0001f4000c101120 */
[----:B------:R-:W-:-:S02]  /*4fff0*/  @P4 LOP3.LUT R6, R6, 0x80000, RZ, 0xfc, !PT ;  /* 0x0008000006064812 */ /* 0x000fc400078efcff */
[----:B------:R-:W-:Y:S01]  /*50000*/  LOP3.LUT P4, RZ, R9, 0x400, RZ, 0xc0, !PT ;  /* 0x0000040009ff7812 */ /* 0x000fe2000788c0ff */
[----:B0-----:R-:W4:Y:S01]  /*50010*/  LDL.LU.64 R174, [R1+0x6b8] ;  /* 0x0006b80001ae7983 */ /* 0x001f220000300a00 */
[----:B------:R-:W-:-:S11]  /*50020*/  PRMT R2, R145, 0x7771, RZ ;  /* 0x0000777191027816 */ /* 0x000fd600000000ff */
[----:B------:R0:W-:Y:S01]  /*50030*/  @P4 STG.E.U8 desc[UR32][R176.64], R2 ;  /* 0x00000002b0004986 */ /* 0x0001e2000c101120 */
[----:B------:R-:W-:-:S03]  /*50040*/  LOP3.LUT P4, RZ, R6, 0x80000, RZ, 0xc0, !PT ;  /* 0x0008000006ff7812 */ /* 0x000fc6000788c0ff */
[----:B0-----:R-:W4:Y:S01]  /*50050*/  LDL.LU.64 R176, [R1+0x6b0] ;  /* 0x0006b00001b07983 */ /* 0x001f220000300a00 */
[----:B--2---:R-:W-:-:S09]  /*50060*/  PRMT R2, R146, 0x7770, RZ ;  /* 0x0000777092027816 */ /* 0x004fd200000000ff */
[----:B------:R0:W-:Y:S01]  /*50070*/  @P4 STG.E.U8 desc[UR32][R178.64], R2 ;  /* 0x00000002b2004986 */ /* 0x0001e2000c101120 */
[----:B------:R-:W-:Y:S02]  /*50080*/  LOP3.LUT P4, RZ, R6, 0x40000, RZ, 0xc0, !PT ;  /* 0x0004000006ff7812 */ /* 0x000fe4000788c0ff */
[----:B0-----:R-:W-:Y:S01]  /*50090*/  PRMT R2, R146, 0x7771, RZ ;  /* 0x0000777192027816 */ /* 0x001fe200000000ff */
[----:B------:R-:W2:Y:S10]  /*500a0*/  LDL.LU.64 R178, [R1+0x6a8] ;  /* 0x0006a80001b27983 */ /* 0x000eb40000300a00 */
[----:B------:R0:W-:Y:S01]  /*500b0*/  @P4 STG.E.U8 desc[UR32][R158.64], R2 ;  /* 0x000000029e004986 */ /* 0x0001e2000c101120 */
[----:B------:R-:W-:-:S02]  /*500c0*/  LOP3.LUT P4, RZ, R6, 0x20000, RZ, 0xc0, !PT ;  /* 0x0002000006ff7812 */ /* 0x000fc4000788c0ff */
        /* <DEDUP_REMOVED lines=9> */
[----:B------:R-:W-:-:S11]  /*50160*/  PRMT R144, R144, 0x7773, RZ ;  /* 0x0000777390907816 */ /* 0x000fd600000000ff */
[----:B------:R-:W-:Y:S01]  /*50170*/  @P4 STG.E.U8 desc[UR32][R166.64], R144 ;  /* 0x00000090a6004986 */ /* 0x000fe2000c101120 */
[----:B------:R-:W-:Y:S02]  /*50180*/  LOP3.LUT P4, RZ, R6, 0x2000, RZ, 0xc0, !PT ;  /* 0x0000200006ff7812 */ /* 0x000fe4000788c0ff */
[----:B0-----:R-:W-:-:S11]  /*50190*/  PRMT R2, R145, 0x7772, RZ ;  /* 0x0000777291027816 */ /* 0x001fd600000000ff */
[----:B------:R0:W-:Y:S04]  /*501a0*/  @P4 STG.E.U8 desc[UR32][R140.64], R2 ;  /* 0x000000028c004986 */ /* 0x0001e8000c101120 */
[----:B0-----:R-:W2:Y:S01]  /*501b0*/  LDL.LU.64 R140, [R1+0x11a8] ;  /* 0x0011a800018c7983 */ /* 0x001ea20000300a00 */
[----:B------:R-:W-:Y:S02]  /*501c0*/  LOP3.LUT P4, RZ, R6, 0x1000, RZ, 0xc0, !PT ;  /* 0x0000100006ff7812 */ /* 0x000fe4000788c0ff */
[C---:B------:R-:W-:Y:S02]  /*501d0*/  LOP3.LUT P5, RZ, R9.reuse, 0x80000, RZ, 0xc0, !PT ;  /* 0x0008000009ff7812 */ /* 0x040fe400078ac0ff */
[C---:B------:R-:W-:Y:S02]  /*501e0*/  LOP3.LUT P6, RZ, R9.reuse, 0x100000, RZ, 0xc0, !PT ;  /* 0x0010000009ff7812 */ /* 0x040fe400078cc0ff */
[----:B------:R-:W-:-:S02]  /*501f0*/  LOP3.LUT P0, RZ, R9, 0x200000, RZ, 0xc0, !PT ;  /* 0x0020000009ff7812 */ /* 0x000fc4000780c0ff */
[----:B------:R-:W-:Y:S02]  /*50200*/  PRMT R145, R145, 0x7773, RZ ;  /* 0x0000777391917816 */ /* 0x000fe400000000ff */
[C---:B------:R-:W-:Y:S02]  /*50210*/  PRMT R2, R146.reuse, 0x7772, RZ ;  /* 0x0000777292027816 */ /* 0x040fe400000000ff */
[C---:B------:R-:W-:Y:S01]  /*50220*/  LOP3.LUT P1, RZ, R9.reuse, 0x400000, RZ, 0xc0, !PT ;  /* 0x0040000009ff7812 */ /* 0x040fe2000782c0ff */
[----:B---3--:R-:W-:Y:S01]  /*50230*/  @P4 STG.E.U8 desc[UR32][R168.64], R145 ;  /* 0x00000091a8004986 */ /* 0x008fe2000c101120 */
[C---:B------:R-:W-:Y:S02]  /*50240*/  LOP3.LUT P2, RZ, R9.reuse, 0x800000, RZ, 0xc0, !PT ;  /* 0x0080000009ff7812 */ /* 0x040fe4000784c0ff */
[----:B------:R-:W-:Y:S01]  /*50250*/  PRMT R146, R146, 0x7773, RZ ;  /* 0x0000777392927816 */ /* 0x000fe200000000ff */
[----:B----4-:R0:W-:Y:S01]  /*50260*/  @P5 STG.E.U8 desc[UR32][R170.64], R2 ;  /* 0x00000002aa005986 */ /* 0x0101e2000c101120 */
[----:B------:R-:W-:-:S03]  /*50270*/  LOP3.LUT P3, RZ, R9, 0x1000000, RZ, 0xc0, !PT ;  /* 0x0100000009ff7812 */ /* 0x000fc6000786c0ff */
[----:B------:R-:W-:Y:S01]  /*50280*/  @P6 STG.E.U8 desc[UR32][R172.64], R146 ;  /* 0x00000092ac006986 */ /* 0x000fe2000c101120 */
[C---:B0-----:R-:W-:Y:S02]  /*50290*/  PRMT R2, R147.reuse, 0x7772, RZ ;  /* 0x0000777293027816 */ /* 0x041fe400000000ff */
[----:B------:R-:W-:-:S03]  /*502a0*/  PRMT R147, R147, 0x7773, RZ ;  /* 0x0000777393937816 */ /* 0x000fc600000000ff */
[----:B------:R2:W-:Y:S04]  /*502b0*/  @P0 STG.E.U8 desc[UR32][R174.64], R2 ;  /* 0x00000002ae000986 */ /* 0x0005e8000c101120 */
[----:B------:R-:W-:Y:S01]  /*502c0*/  @P1 STG.E.U8 desc[UR32][R176.64], R147 ;  /* 0x00000093b0001986 */ /* 0x000fe2000c101120 */
[----:B--2---:R-:W-:-:S05]  /*502d0*/  PRMT R2, R140, 0x7770, RZ ;  /* 0x000077708c027816 */ /* 0x004fca00000000ff */
[----:B------:R0:W-:Y:S02]  /*502e0*/  @P2 STG.E.U8 desc[UR32][R178.64], R2 ;  /* 0x00000002b2002986 */ /* 0x0001e4000c101120 */
[----:B0-----:R-:W-:-:S05]  /*502f0*/  PRMT R2, R140, 0x7771, RZ ;  /* 0x000077718c027816 */ /* 0x001fca00000000ff */
[----:B------:R0:W-:Y:S04]  /*50300*/  @P3 STG.E.U8 desc[UR32][R142.64], R2 ;  /* 0x000000028e003986 */ /* 0x0001e8000c101120 */
[----:B0-----:R-:W2:Y:S04]  /*50310*/  LDL.LU.64 R142, [R1+0x11a0] ;  /* 0x0011a000018e7983 */ /* 0x001ea80000300a00 */
[----:B------:R-:W3:Y:S04]  /*50320*/  LDL.LU.64 R166, [R1+0x698] ;  /* 0x0006980001a67983 */ /* 0x000ee80000300a00 */
[----:B------:R-:W4:Y:S04]  /*50330*/  LDL.LU.64 R168, [R1+0x690] ;  /* 0x0006900001a87983 */ /* 0x000f280000300a00 */
[----:B------:R-:W2:Y:S04]  /*50340*/  LDL.LU.64 R170, [R1+0x688] ;  /* 0x0006880001aa7983 */ /* 0x000ea80000300a00 */
[----:B------:R-:W2:Y:S04]  /*50350*/  LDL.LU.64 R172, [R1+0x680] ;  /* 0x0006800001ac7983 */ /* 0x000ea80000300a00 */
[----:B------:R-:W2:Y:S04]  /*50360*/  LDL.LU.64 R174, [R1+0x678] ;  /* 0x0006780001ae7983 */ /* 0x000ea80000300a00 */
[----:B------:R-:W2:Y:S04]  /*50370*/  LDL.LU.64 R176, [R1+0x670] ;  /* 0x0006700001b07983 */ /* 0x000ea80000300a00 */
[----:B------:R-:W2:Y:S04]  /*50380*/  LDL.LU.64 R178, [R1+0x668] ;  /* 0x0006680001b27983 */ /* 0x000ea80000300a00 */
[----:B------:R-:W2:Y:S04]  /*50390*/  LDL.LU.64 R160, [R1+0x660] ;  /* 0x0006600001a07983 */ /* 0x000ea80000300a00 */
[----:B------:R-:W2:Y:S01]  /*503a0*/  LDL.LU.64 R162, [R1+0x658] ;  /* 0x0006580001a27983 */ /* 0x000ea20000300a00 */
[----:B------:R-:W-:-:S03]  /*503b0*/  LOP3.LUT P0, RZ, R9, 0x2000000, RZ, 0xc0, !PT ;  /* 0x0200000009ff7812 */ /* 0x000fc6000780c0ff */
[----:B------:R-:W2:Y:S01]  /*503c0*/  LDL.LU.64 R164, [R1+0x648] ;  /* 0x0006480001a47983 */ /* 0x000ea20000300a00 */
        /* <DEDUP_REMOVED lines=19> */
[C---:B------:R-:W-:Y:S01]  /*50500*/  LOP3.LUT P4, RZ, R9.reuse, 0x80000000, RZ, 0xc0, !PT ;  /* 0x8000000009ff7812 */ /* 0x040fe2000788c0ff */
[----:B---3--:R0:W-:Y:S04]  /*50510*/  @P0 STG.E.U8 desc[UR32][R166.64], R2 ;  /* 0x00000002a6000986 */ /* 0x0081e8000c101120 */
[----:B0-----:R-:W3:Y:S01]  /*50520*/  LDL.LU.64 R166, [R1+0x640] ;  /* 0x0006400001a67983 */ /* 0x001ee20000300a00 */
[----:B------:R-:W-:Y:S02]  /*50530*/  LOP3.LUT R6, R6, 0xfffffbff, RZ, 0xc0, !PT ;  /* 0xfffffbff06067812 */ /* 0x000fe400078ec0ff */
[----:B------:R-:W-:-:S05]  /*50540*/  LOP3.LUT P1, RZ, R9, 0x4000000, RZ, 0xc0, !PT ;  /* 0x0400000009ff7812 */ /* 0x000fca000782c0ff */
[----:B------:R-:W-:Y:S02]  /*50550*/  @P4 LOP3.LUT R6, R6, 0x400, RZ, 0xfc, !PT ;  /* 0x0000040006064812 */ /* 0x000fe400078efcff */
[C---:B------:R-:W-:Y:S02]  /*50560*/  LOP3.LUT P4, RZ, R9.reuse, 0x40000000, RZ, 0xc0, !PT ;  /* 0x4000000009ff7812 */ /* 0x040fe4000788c0ff */
[----:B------:R-:W-:Y:S02]  /*50570*/  LOP3.LUT P2, RZ, R9, 0x8000000, RZ, 0xc0, !PT ;  /* 0x0800000009ff7812 */ /* 0x000fe4000784c0ff */
[----:B------:R-:W-:Y:S02]  /*50580*/  PRMT R2, R141, 0x7771, RZ ;  /* 0x000077718d027816 */ /* 0x000fe400000000ff */
[----:B------:R-:W-:Y:S02]  /*50590*/  LOP3.LUT P3, RZ, R9, 0x10000000, RZ, 0xc0, !PT ;  /* 0x1000000009ff7812 */ /* 0x000fe4000786c0ff */
[----:B------:R-:W-:Y:S01]  /*505a0*/  LOP3.LUT R6, R6, 0xfffff7ff, RZ, 0xc0, !PT ;  /* 0xfffff7ff06067812 */ /* 0x000fe200078ec0ff */
[----:B----4-:R2:W-:Y:S04]  /*505b0*/  @P1 STG.E.U8 desc[UR32][R168.64], R2 ;  /* 0x00000002a8001986 */ /* 0x0105e8000c101120 */
[----:B------:R-:W-:-:S02]  /*505c0*/  @P4 LOP3.LUT R6, R6, 0x800, RZ, 0xfc, !PT ;  /* 0x0000080006064812 */ /* 0x000fc400078efcff */
[----:B------:R-:W-:Y:S02]  /*505d0*/  LOP3.LUT P4, RZ, R9, 0x20000000, RZ, 0xc0, !PT ;  /* 0x2000000009ff7812 */ /* 0x000fe4000788c0ff */
[C---:B--2---:R-:W-:Y:S01]  /*505e0*/  PRMT R2, R142.reuse, 0x7770, RZ ;  /* 0x000077708e027816 */ /* 0x044fe200000000ff */
[----:B------:R-:W2:Y:S04]  /*505f0*/  LDL.LU.64 R168, [R1+0x630] ;  /* 0x0006300001a87983 */ /* 0x000ea80000300a00 */
[----:B------:R0:W-:Y:S02]  /*50600*/  @P2 STG.E.U8 desc[UR32][R170.64], R2 ;  /* 0x00000002aa002986 */ /* 0x0001e4000c101120 */
[----:B0-----:R-:W-:Y:S02]  /*50610*/  PRMT R2, R142, 0x7771, RZ ;  /* 0x000077718e027816 */ /* 0x001fe400000000ff */
[----:B------:R-:W4:Y:S04]  /*50620*/  LDL.LU.64 R170, [R1+0x628] ;  /* 0x0006280001aa7983 */ /* 0x000f280000300a00 */
[----:B------:R0:W-:Y:S02]  /*50630*/  @P3 STG.E.U8 desc[UR32][R172.64], R2 ;  /* 0x00000002ac003986 */ /* 0x0001e4000c101120 */
[----:B0-----:R-:W-:-:S02]  /*50640*/  PRMT R2, R143, 0x7770, RZ ;  /* 0x000077708f027816 */ /* 0x001fc400000000ff */
[----:B------:R-:W4:Y:S04]  /*50650*/  LDL.LU.64 R172, [R1+0x620] ;  /* 0x0006200001ac7983 */ /* 0x000f280000300a00 */
[----:B------:R0:W-:Y:S01]  /*50660*/  @P4 STG.E.U8 desc[UR32][R174.64], R2 ;  /* 0x00000002ae004986 */ /* 0x0001e2000c101120 */
[C---:B------:R-:W-:Y:S02]  /*50670*/  LOP3.LUT P4, RZ, R6.reuse, 0x800, RZ, 0xc0, !PT ;  /* 0x0000080006ff7812 */ /* 0x040fe4000788c0ff */
[----:B0-----:R-:W-:Y:S01]  /*50680*/  PRMT R2, R143, 0x7771, RZ ;  /* 0x000077718f027816 */ /* 0x001fe200000000ff */
[----:B------:R-:W4:Y:S10]  /*50690*/  LDL.LU.64 R174, [R1+0x618] ;  /* 0x0006180001ae7983 */ /* 0x000f340000300a00 */
[----:B------:R0:W-:Y:S01]  /*506a0*/  @P4 STG.E.U8 desc[UR32][R176.64], R2 ;  /* 0x00000002b0004986 */ /* 0x0001e2000c101120 */
[----:B------:R-:W-:-:S02]  /*506b0*/  LOP3.LUT P4, RZ, R6, 0x400, RZ, 0xc0, !PT ;  /* 0x0000040006ff7812 */ /* 0x000fc4000788c0ff */
[----:B0-----:R-:W-:Y:S01]  /*506c0*/  PRMT R2, R140, 0x7772, RZ ;  /* 0x000077728c027816 */ /* 0x001fe200000000ff */
[----:B------:R-:W4:Y:S10]  /*506d0*/  LDL.LU.64 R176, [R1+0x610] ;  /* 0x0006100001b07983 */ /* 0x000f340000300a00 */
[----:B------:R0:W-:Y:S01]  /*506e0*/  @P4 STG.E.U8 desc[UR32][R178.64], R2 ;  /* 0x00000002b2004986 */ /* 0x0001e2000c101120 */
[----:B------:R-:W-:-:S02]  /*506f0*/  LOP3.LUT P4, RZ, R6, 0x200, RZ, 0xc0, !PT ;  /* 0x0000020006ff7812 */ /* 0x000fc4000788c0ff */
[----:B------:R-:W-:Y:S02]  /*50700*/  PRMT R140, R140, 0x7773, RZ ;  /* 0x000077738c8c7816 */ /* 0x000fe400000000ff */
[----:B0-----:R-:W-:Y:S01]  /*50710*/  PRMT R2, R141, 0x7772, RZ ;  /* 0x000077728d027816 */ /* 0x001fe200000000ff */
[----:B------:R-:W4:Y:S08]  /*50720*/  LDL.LU.64 R178, [R1+0x608] ;  /* 0x0006080001b27983 */ /* 0x000f300000300a00 */
[----:B------:R-:W-:Y:S01]  /*50730*/  @P4 STG.E.U8 desc[UR32][R160.64], R140 ;  /* 0x0000008ca0004986 */ /* 0x000fe2000c101120 */
[----:B------:R-:W-:-:S02]  /*50740*/  LOP3.LUT P4, RZ, R6, 0x100, RZ, 0xc0, !PT ;  /* 0x0000010006ff7812 */ /* 0x000fc4000788c0ff */
[----:B------:R-:W-:-:S11]  /*50750*/  PRMT R141, R141, 0x7773, RZ ;  /* 0x000077738d8d7816 */ /* 0x000fd600000000ff */
[----:B------:R0:W-:Y:S01]  /*50760*/  @P4 STG.E.U8 desc[UR32][R162.64], R2 ;  /* 0x00000002a2004986 */ /* 0x0001e2000c101120 */
[----:B------:R-:W-:-:S13]  /*50770*/  LOP3.LUT P4, RZ, R6, 0x80, RZ, 0xc0, !PT ;  /* 0x0000008006ff7812 */ /* 0x000fda000788c0ff */
[----:B------:R1:W-:Y:S01]  /*50780*/  @P4 STG.E.U8 desc[UR32][R136.64], R141 ;  /* 0x0000008d88004986 */ /* 0x0003e2000c101120 */
[----:B------:R-:W-:Y:S02]  /*50790*/  LOP3.LUT P4, RZ, R6, 0x40, RZ, 0xc0, !PT ;  /* 0x0000004006ff7812 */ /* 0x000fe4000788c0ff */
[----:B0-----:R-:W-:Y:S01]  /*507a0*/  PRMT R2, R142, 0x7772, RZ ;  /* 0x000077728e027816 */ /* 0x001fe200000000ff */
[----:B-1----:R-:W4:Y:S10]  /*507b0*/  LDL.LU.64 R136, [R1+0x1198] ;  /* 0x0011980001887983 */ /* 0x002f340000300a00 */
[----:B------:R0:W-:Y:S01]  /*507c0*/  @P4 STG.E.U8 desc[UR32][R164.64], R2 ;  /* 0x00000002a4004986 */ /* 0x0001e2000c101120 */
[----:B------:R-:W-:-:S02]  /*507d0*/  LOP3.LUT P4, RZ, R6, 0x20, RZ, 0xc0, !PT ;  /* 0x0000002006ff7812 */ /* 0x000fc4000788c0ff */
[----:B------:R-:W-:Y:S02]  /*507e0*/  PRMT R142, R142, 0x7773, RZ ;  /* 0x000077738e8e7816 */ /* 0x000fe400000000ff */
[----:B0-----:R-:W-:-:S09]  /*507f0*/  PRMT R2, R143, 0x7772, RZ ;  /* 0x000077728f027816 */ /* 0x001fd200000000ff */
[----:B---3--:R-:W-:Y:S01]  /*50800*/  @P4 STG.E.U8 desc[UR32][R166.64], R142 ;  /* 0x0000008ea6004986 */ /* 0x008fe2000c101120 */
[----:B------:R-:W-:-:S13]  /*50810*/  LOP3.LUT P4, RZ, R6, 0x10, RZ, 0xc0, !PT ;  /* 0x0000001006ff7812 */ /* 0x000fda000788c0ff */
[----:B------:R0:W-:Y:S04]  /*50820*/  @P4 STG.E.U8 desc[UR32][R138.64], R2 ;  /* 0x000000028a004986 */ /* 0x0001e8000c101120 */
[----:B0-----:R-:W3:Y:S01]  /*50830*/  LDL.LU.64 R138, [R1+0x1190] ;  /* 0x00119000018a7983 */ /* 0x001ee20000300a00 */
[C---:B------:R-:W-:Y:S02]  /*50840*/  LOP3.LUT P5, RZ, R3.reuse, 0x40, RZ, 0xc0, !PT ;  /* 0x0000004003ff7812 */ /* 0x040fe400078ac0ff */
[C---:B------:R-:W-:Y:S01]  /*50850*/  LOP3.LUT P6, RZ, R3.reuse, 0x80, RZ, 0xc0, !PT ;  /* 0x0000008003ff7812 */ /* 0x040fe200078cc0ff */
[----:B------:R-:W3:Y:S01]  /*50860*/  LDL.LU.64 R166, [R1+0x600] ;  /* 0x0006000001a67983 */ /* 0x000ee20000300a00 */
[----:B------:R-:W-:Y:S02]  /*50870*/  LOP3.LUT P0, RZ, R3, 0x100, RZ, 0xc0, !PT ;  /* 0x0000010003ff7812 */ /* 0x000fe4000780c0ff */
[----:B------:R-:W-:-:S02]  /*50880*/  PRMT R143, R143, 0x7773, RZ ;  /* 0x000077738f8f7816 */ /* 0x000fc400000000ff */
[----:B------:R-:W-:-:S05]  /*50890*/  LOP3.LUT P1, RZ, R3, 0x200, RZ, 0xc0, !PT ;  /* 0x0000020003ff7812 */ /* 0x000fca000782c0ff */
[----:B--2---:R0:W-:Y:S04]  /*508a0*/  @P5 STG.E.U8 desc[UR32][R168.64], R143 ;  /* 0x0000008fa8005986 */ /* 0x0041e8000c101120 */
[----:B0-----:R-:W2:Y:S01]  /*508b0*/  LDL.LU.64 R168, [R1+0x5f8] ;  /* 0x0005f80001a87983 */ /* 0x001ea20000300a00 */
[C---:B------:R-:W-:Y:S02]  /*508c0*/  LOP3.LUT P2, RZ, R3.reuse, 0x400, RZ, 0xc0, !PT ;  /* 0x0000040003ff7812 */ /* 0x040fe4000784c0ff */
[----:B------:R-:W-:Y:S02]  /*508d0*/  LOP3.LUT P3, RZ, R3, 0x800, RZ, 0xc0, !PT ;  /* 0x0000080003ff7812 */ /* 0x000fe4000786c0ff */
[----:B----4-:R-:W-:-:S05]  /*508e0*/  PRMT R2, R136, 0x7770, RZ ;  /* 0x0000777088027816 */ /* 0x010fca00000000ff */
[----:B------:R0:W-:Y:S02]  /*508f0*/  @P6 STG.E.U8 desc[UR32][R170.64], R2 ;  /* 0x00000002aa006986 */ /* 0x0001e4000c101120 */
[----:B0-----:R-:W-:Y:S02]  /*50900*/  PRMT R2, R136, 0x7771, RZ ;  /* 0x0000777188027816 */ /* 0x001fe400000000ff */
[----:B------:R-:W4:Y:S04]  /*50910*/  LDL.LU.64 R170, [R1+0x5f0] ;  /* 0x0005f00001aa7983 */ /* 0x000f280000300a00 */
[----:B------:R0:W-:Y:S02]  /*50920*/  @P0 STG.E.U8 desc[UR32][R172.64], R2 ;  /* 0x00000002ac000986 */ /* 0x0001e4000c101120 */
[----:B0-----:R-:W-:-:S02]  /*50930*/  PRMT R2, R137, 0x7770, RZ ;  /* 0x0000777089027816 */ /* 0x001fc400000000ff */
[----:B------:R-:W4:Y:S04]  /*50940*/  LDL.LU.64 R172, [R1+0x5e8] ;  /* 0x0005e80001ac7983 */ /* 0x000f280000300a00 */
[----:B------:R0:W-:Y:S04]  /*50950*/  @P1 STG.E.U8 desc[UR32][R174.64], R2 ;  /* 0x00000002ae001986 */ /* 0x0001e8000c101120 */
[----:B0-----:R-:W4:Y:S01]  /*50960*/  LDL.LU.64 R174, [R1+0x5e0] ;  /* 0x0005e00001ae7983 */ /* 0x001f220000300a00 */
[----:B------:R-:W-:-:S05]  /*50970*/  PRMT R2, R137, 0x7771, RZ ;  /* 0x0000777189027816 */ /* 0x000fca00000000ff */
[----:B------:R0:W-:Y:S04]  /*50980*/  @P2 STG.E.U8 desc[UR32][R176.64], R2 ;  /* 0x00000002b0002986 */ /* 0x0001e8000c101120 */
[----:B0-----:R-:W4:Y:S01]  /*50990*/  LDL.LU.64 R176, [R1+0x5d8] ;  /* 0x0005d80001b07983 */ /* 0x001f220000300a00 */
[----:B---3--:R-:W-:-:S05]  /*509a0*/  PRMT R2, R138, 0x7770, RZ ;  /* 0x000077708a027816 */ /* 0x008fca00000000ff */
[----:B------:R0:W-:Y:S04]  /*509b0*/  @P3 STG.E.U8 desc[UR32][R178.64], R2 ;  /* 0x00000002b2003986 */ /* 0x0001e8000c101120 */
[----:B0-----:R-:W3:Y:S04]  /*509c0*/  LDL.LU.64 R178, [R1+0x5d0] ;  /* 0x0005d00001b27983 */ /* 0x001ee80000300a00 */
[----:B------:R-:W3:Y:S04]  /*509d0*/  LDL.LU.64 R160, [R1+0x5c0] ;  /* 0x0005c00001a07983 */ /* 0x000ee80000300a00 */
[----:B------:R-:W3:Y:S01]  /*509e0*/  LDL.LU.64 R162, [R1+0x5b8] ;  /* 0x0005b80001a27983 */ /* 0x000ee20000300a00 */
[----:B------:R-:W-:-:S02]  /*509f0*/  LOP3.LUT P4, RZ, R3, 0x1000000, RZ, 0xc0, !PT ;  /* 0x0100000003ff7812 */ /* 0x000fc4000788c0ff */
[----:B------:R-:W-:Y:S01]  /*50a00*/  LOP3.LUT R7, R7, 0xefffffff, RZ, 0xc0, !PT ;  /* 0xefffffff07077812 */ /* 0x000fe200078ec0ff */
[----:B------:R-:W3:Y:S10]  /*50a10*/  LDL.LU.64 R164, [R1+0x5a8] ;  /* 0x0005a80001a47983 */ /* 0x000ef40000300a00 */
        /* <DEDUP_REMOVED lines=22> */
[C---:B------:R-:W-:Y:S01]  /*50b80*/  LOP3.LUT P4, RZ, R3.reuse, 0x20000, RZ, 0xc0, !PT ;  /* 0x0002000003ff7812 */ /* 0x040fe2000788c0ff */
[----:B------:R0:W-:Y:S01]  /*50b90*/  @P0 STG.E.U8 desc[UR32][R166.64], R2 ;  /* 0x00000002a6000986 */ /* 0x0001e2000c101120 */
[C---:B------:R-:W-:Y:S02]  /*50ba0*/  LOP3.LUT P2, RZ, R3.reuse, 0x4000, RZ, 0xc0, !PT ;  /* 0x0000400003ff7812 */ /* 0x040fe4000784c0ff */
[----:B------:R-:W-:Y:S02]  /*50bb0*/  LOP3.LUT R6, R6, 0xfffffff7, RZ, 0xc0, !PT ;  /* 0xfffffff706067812 */ /* 0x000fe400078ec0ff */
[----:B------:R-:W-:Y:S02]  /*50bc0*/  LOP3.LUT P3, RZ, R3, 0x8000, RZ, 0xc0, !PT ;  /* 0x0000800003ff7812 */ /* 0x000fe4000786c0ff */
[----:B0-----:R-:W-:Y:S01]  /*50bd0*/  PRMT R2, R139, 0x7770, RZ ;  /* 0x000077708b027816 */ /* 0x001fe200000000ff */
[----:B------:R-:W3:Y:S04]  /*50be0*/  LDL.LU.64 R166, [R1+0x5a0] ;  /* 0x0005a00001a67983 */ /* 0x000ee80000300a00 */
[----:B------:R-:W-:-:S02]  /*50bf0*/  @P4 LOP3.LUT R6, R6, 0x8, RZ, 0xfc, !PT ;  /* 0x0000000806064812 */ /* 0x000fc400078efcff */
[----:B------:R-:W-:Y:S01]  /*50c00*/  LOP3.LUT P4, RZ, R3, 0x10000, RZ, 0xc0, !PT ;  /* 0x0001000003ff7812 */ /* 0x000fe2000788c0ff */
[----:B--2---:R0:W-:Y:S02]  /*50c10*/  @P1 STG.E.U8 desc[UR32][R168.64], R2 ;  /* 0x00000002a8001986 */ /* 0x0041e4000c101120 */
[----:B0-----:R-:W-:Y:S02]  /*50c20*/  PRMT R2, R139, 0x7771, RZ ;  /* 0x000077718b027816 */ /* 0x001fe400000000ff */
[----:B------:R-:W2:Y:S04]  /*50c30*/  LDL.LU.64 R168, [R1+0x598] ;  /* 0x0005980001a87983 */ /* 0x000ea80000300a00 */
[----:B----4-:R0:W-:Y:S02]  /*50c40*/  @P2 STG.E.U8 desc[UR32][R170.64], R2 ;  /* 0x00000002aa002986 */ /* 0x0101e4000c101120 */
[----:B0-----:R-:W-:-:S02]  /*50c50*/  PRMT R2, R136, 0x7772, RZ ;  /* 0x0000777288027816 */ /* 0x001fc400000000ff */
[----:B------:R-:W4:Y:S01]  /*50c60*/  LDL.LU.64 R170, [R1+0x590] ;  /* 0x0005900001aa7983 */ /* 0x000f220000300a00 */
[----:B------:R-:W-:-:S03]  /*50c70*/  PRMT R136, R136, 0x7773, RZ ;  /* 0x0000777388887816 */ /* 0x000fc600000000ff */
[----:B------:R0:W-:Y:S04]  /*50c80*/  @P3 STG.E.U8 desc[UR32][R172.64], R2 ;  /* 0x00000002ac003986 */ /* 0x0001e8000c101120 */
[----:B------:R1:W-:Y:S01]  /*50c90*/  @P4 STG.E.U8 desc[UR32][R174.64], R136 ;  /* 0x00000088ae004986 */ /* 0x0003e2000c101120 */
[----:B------:R-:W-:Y:S02]  /*50ca0*/  LOP3.LUT P4, RZ, R6, 0x8, RZ, 0xc0, !PT ;  /* 0x0000000806ff7812 */ /* 0x000fe4000788c0ff */
[C---:B0-----:R-:W-:Y:S01]  /*50cb0*/  PRMT R2, R137.reuse, 0x7772, RZ ;  /* 0x0000777289027816 */ /* 0x041fe200000000ff */
[----:B------:R-:W4:Y:S01]  /*50cc0*/  LDL.LU.64 R172, [R1+0x588] ;  /* 0x0005880001ac7983 */ /* 0x000f220000300a00 */
[----:B------:R-:W-:-:S03]  /*50cd0*/  PRMT R137, R137, 0x7773, RZ ;  /* 0x0000777389897816 */ /* 0x000fc600000000ff */
[----:B-1----:R-:W4:Y:S06]  /*50ce0*/  LDL.LU.64 R174, [R1+0x580] ;  /* 0x0005800001ae7983 */ /* 0x002f2c0000300a00 */
[----:B------:R0:W-:Y:S01]  /*50cf0*/  @P4 STG.E.U8 desc[UR32][R176.64], R2 ;  /* 0x00000002b0004986 */ /* 0x0001e2000c101120 */
[----:B------:R-:W-:Y:S02]  /*50d00*/  LOP3.LUT P4, RZ, R6, 0x4, RZ, 0xc0, !PT ;  /* 0x0000000406ff7812 */ /* 0x000fe4000788c0ff */
[C---:B0-----:R-:W-:Y:S01]  /*50d10*/  PRMT R2, R138.reuse, 0x7772, RZ ;  /* 0x000077728a027816 */ /* 0x041fe200000000ff */
[----:B------:R-:W4:Y:S01]  /*50d20*/  LDL.LU.64 R176, [R1+0x578] ;  /* 0x0005780001b07983 */ /* 0x000f220000300a00 */
[----:B------:R-:W-:-:S09]  /*50d30*/  PRMT R138, R138, 0x7773, RZ ;  /* 0x000077738a8a7816 */ /* 0x000fd200000000ff */
[----:B---3--:R0:W-:Y:S01]  /*50d40*/  @P4 STG.E.U8 desc[UR32][R178.64], R137 ;  /* 0x00000089b2004986 */ /* 0x0081e2000c101120 */
[----:B------:R-:W-:-:S03]  /*50d50*/  LOP3.LUT P4, RZ, R6, 0x2, RZ, 0xc0, !PT ;  /* 0x0000000206ff7812 */ /* 0x000fc6000788c0ff */
[----:B0-----:R-:W3:Y:S10]  /*50d60*/  LDL.LU.64 R178, [R1+0x570] ;  /* 0x0005700001b27983 */ /* 0x001ef40000300a00 */
[----:B------:R0:W-:Y:S01]  /*50d70*/  @P4 STG.E.U8 desc[UR32][R132.64], R2 ;  /* 0x0000000284004986 */ /* 0x0001e2000c101120 */
[----:B------:R-:W-:-:S03]  /*50d80*/  LOP3.LUT P4, RZ, R6, 0x1, RZ, 0xc0, !PT ;  /* 0x0000000106ff7812 */ /* 0x000fc6000788c0ff */
[----:B0-----:R-:W2:Y:S10]  /*50d90*/  LDL.LU.64 R132, [R1+0x1188] ;  /* 0x0011880001847983 */ /* 0x001eb40000300a00 */
[----:B------:R-:W-:Y:S01]  /*50da0*/  @P4 STG.E.U8 desc[UR32][R160.64], R138 ;  /* 0x0000008aa0004986 */ /* 0x000fe2000c101120 */
[----:B------:R-:W-:-:S02]  /*50db0*/  LOP3.LUT P4, RZ, R7, 0x80000000, RZ, 0xc0, !PT ;  /* 0x8000000007ff7812 */ /* 0x000fc4000788c0ff */
[C---:B------:R-:W-:Y:S02]  /*50dc0*/  PRMT R2, R139.reuse, 0x7772, RZ ;  /* 0x000077728b027816 */ /* 0x040fe400000000ff */
[----:B------:R-:W-:-:S09]  /*50dd0*/  PRMT R139, R139, 0x7773, RZ ;  /* 0x000077738b8b7816 */ /* 0x000fd200000000ff */
[----:B------:R-:W-:Y:S01]  /*50de0*/  @P4 STG.E.U8 desc[UR32][R162.64], R2 ;  /* 0x00000002a2004986 */ /* 0x000fe2000c101120 */
[----:B------:R-:W-:-:S13]  /*50df0*/  LOP3.LUT P4, RZ, R7, 0x40000000, RZ, 0xc0, !PT ;  /* 0x4000000007ff7812 */ /* 0x000fda000788c0ff */
[----:B------:R0:W-:Y:S04]  /*50e00*/  @P4 STG.E.U8 desc[UR32][R134.64], R139 ;  /* 0x0000008b86004986 */ /* 0x0001e8000c101120 */
[----:B0-----:R-:W3:Y:S01]  /*50e10*/  LDL.LU.64 R134, [R1+0x1180] ;  /* 0x0011800001867983 */ /* 0x001ee20000300a00 */
[----:B------:R-:W-:Y:S02]  /*50e20*/  LOP3.LUT P4, RZ, R7, 0x20000000, RZ, 0xc0, !PT ;  /* 0x2000000007ff7812 */ /* 0x000fe4000788c0ff */
[C---:B------:R-:W-:Y:S02]  /*50e30*/  LOP3.LUT P5, RZ, R5.reuse, 0x800, RZ, 0xc0, !PT ;  /* 0x0000080005ff7812 */ /* 0x040fe400078ac0ff */
[C---:B------:R-:W-:Y:S02]  /*50e40*/  LOP3.LUT P6, RZ, R5.reuse, 0x400, RZ, 0xc0, !PT ;  /* 0x0000040005ff7812 */ /* 0x040fe400078cc0ff */
[----:B------:R-:W-:-:S02]  /*50e50*/  LOP3.LUT P0, RZ, R5, 0x200, RZ, 0xc0, !PT ;  /* 0x0000020005ff7812 */ /* 0x000fc4000780c0ff */
        /* <DEDUP_REMOVED lines=9> */
[----:B0-----:R-:W-:Y:S02]  /*50ef0*/  PRMT R2, R133, 0x7771, RZ ;  /* 0x0000777185027816 */ /* 0x001fe400000000ff */
[----:B------:R-:W2:Y:S04]  /*50f00*/  LDL.LU.64 R168, [R1+0x568] ;  /* 0x0005680001a87983 */ /* 0x000ea80000300a00 */
[----:B----4-:R3:W-:Y:S02]  /*50f10*/  @P6 STG.E.U8 desc[UR32][R170.64], R2 ;  /* 0x00000002aa006986 */ /* 0x0107e4000c101120 */
[----:B---3--:R-:W-:-:S02]  /*50f20*/  PRMT R2, R134, 0x7770, RZ ;  /* 0x0000777086027816 */ /* 0x008fc400000000ff */
[----:B------:R-:W3:Y:S04]  /*50f30*/  LDL.LU.64 R170, [R1+0x560] ;  /* 0x0005600001aa7983 */ /* 0x000ee80000300a00 */
        /* <DEDUP_REMOVED lines=27> */
[----:B------:R-:W-:Y:S02]  /*510f0*/  LOP3.LUT R7, R7, 0xfbffffff, RZ, 0xc0, !PT ;  /* 0xfbffffff07077812 */ /* 0x000fe400078ec0ff */
[C---:B------:R-:W-:Y:S02]  /*51100*/  LOP3.LUT P3, RZ, R5.reuse, 0x40, RZ, 0xc0, !PT ;  /* 0x0000004005ff7812 */ /* 0x040fe4000786c0ff */
[----:B------:R-:W-:Y:S02]  /*51110*/  LOP3.LUT P0, RZ, R5, 0x20, RZ, 0xc0, !PT ;  /* 0x0000002005ff7812 */ /* 0x000fe4000780c0ff */
[----:B------:R-:W-:-:S05]  /*51120*/  PRMT R2, R135, 0x7771, RZ ;  /* 0x0000777187027816 */ /* 0x000fca00000000ff */
[----:B------:R-:W-:Y:S02]  /*51130*/  @P4 LOP3.LUT R7, R7, 0x4000000, RZ, 0xfc, !PT ;  /* 0x0400000007074812 */ /* 0x000fe400078efcff */
[C---:B------:R-:W-:Y:S02]  /*51140*/  LOP3.LUT P4, RZ, R5.reuse, 0x1, RZ, 0xc0, !PT ;  /* 0x0000000105ff7812 */ /* 0x040fe4000788c0ff */
[C---:B------:R-:W-:Y:S01]  /*51150*/  LOP3.LUT P1, RZ, R5.reuse, 0x10, RZ, 0xc0, !PT ;  /* 0x0000001005ff7812 */ /* 0x040fe2000782c0ff */
[----:B------:R0:W-:Y:S01]  /*51160*/  @P3 STG.E.U8 desc[UR32][R178.64], R2 ;  /* 0x00000002b2003986 */ /* 0x0001e2000c101120 */
[----:B------:R-:W-:Y:S02]  /*51170*/  LOP3.LUT P2, RZ, R5, 0x8, RZ, 0xc0, !PT ;  /* 0x0000000805ff7812 */ /* 0x000fe4000784c0ff */
[----:B------:R-:W-:Y:S02]  /*51180*/  LOP3.LUT R7, R7, 0xf7ffffff, RZ, 0xc0, !PT ;  /* 0xf7ffffff07077812 */ /* 0x000fe400078ec0ff */
[----:B------:R-:W-:-:S02]  /*51190*/  LOP3.LUT P3, RZ, R5, 0x4, RZ, 0xc0, !PT ;  /* 0x0000000405ff7812 */ /* 0x000fc4000786c0ff */
[C---:B0-----:R-:W-:Y:S01]  /*511a0*/  PRMT R2, R132.reuse, 0x7772, RZ ;  /* 0x0000777284027816 */ /* 0x041fe200000000ff */
[----:B------:R-:W4:Y:S02]  /*511b0*/  LDL.LU.64 R178, [R1+0x538] ;  /* 0x0005380001b27983 */ /* 0x000f240000300a00 */
[----:B------:R-:W-:Y:S02]  /*511c0*/  @P4 LOP3.LUT R7, R7, 0x8000000, RZ, 0xfc, !PT ;  /* 0x0800000007074812 */ /* 0x000fe400078efcff */
[----:B------:R-:W-:Y:S01]  /*511d0*/  LOP3.LUT P4, RZ, R5, 0x2, RZ, 0xc0, !PT ;  /* 0x0000000205ff7812 */ /* 0x000fe2000788c0ff */
[----:B------:R-:W4:Y:S01]  /*511e0*/  LDL.LU.64 R158, [R1+0x530] ;  /* 0x00053000019e7983 */ /* 0x000f220000300a00 */
[----:B------:R-:W-:-:S03]  /*511f0*/  PRMT R132, R132, 0x7773, RZ ;  /* 0x0000777384847816 */ /* 0x000fc600000000ff */
[----:B------:R-:W4:Y:S04]  /*51200*/  LDL.LU.64 R160, [R1+0x520] ;  /* 0x0005200001a07983 */ /* 0x000f280000300a00 */
[----:B------:R-:W4:Y:S04]  /*51210*/  LDL.LU.64 R162, [R1+0x518] ;  /* 0x0005180001a27983 */ /* 0x000f280000300a00 */
[----:B------:R-:W4:Y:S04]  /*51220*/  LDL.LU.64 R164, [R1+0x510] ;  /* 0x0005100001a47983 */ /* 0x000f280000300a00 */
[----:B------:R-:W4:Y:S04]  /*51230*/  LDL.LU.64 R166, [R1+0x508] ;  /* 0x0005080001a67983 */ /* 0x000f280000300a00 */
[----:B--2---:R0:W-:Y:S02]  /*51240*/  @P0 STG.E.U8 desc[UR32][R168.64], R2 ;  /* 0x00000002a8000986 */ /* 0x0041e4000c101120 */
[----:B0-----:R-:W-:-:S02]  /*51250*/  PRMT R2, R133, 0x7772, RZ ;  /* 0x0000777285027816 */ /* 0x001fc400000000ff */
[----:B------:R-:W2:Y:S01]  /*51260*/  LDL.LU.64 R168, [R1+0x500] ;  /* 0x0005000001a87983 */ /* 0x000ea20000300a00 */
[----:B------:R-:W-:-:S03]  /*51270*/  PRMT R133, R133, 0x7773, RZ ;  /* 0x0000777385857816 */ /* 0x000fc600000000ff */
[----:B---3--:R0:W-:Y:S04]  /*51280*/  @P1 STG.E.U8 desc[UR32][R170.64], R132 ;  /* 0x00000084aa001986 */ /* 0x0081e8000c101120 */
[----:B0-----:R-:W3:Y:S04]  /*51290*/  LDL.LU.64 R170, [R1+0x4f8] ;  /* 0x0004f80001aa7983 */ /* 0x001ee80000300a00 */
[----:B----4-:R0:W-:Y:S02]  /*512a0*/  @P2 STG.E.U8 desc[UR32][R172.64], R2 ;  /* 0x00000002ac002986 */ /* 0x0101e4000c101120 */
[----:B0-----:R-:W-:-:S02]  /*512b0*/  PRMT R2, R134, 0x7772, RZ ;  /* 0x0000777286027816 */ /* 0x001fc400000000ff */
[----:B------:R-:W4:Y:S04]  /*512c0*/  LDL.LU.64 R172, [R1+0x4f0] ;  /* 0x0004f00001ac7983 */ /* 0x000f280000300a00 */
[----:B------:R-:W-:Y:S01]  /*512d0*/  @P3 STG.E.U8 desc[UR32][R174.64], R133 ;  /* 0x00000085ae003986 */ /* 0x000fe2000c101120 */
[----:B------:R-:W-:-:S03]  /*512e0*/  PRMT R134, R134, 0x7773, RZ ;  /* 0x0000777386867816 */ /* 0x000fc600000000ff */
[----:B------:R-:W-:Y:S01]  /*512f0*/  @P4 STG.E.U8 desc[UR32][R176.64], R2 ;  /* 0x00000002b0004986 */ /* 0x000fe2000c101120 */
[----:B------:R-:W-:-:S13]  /*51300*/  LOP3.LUT P4, RZ, R7, 0x8000000, RZ, 0xc0, !PT ;  /* 0x0800000007ff7812 */ /* 0x000fda000788c0ff */
[----:B------:R0:W-:Y:S04]  /*51310*/  @P4 STG.E.U8 desc[UR32][R128.64], R134 ;  /* 0x0000008680004986 */ /* 0x0001e8000c101120 */
[----:B0-----:R-:W2:Y:S01]  /*51320*/  LDL.LU.64 R128, [R1+0x1178] ;  /* 0x0011780001807983 */ /* 0x001ea20000300a00 */
[----:B------:R-:W-:Y:S02]  /*51330*/  LOP3.LUT P4, RZ, R7, 0x4000000, RZ, 0xc0, !PT ;  /* 0x0400000007ff7812 */ /* 0x000fe4000788c0ff */
[C---:B------:R-:W-:Y:S01]  /*51340*/  PRMT R2, R135.reuse, 0x7772, RZ ;  /* 0x0000777287027816 */ /* 0x040fe200000000ff */
[----:B------:R-:W4:Y:S01]  /*51350*/  LDL.LU.64 R174, [R1+0x4e8] ;  /* 0x0004e80001ae7983 */ /* 0x000f220000300a00 */
[----:B------:R-:W-:-:S03]  /*51360*/  PRMT R135, R135, 0x7773, RZ ;  /* 0x0000777387877816 */ /* 0x000fc600000000ff */
[----:B------:R-:W4:Y:S06]  /*51370*/  LDL.LU.64 R176, [R1+0x4e0] ;  /* 0x0004e00001b07983 */ /* 0x000f2c0000300a00 */
[----:B------:R0:W-:Y:S01]  /*51380*/  @P4 STG.E.U8 desc[UR32][R178.64], R2 ;  /* 0x00000002b2004986 */ /* 0x0001e2000c101120 */
[----:B------:R-:W-:-:S03]  /*51390*/  LOP3.LUT P4, RZ, R7, 0x2000000, RZ, 0xc0, !PT ;  /* 0x0200000007ff7812 */ /* 0x000fc6000788c0ff */
[----:B0-----:R-:W4:Y:S10]  /*513a0*/  LDL.LU.64 R178, [R1+0x4d8] ;  /* 0x0004d80001b27983 */ /* 0x001f340000300a00 */
[----:B------:R-:W-:Y:S01]  /*513b0*/  @P4 STG.E.U8 desc[UR32][R158.64], R135 ;  /* 0x000000879e004986 */ /* 0x000fe2000c101120 */
[----:B------:R-:W-:-:S02]  /*513c0*/  LOP3.LUT P4, RZ, R7, 0x1000000, RZ, 0xc0, !PT ;  /* 0x0100000007ff7812 */ /* 0x000fc4000788c0ff */
[----:B--2---:R-:W-:-:S11]  /*513d0*/  PRMT R2, R128, 0x7770, RZ ;  /* 0x0000777080027816 */ /* 0x004fd600000000ff */
[----:B------:R0:W-:Y:S04]  /*513e0*/  @P4 STG.E.U8 desc[UR32][R130.64], R2 ;  /* 0x0000000282004986 */ /* 0x0001e8000c101120 */
[----:B0-----:R-:W2:Y:S01]  /*513f0*/  LDL.LU.64 R130, [R1+0x1170] ;  /* 0x0011700001827983 */ /* 0x001ea20000300a00 */
[----:B------:R-:W-:Y:S02]  /*51400*/  LOP3.LUT P4, RZ, R7, 0x800000, RZ, 0xc0, !PT ;  /* 0x0080000007ff7812 */ /* 0x000fe4000788c0ff */
[----:B------:R-:W-:-:S11]  /*51410*/  PRMT R2, R128, 0x7771, RZ ;  /* 0x0000777180027816 */ /* 0x000fd600000000ff */
        /* <DEDUP_REMOVED lines=11> */
[----:B------:R-:W-:Y:S02]  /*514d0*/  LOP3.LUT P1, RZ, R0, 0x200000, RZ, 0xc0, !PT ;  /* 0x0020000000ff7812 */ /* 0x000fe4000782c0ff */
[----:B--2---:R-:W-:-:S05]  /*514e0*/  PRMT R2, R130, 0x7770, RZ ;  /* 0x0000777082027816 */ /* 0x004fca00000000ff */
[----:B------:R0:W-:Y:S02]  /*514f0*/  @P4 STG.E.U8 desc[UR32][R166.64], R2 ;  /* 0x00000002a6004986 */ /* 0x0001e4000c101120 */
[----:B0-----:R-:W-:-:S05]  /*51500*/  PRMT R2, R130, 0x7771, RZ ;  /* 0x0000777182027816 */ /* 0x001fca00000000ff */
[----:B------:R0:W-:Y:S02]  /*51510*/  @P5 STG.E.U8 desc[UR32][R168.64], R2 ;  /* 0x00000002a8005986 */ /* 0x0001e4000c101120 */
[----:B0-----:R-:W-:-:S05]  /*51520*/  PRMT R2, R131, 0x7770, RZ ;  /* 0x0000777083027816 */ /* 0x001fca00000000ff */
[----:B---3--:R0:W-:Y:S02]  /*51530*/  @P6 STG.E.U8 desc[UR32][R170.64], R2 ;  /* 0x00000002aa006986 */ /* 0x0081e4000c101120 */
[----:B0-----:R-:W-:-:S05]  /*51540*/  PRMT R2, R131, 0x7771, RZ ;  /* 0x0000777183027816 */ /* 0x001fca00000000ff */
[----:B----4-:R0:W-:Y:S02]  /*51550*/  @P0 STG.E.U8 desc[UR32][R172.64], R2 ;  /* 0x00000002ac000986 */ /* 0x0101e4000c101120 */
[----:B0-----:R-:W-:Y:S02]  /*51560*/  PRMT R2, R128, 0x7772, RZ ;  /* 0x0000777280027816 */ /* 0x001fe400000000ff */
[----:B------:R-:W2:Y:S04]  /*51570*/  LDL.LU.64 R172, [R1+0x4d0] ;  /* 0x0004d00001ac7983 */ /* 0x000ea80000300a00 */
[----:B------:R0:W-:Y:S04]  /*51580*/  @P1 STG.E.U8 desc[UR32][R174.64], R2 ;  /* 0x00000002ae001986 */ /* 0x0001e8000c101120 */
[----:B0-----:R-:W3:Y:S01]  /*51590*/  LDL.LU.64 R174, [R1+0x4c8] ;  /* 0x0004c80001ae7983 */ /* 0x001ee20000300a00 */
[----:B------:R-:W-:-:S02]  /*515a0*/  LOP3.LUT P2, RZ, R0, 0x100000, RZ, 0xc0, !PT ;  /* 0x0010000000ff7812 */ /* 0x000fc4000784c0ff */
[----:B------:R-:W-:Y:S02]  /*515b0*/  LOP3.LUT P3, RZ, R0, 0x80000, RZ, 0xc0, !PT ;  /* 0x0008000000ff7812 */ /* 0x000fe4000786c0ff */
[----:B------:R-:W-:Y:S02]  /*515c0*/  PRMT R128, R128, 0x7773, RZ ;  /* 0x0000777380807816 */ /* 0x000fe400000000ff */
[C---:B------:R-:W-:Y:S02]  /*515d0*/  LOP3.LUT P0, RZ, R0.reuse, 0x40000, RZ, 0xc0, !PT ;  /* 0x0004000000ff7812 */ /* 0x040fe4000780c0ff */
[----:B------:R-:W-:Y:S02]  /*515e0*/  PRMT R2, R129, 0x7772, RZ ;  /* 0x0000777281027816 */ /* 0x000fe400000000ff */
[----:B------:R-:W-:-:S03]  /*515f0*/  LOP3.LUT P1, RZ, R0, 0x20000, RZ, 0xc0, !PT ;  /* 0x0002000000ff7812 */ /* 0x000fc6000782c0ff */
[----:B------:R0:W-:Y:S01]  /*51600*/  @P2 STG.E.U8 desc[UR32][R176.64], R128 ;  /* 0x00000080b0002986 */ /* 0x0001e2000c101120 */
[----:B------:R-:W-:-:S03]  /*51610*/  LOP3.LUT P2, RZ, R0, 0x10000, RZ, 0xc0, !PT ;  /* 0x0001000000ff7812 */ /* 0x000fc6000784c0ff */
[----:B------:R1:W-:Y:S01]  /*51620*/  @P3 STG.E.U8 desc[UR32][R178.64], R2 ;  /* 0x00000002b2003986 */ /* 0x0003e2000c101120 */
[----:B------:R-:W-:-:S03]  /*51630*/  PRMT R129, R129, 0x7773, RZ ;  /* 0x0000777381817816 */ /* 0x000fc600000000ff */
[----:B0-----:R-:W4:Y:S04]  /*51640*/  LDL.LU.64 R176, [R1+0x4b8] ;  /* 0x0004b80001b07983 */ /* 0x001f280000300a00 */
[----:B-1----:R-:W4:Y:S01]  /*51650*/  LDL.LU.64 R178, [R1+0x4b0] ;  /* 0x0004b00001b27983 */ /* 0x002f220000300a00 */
[C---:B------:R-:W-:Y:S02]  /*51660*/  PRMT R2, R130.reuse, 0x7772, RZ ;  /* 0x0000777282027816 */ /* 0x040fe400000000ff */
[----:B------:R-:W-:Y:S01]  /*51670*/  PRMT R130, R130, 0x7773, RZ ;  /* 0x0000777382827816 */ /* 0x000fe200000000ff */
        /* <DEDUP_REMOVED lines=11> */
[----:B------:R-:W-:Y:S01]  /*51730*/  LOP3.LUT P4, RZ, R0, 0x100, RZ, 0xc0, !PT ;  /* 0x0000010000ff7812 */ /* 0x000fe2000788c0ff */
[----:B--2---:R-:W-:Y:S04]  /*51740*/  @P0 STG.E.U8 desc[UR32][R172.64], R129 ;  /* 0x00000081ac000986 */ /* 0x004fe8000c101120 */
[----:B---3--:R-:W-:Y:S04]  /*51750*/  @P1 STG.E.U8 desc[UR32][R174.64], R2 ;  /* 0x00000002ae001986 */ /* 0x008fe8000c101120 */
[----:B------:R0:W-:Y:S04]  /*51760*/  @P2 STG.E.U8 desc[UR32][R124.64], R130 ;  /* 0x000000827c002986 */ /* 0x0001e8000c101120 */
[----:B0-----:R-:W2:Y:S01]  /*51770*/  LDL.LU.64 R124, [R1+0x1168] ;  /* 0x00116800017c7983 */ /* 0x001ea20000300a00 */
[----:B------:R-:W-:-:S02]  /*51780*/  LOP3.LUT R7, R7, 0xffffbfff, RZ, 0xc0, !PT ;  /* 0xffffbfff07077812 */ /* 0x000fc400078ec0ff */
[C---:B------:R-:W-:Y:S01]  /*51790*/  LOP3.LUT P3, RZ, R0.reuse, 0x8000, RZ, 0xc0, !PT ;  /* 0x0000800000ff7812 */ /* 0x040fe2000786c0ff */
[----:B------:R-:W3:Y:S01]  /*517a0*/  LDL.LU.64 R168, [R1+0x478] ;  /* 0x0004780001a87983 */ /* 0x000ee20000300a00 */
[----:B------:R-:W-:Y:S02]  /*517b0*/  @P4 LOP3.LUT R7, R7, 0x4000, RZ, 0xfc, !PT ;  /* 0x0000400007074812 */ /* 0x000fe400078efcff */
[----:B------:R-:W-:Y:S01]  /*517c0*/  LOP3.LUT P4, RZ, R0, 0x200, RZ, 0xc0, !PT ;  /* 0x0000020000ff7812 */ /* 0x000fe2000788c0ff */
[----:B------:R-:W3:Y:S01]  /*517d0*/  LDL.LU.64 R170, [R1+0x468] ;  /* 0x0004680001aa7983 */ /* 0x000ee20000300a00 */
[----:B------:R-:W-:Y:S02]  /*517e0*/  LOP3.LUT R7, R7, 0xffff7fff, RZ, 0xc0, !PT ;  /* 0xffff7fff07077812 */ /* 0x000fe400078ec0ff */
[----:B------:R-:W-:Y:S01]  /*517f0*/  PRMT R2, R131, 0x7772, RZ ;  /* 0x0000777283027816 */ /* 0x000fe200000000ff */
[----:B------:R-:W3:Y:S08]  /*51800*/  LDL.LU.64 R172, [R1+0x460] ;  /* 0x0004600001ac7983 */ /* 0x000ef00000300a00 */
[----:B------:R-:W-:-:S02]  /*51810*/  @P4 LOP3.LUT R7, R7, 0x8000, RZ, 0xfc, !PT ;  /* 0x0000800007074812 */ /* 0x000fc400078efcff */
[----:B------:R-:W-:Y:S01]  /*51820*/  PRMT R131, R131, 0x7773, RZ ;  /* 0x0000777383837816 */ /* 0x000fe200000000ff */
[----:B----4-:R0:W-:Y:S01]  /*51830*/  @P3 STG.E.U8 desc[UR32][R176.64], R2 ;  /* 0x00000002b0003986 */ /* 0x0101e2000c101120 */
[----:B------:R-:W-:Y:S02]  /*51840*/  LOP3.LUT P4, RZ, R0, 0x400, RZ, 0xc0, !PT ;  /* 0x0000040000ff7812 */ /* 0x000fe4000788c0ff */
[----:B------:R-:W-:Y:S01]  /*51850*/  LOP3.LUT R7, R7, 0xfffeffff, RZ, 0xc0, !PT ;  /* 0xfffeffff07077812 */ /* 0x000fe200078ec0ff */
[----:B------:R-:W4:Y:S04]  /*51860*/  LDL.LU.64 R174, [R1+0x458] ;  /* 0x0004580001ae7983 */ /* 0x000f280000300a00 */
[----:B0-----:R-:W4:Y:S06]  /*51870*/  LDL.LU.64 R176, [R1+0x450] ;  /* 0x0004500001b07983 */ /* 0x001f2c0000300a00 */
        /* <DEDUP_REMOVED lines=11> */
[----:B------:R-:W-:Y:S01]  /*51930*/  @P4 STG.E.U8 desc[UR32][R178.64], R131 ;  /* 0x00000083b2004986 */ /* 0x000fe2000c101120 */
[----:B------:R-:W-:Y:S02]  /*51940*/  LOP3.LUT P4, RZ, R7, 0x80000, RZ, 0xc0, !PT ;  /* 0x0008000007ff7812 */ /* 0x000fe4000788c0ff */
[----:B--2---:R-:W-:-:S11]  /*51950*/  PRMT R2, R124, 0x7770, RZ ;  /* 0x000077707c027816 */ /* 0x004fd600000000ff */
[----:B------:R0:W-:Y:S04]  /*51960*/  @P4 STG.E.U8 desc[UR32][R126.64], R2 ;  /* 0x000000027e004986 */ /* 0x0001e8000c101120 */
[----:B0-----:R-:W2:Y:S04]  /*51970*/  LDL.LU.64 R126, [R1+0x1160] ;  /* 0x00116000017e7983 */ /* 0x001ea80000300a00 */
[----:B------:R-:W4:Y:S01]  /*51980*/  LDL.LU.64 R178, [R1+0x448] ;  /* 0x0004480001b27983 */ /* 0x000f220000300a00 */
        /* <DEDUP_REMOVED lines=23> */
[----:B---3--:R0:W-:Y:S01]  /*51b00*/  @P4 STG.E.U8 desc[UR32][R168.64], R2 ;  /* 0x00000002a8004986 */ /* 0x0081e2000c101120 */
[----:B------:R-:W-:Y:S02]  /*51b10*/  LOP3.LUT P4, RZ, R7, 0x1000, RZ, 0xc0, !PT ;  /* 0x0000100007ff7812 */ /* 0x000fe4000788c0ff */
[----:B0-----:R-:W-:-:S11]  /*51b20*/  PRMT R2, R127, 0x7771, RZ ;  /* 0x000077717f027816 */ /* 0x001fd600000000ff */
[----:B------:R0:W-:Y:S02]  /*51b30*/  @P4 STG.E.U8 desc[UR32][R242.64], R2 ;  /* 0x00000002f2004986 */ /* 0x0001e4000c101120 */
[C---:B0-----:R-:W-:Y:S02]  /*51b40*/  PRMT R2, R124.reuse, 0x7772, RZ ;  /* 0x000077727c027816 */ /* 0x041fe400000000ff */
[----:B------:R-:W2:Y:S01]  /*51b50*/  LDL.LU.64 R242, [R1+0x1158] ;  /* 0x0011580001f27983 */ /* 0x000ea20000300a00 */
[----:B------:R-:W-:-:S03]  /*51b60*/  PRMT R124, R124, 0x7773, RZ ;  /* 0x000077737c7c7816 */ /* 0x000fc600000000ff */
[----:B------:R0:W-:Y:S04]  /*51b70*/  @P5 STG.E.U8 desc[UR32][R170.64], R2 ;  /* 0x00000002aa005986 */ /* 0x0001e8000c101120 */
[----:B------:R-:W-:Y:S01]  /*51b80*/  @P6 STG.E.U8 desc[UR32][R172.64], R124 ;  /* 0x0000007cac006986 */ /* 0x000fe2000c101120 */
        /* <DEDUP_REMOVED lines=8> */
[----:B0-----:R-:W3:Y:S04]  /*51c10*/  LDL.LU.64 R120, [R1+0x1150] ;  /* 0x0011500001787983 */ /* 0x001ee80000300a00 */
[----:B------:R-:W4:Y:S04]  /*51c20*/  LDL.LU.64 R168, [R1+0x438] ;  /* 0x0004380001a87983 */ /* 0x000f280000300a00 */
[----:B------:R-:W3:Y:S04]  /*51c30*/  LDL.LU.64 R170, [R1+0x430] ;  /* 0x0004300001aa7983 */ /* 0x000ee80000300a00 */
[----:B------:R-:W3:Y:S04]  /*51c40*/  LDL.LU.64 R172, [R1+0x428] ;  /* 0x0004280001ac7983 */ /* 0x000ee80000300a00 */
[----:B------:R-:W3:Y:S01]  /*51c50*/  LDL.LU.64 R174, [R1+0x418] ;  /* 0x0004180001ae7983 */ /* 0x000ee20000300a00 */
[----:B------:R-:W-:-:S02]  /*51c60*/  PRMT R2, R127, 0x7772, RZ ;  /* 0x000077727f027816 */ /* 0x000fc400000000ff */
[----:B------:R-:W-:Y:S01]  /*51c70*/  PRMT R127, R127, 0x7773, RZ ;  /* 0x000077737f7f7816 */ /* 0x000fe200000000ff */
[----:B------:R-:W3:Y:S04]  /*51c80*/  LDL.LU.64 R176, [R1+0x410] ;  /* 0x0004100001b07983 */ /* 0x000ee80000300a00 */
[----:B------:R-:W3:Y:S04]  /*51c90*/  LDL.LU.64 R178, [R1+0x408] ;  /* 0x0004080001b27983 */ /* 0x000ee80000300a00 */
[----:B------:R-:W3:Y:S04]  /*51ca0*/  LDL.LU.64 R158, [R1+0x400] ;  /* 0x00040000019e7983 */ /* 0x000ee80000300a00 */
[----:B------:R-:W3:Y:S04]  /*51cb0*/  LDL.LU.64 R160, [R1+0x3f8] ;  /* 0x0003f80001a07983 */ /* 0x000ee80000300a00 */
[----:B------:R-:W3:Y:S04]  /*51cc0*/  LDL.LU.64 R162, [R1+0x3f0] ;  /* 0x0003f00001a27983 */ /* 0x000ee80000300a00 */
[----:B------:R-:W3:Y:S04]  /*51cd0*/  LDL.LU.64 R164, [R1+0x3e8] ;  /* 0x0003e80001a47983 */ /* 0x000ee80000300a00 */
[----:B------:R-:W3:Y:S01]  /*51ce0*/  LDL.LU.64 R166, [R1+0x3e0] ;  /* 0x0003e00001a67983 */ /* 0x000ee20000300a00 */
[----:B------:R-:W-:-:S02]  /*51cf0*/  LOP3.LUT R7, R7, 0xffffffef, RZ, 0xc0, !PT ;  /* 0xffffffef07077812 */ /* 0x000fc400078ec0ff */
[C---:B--2---:R-:W-:Y:S02]  /*51d00*/  LOP3.LUT P0, RZ, R242.reuse, 0x80000000, RZ, 0xc0, !PT ;  /* 0x80000000f2ff7812 */ /* 0x044fe4000780c0ff */
[C---:B------:R-:W-:Y:S02]  /*51d10*/  LOP3.LUT P1, RZ, R242.reuse, 0x40000000, RZ, 0xc0, !PT ;  /* 0x40000000f2ff7812 */ /* 0x040fe4000782c0ff */
[C---:B------:R-:W-:Y:S02]  /*51d20*/  LOP3.LUT P2, RZ, R242.reuse, 0x20000000, RZ, 0xc0, !PT ;  /* 0x20000000f2ff7812 */ /* 0x040fe4000784c0ff */
[----:B------:R-:W-:-:S07]  /*51d30*/  LOP3.LUT P3, RZ, R242, 0x10000000, RZ, 0xc0, !PT ;  /* 0x10000000f2ff7812 */ /* 0x000fce000786c0ff */
[----:B----4-:R0:W-:Y:S04]  /*51d40*/  @P0 STG.E.U8 desc[UR32][R168.64], R2 ;  /* 0x00000002a8000986 */ /* 0x0101e8000c101120 */
[----:B---3--:R-:W-:Y:S01]  /*51d50*/  @P1 STG.E.U8 desc[UR32][R170.64], R127 ;  /* 0x0000007faa001986 */ /* 0x008fe2000c101120 */
[----:B0-----:R-:W-:-:S05]  /*51d60*/  PRMT R2, R120, 0x7770, RZ ;  /* 0x0000777078027816 */ /* 0x001fca00000000ff */
[----:B------:R0:W-:Y:S02]  /*51d70*/  @P2 STG.E.U8 desc[UR32][R172.64], R2 ;  /* 0x00000002ac002986 */ /* 0x0001e4000c101120 */
[----:B0-----:R-:W-:-:S05]  /*51d80*/  PRMT R2, R120, 0x7771, RZ ;  /* 0x0000777178027816 */ /* 0x001fca00000000ff */
[----:B------:R0:W-:Y:S04]  /*51d90*/  @P3 STG.E.U8 desc[UR32][R122.64], R2 ;  /* 0x000000027a003986 */ /* 0x0001e8000c101120 */
[----:B0-----:R-:W2:Y:S01]  /*51da0*/  LDL.LU.64 R122, [R1+0x1148] ;  /* 0x00114800017a7983 */ /* 0x001ea20000300a00 */
[----:B------:R-:W-:Y:S02]  /*51db0*/  LOP3.LUT P4, RZ, R242, 0x80000, RZ, 0xc0, !PT ;  /* 0x00080000f2ff7812 */ /* 0x000fe4000788c0ff */
[----:B------:R-:W-:Y:S01]  /*51dc0*/  PRMT R2, R121, 0x7770, RZ ;  /* 0x0000777079027816 */ /* 0x000fe200000000ff */
[----:B------:R-:W3:Y:S04]  /*51dd0*/  LDL.LU.64 R168, [R1+0x3d0] ;  /* 0x0003d00001a87983 */ /* 0x000ee80000300a00 */
[----:B------:R-:W4:Y:S04]  /*51de0*/  LDL.LU.64 R170, [R1+0x3c8] ;  /* 0x0003c80001aa7983 */ /* 0x000f280000300a00 */
[----:B------:R-:W4:Y:S02]  /*51df0*/  LDL.LU.64 R172, [R1+0x3c0] ;  /* 0x0003c00001ac7983 */ /* 0x000f240000300a00 */
        /* <DEDUP_REMOVED lines=23> */
[----:B------:R0:W-:Y:S01]  /*51f70*/  @P4 STG.E.U8 desc[UR32][R174.64], R2 ;  /* 0x00000002ae004986 */ /* 0x0001e2000c101120 */
[----:B------:R-:W-:Y:S02]  /*51f80*/  LOP3.LUT P4, RZ, R7, 0x800, RZ, 0xc0, !PT ;  /* 0x0000080007ff7812 */ /* 0x000fe4000788c0ff */
[----:B0-----:R-:W-:Y:S01]  /*51f90*/  PRMT R2, R121, 0x7771, RZ ;  /* 0x0000777179027816 */ /* 0x001fe200000000ff */
[----:B------:R-:W4:Y:S10]  /*51fa0*/  LDL.LU.64 R174, [R1+0x3b8] ;  /* 0x0003b80001ae7983 */ /* 0x000f340000300a00 */
[----:B------:R0:W-:Y:S01]  /*51fb0*/  @P4 STG.E.U8 desc[UR32][R176.64], R2 ;  /* 0x00000002b0004986 */ /* 0x0001e2000c101120 */
[----:B------:R-:W-:-:S03]  /*51fc0*/  LOP3.LUT P4, RZ, R7, 0x400, RZ, 0xc0, !PT ;  /* 0x0000040007ff7812 */ /* 0x000fc6000788c0ff */
[----:B0-----:R-:W4:Y:S01]  /*51fd0*/  LDL.LU.64 R176, [R1+0x3b0] ;  /* 0x0003b00001b07983 */ /* 0x001f220000300a00 */
[----:B--2---:R-:W-:-:S09]  /*51fe0*/  PRMT R2, R122, 0x7770, RZ ;  /* 0x000077707a027816 */ /* 0x004fd200000000ff */
[----:B------:R0:W-:Y:S01]  /*51ff0*/  @P4 STG.E.U8 desc[UR32][R178.64], R2 ;  /* 0x00000002b2004986 */ /* 0x0001e2000c101120 */
[C---:B------:R-:W-:Y:S02]  /*52000*/  LOP3.LUT P4, RZ, R7.reuse, 0x200, RZ, 0xc0, !PT ;  /* 0x0000020007ff7812 */ /* 0x040fe4000788c0ff */
        /* <DEDUP_REMOVED lines=19> */
[C---:B------:R-:W-:Y:S02]  /*52140*/  LOP3.LUT P5, RZ, R242.reuse, 0x40000, RZ, 0xc0, !PT ;  /* 0x00040000f2ff7812 */ /* 0x040fe400078ac0ff */
[C---:B------:R-:W-:Y:S02]  /*52150*/  LOP3.LUT P6, RZ, R242.reuse, 0x20000, RZ, 0xc0, !PT ;  /* 0x00020000f2ff7812 */ /* 0x040fe400078cc0ff */
[C---:B------:R-:W-:Y:S02]  /*52160*/  LOP3.LUT P0, RZ, R242.reuse, 0x10000, RZ, 0xc0, !PT ;  /* 0x00010000f2ff7812 */ /* 0x040fe4000780c0ff */
[----:B------:R-:W-:-:S02]  /*52170*/  LOP3.LUT P1, RZ, R242, 0x8000, RZ, 0xc0, !PT ;  /* 0x00008000f2ff7812 */ /* 0x000fc4000782c0ff */
[----:B------:R-:W-:Y:S02]  /*52180*/  PRMT R121, R121, 0x7773, RZ ;  /* 0x0000777379797816 */ /* 0x000fe400000000ff */
[----:B------:R-:W-:Y:S02]  /*52190*/  PRMT R2, R122, 0x7772, RZ ;  /* 0x000077727a027816 */ /* 0x000fe400000000ff */
[C---:B------:R-:W-:Y:S01]  /*521a0*/  LOP3.LUT P2, RZ, R242.reuse, 0x4000, RZ, 0xc0, !PT ;  /* 0x00004000f2ff7812 */ /* 0x040fe2000784c0ff */
[----:B---3--:R-:W-:Y:S01]  /*521b0*/  @P5 STG.E.U8 desc[UR32][R168.64], R121 ;  /* 0x00000079a8005986 */ /* 0x008fe2000c101120 */
[----:B------:R-:W-:Y:S02]  /*521c0*/  LOP3.LUT P3, RZ, R242, 0x2000, RZ, 0xc0, !PT ;  /* 0x00002000f2ff7812 */ /* 0x000fe4000786c0ff */
[----:B------:R-:W-:Y:S01]  /*521d0*/  PRMT R122, R122, 0x7773, RZ ;  /* 0x000077737a7a7816 */ /* 0x000fe200000000ff */
[----:B----4-:R0:W-:Y:S04]  /*521e0*/  @P6 STG.E.U8 desc[UR32][R170.64], R2 ;  /* 0x00000002aa006986 */ /* 0x0101e8000c101120 */
[----:B------:R1:W-:Y:S01]  /*521f0*/  @P0 STG.E.U8 desc[UR32][R172.64], R122 ;  /* 0x0000007aac000986 */ /* 0x0003e2000c101120 */
[----:B------:R-:W-:-:S02]  /*52200*/  LOP3.LUT P0, RZ, R242, 0x1000, RZ, 0xc0, !PT ;  /* 0x00001000f2ff7812 */ /* 0x000fc4000780c0ff */
[C---:B0-----:R-:W-:Y:S01]  /*52210*/  PRMT R2, R123.reuse, 0x7772, RZ ;  /* 0x000077727b027816 */ /* 0x041fe200000000ff */
[----:B------:R-:W3:Y:S01]  /*52220*/  LDL.LU.64 R170, [R1+0x398] ;  /* 0x0003980001aa7983 */ /* 0x000ee20000300a00 */
[----:B------:R-:W-:-:S03]  /*52230*/  PRMT R123, R123, 0x7773, RZ ;  /* 0x000077737b7b7816 */ /* 0x000fc600000000ff */
[----:B------:R0:W-:Y:S04]  /*52240*/  @P1 STG.E.U8 desc[UR32][R174.64], R2 ;  /* 0x00000002ae001986 */ /* 0x0001e8000c101120 */
[----:B-1----:R-:W4:Y:S04]  /*52250*/  LDL.LU.64 R172, [R1+0x390] ;  /* 0x0003900001ac7983 */ /* 0x002f280000300a00 */
[----:B0-----:R-:W4:Y:S04]  /*52260*/  LDL.LU.64 R174, [R1+0x388] ;  /* 0x0003880001ae7983 */ /* 0x001f280000300a00 */
[----:B------:R0:W-:Y:S04]  /*52270*/  @P2 STG.E.U8 desc[UR32][R176.64], R123 ;  /* 0x0000007bb0002986 */ /* 0x0001e8000c101120 */
[----:B0-----:R-:W4:Y:S01]  /*52280*/  LDL.LU.64 R176, [R1+0x380] ;  /* 0x0003800001b07983 */ /* 0x001f220000300a00 */
[----:B------:R-:W-:-:S02]  /*52290*/  LOP3.LUT P4, RZ, R242, 0x1, RZ, 0xc0, !PT ;  /* 0x00000001f2ff7812 */ /* 0x000fc4000788c0ff */
[----:B------:R-:W-:-:S11]  /*522a0*/  LOP3.LUT R0, R0, 0xefffffff, RZ, 0xc0, !PT ;  /* 0xefffffff00007812 */ /* 0x000fd600078ec0ff */
[----:B------:R-:W-:Y:S02]  /*522b0*/  @P4 LOP3.LUT R0, R0, 0x10000000, RZ, 0xfc, !PT ;  /* 0x1000000000004812 */ /* 0x000fe400078efcff */
[----:B------:R-:W-:Y:S02]  /*522c0*/  LOP3.LUT P4, RZ, R242, 0x2, RZ, 0xc0, !PT ;  /* 0x00000002f2ff7812 */ /* 0x000fe4000788c0ff */
[----:B--2---:R-:W-:-:S05]  /*522d0*/  PRMT R2, R116, 0x7770, RZ ;  /* 0x0000777074027816 */ /* 0x004fca00000000ff */
[----:B------:R0:W-:Y:S02]  /*522e0*/  @P3 STG.E.U8 desc[UR32][R178.64], R2 ;  /* 0x00000002b2003986 */ /* 0x0001e4000c101120 */
[----:B0-----:R-:W-:Y:S02]  /*522f0*/  PRMT R2, R116, 0x7771, RZ ;  /* 0x0000777174027816 */ /* 0x001fe400000000ff */
[----:B------:R-:W2:Y:S04]  /*52300*/  LDL.LU.64 R178, [R1+0x378] ;  /* 0x0003780001b27983 */ /* 0x000ea80000300a00 */
[----:B------:R-:W2:Y:S04]  /*52310*/  LDL.LU.64 R158, [R1+0x370] ;  /* 0x00037000019e7983 */ /* 0x000ea80000300a00 */
[----:B------:R0:W-:Y:S04]  /*52320*/  @P0 STG.E.U8 desc[UR32][R118.64], R2 ;  /* 0x0000000276000986 */ /* 0x0001e8000c101120 */
[----:B0-----:R-:W2:Y:S04]  /*52330*/  LDL.LU.64 R118, [R1+0x1138] ;  /* 0x0011380001767983 */ /* 0x001ea80000300a00 */
[----:B------:R-:W2:Y:S04]  /*52340*/  LDL.LU.64 R160, [R1+0x368] ;  /* 0x0003680001a07983 */ /* 0x000ea80000300a00 */
[----:B------:R-:W2:Y:S04]  /*52350*/  LDL.LU.64 R162, [R1+0x360] ;  /* 0x0003600001a27983 */ /* 0x000ea80000300a00 */
[----:B------:R-:W2:Y:S01]  /*52360*/  LDL.LU.64 R164, [R1+0x358] ;  /* 0x0003580001a47983 */ /* 0x000ea20000300a00 */
[----:B------:R-:W-:-:S02]  /*52370*/  LOP3.LUT R0, R0, 0xdfffffff, RZ, 0xc0, !PT ;  /* 0xdfffffff00007812 */ /* 0x000fc400078ec0ff */
[----:B------:R-:W-:Y:S01]  /*52380*/  LOP3.LUT R7, R7, 0xfffffffe, RZ, 0xc0, !PT ;  /* 0xfffffffe07077812 */ /* 0x000fe200078ec0ff */
[----:B------:R-:W2:Y:S01]  /*52390*/  LDL.LU.64 R166, [R1+0x348] ;  /* 0x0003480001a67983 */ /* 0x000ea20000300a00 */
[----:B------:R-:W-:Y:S02]  /*523a0*/  @P4 LOP3.LUT R0, R0, 0x20000000, RZ, 0xfc, !PT ;  /* 0x2000000000004812 */ /* 0x000fe400078efcff */
[----:B------:R-:W-:Y:S01]  /*523b0*/  LOP3.LUT P4, RZ, R242, 0x4, RZ, 0xc0, !PT ;  /* 0x00000004f2ff7812 */ /* 0x000fe2000788c0ff */
[----:B------:R-:W2:Y:S01]  /*523c0*/  LDL.LU.64 R168, [R1+0x340] ;  /* 0x0003400001a87983 */ /* 0x000ea20000300a00 */
        /* <DEDUP_REMOVED lines=10> */
[C---:B------:R-:W-:Y:S02]  /*52470*/  LOP3.LUT P4, RZ, R242.reuse, 0x40, RZ, 0xc0, !PT ;  /* 0x00000040f2ff7812 */ /* 0x040fe4000788c0ff */
[----:B------:R-:W-:Y:S02]  /*52480*/  LOP3.LUT R7, R7, 0xfffffffb, RZ, 0xc0, !PT ;  /* 0xfffffffb07077812 */ /* 0x000fe400078ec0ff */
[C---:B------:R-:W-:Y:S02]  /*52490*/  LOP3.LUT P1, RZ, R242.reuse, 0x800, RZ, 0xc0, !PT ;  /* 0x00000800f2ff7812 */ /* 0x040fe4000782c0ff */
[----:B------:R-:W-:Y:S02]  /*524a0*/  LOP3.LUT P2, RZ, R242, 0x400, RZ, 0xc0, !PT ;  /* 0x00000400f2ff7812 */ /* 0x000fe4000784c0ff */
[----:B------:R-:W-:-:S05]  /*524b0*/  PRMT R2, R117, 0x7770, RZ ;  /* 0x0000777075027816 */ /* 0x000fca00000000ff */
[----:B------:R-:W-:Y:S02]  /*524c0*/  @P4 LOP3.LUT R7, R7, 0x4, RZ, 0xfc, !PT ;  /* 0x0000000407074812 */ /* 0x000fe400078efcff */
[C---:B------:R-:W-:Y:S02]  /*524d0*/  LOP3.LUT P4, RZ, R242.reuse, 0x80, RZ, 0xc0, !PT ;  /* 0x00000080f2ff7812 */ /* 0x040fe4000788c0ff */
[----:B------:R-:W-:Y:S01]  /*524e0*/  LOP3.LUT P3, RZ, R242, 0x200, RZ, 0xc0, !PT ;  /* 0x00000200f2ff7812 */ /* 0x000fe2000786c0ff */
[----:B---3--:R0:W-:Y:S01]  /*524f0*/  @P1 STG.E.U8 desc[UR32][R170.64], R2 ;  /* 0x00000002aa001986 */ /* 0x0081e2000c101120 */
[----:B------:R-:W-:Y:S02]  /*52500*/  LOP3.LUT R7, R7, 0xfffffff7, RZ, 0xc0, !PT ;  /* 0xfffffff707077812 */ /* 0x000fe400078ec0ff */
[----:B0-----:R-:W-:Y:S01]  /*52510*/  PRMT R2, R117, 0x7771, RZ ;  /* 0x0000777175027816 */ /* 0x001fe200000000ff */
[----:B------:R-:W3:Y:S06]  /*52520*/  LDL.LU.64 R170, [R1+0x338] ;  /* 0x0003380001aa7983 */ /* 0x000eec0000300a00 */
[----:B------:R-:W-:-:S02]  /*52530*/  @P4 LOP3.LUT R7, R7, 0x8, RZ, 0xfc, !PT ;  /* 0x0000000807074812 */ /* 0x000fc400078efcff */
[----:B------:R-:W-:Y:S01]  /*52540*/  LOP3.LUT P4, RZ, R242, 0x100, RZ, 0xc0, !PT ;  /* 0x00000100f2ff7812 */ /* 0x000fe2000788c0ff */
[----:B----4-:R0:W-:Y:S04]  /*52550*/  @P2 STG.E.U8 desc[UR32][R172.64], R2 ;  /* 0x00000002ac002986 */ /* 0x0101e8000c101120 */
[----:B0-----:R-:W4:Y:S01]  /*52560*/  LDL.LU.64 R172, [R1+0x330] ;  /* 0x0003300001ac7983 */ /* 0x001f220000300a00 */
[----:B--2---:R-:W-:-:S05]  /*52570*/  PRMT R2, R118, 0x7770, RZ ;  /* 0x0000777076027816 */ /* 0x004fca00000000ff */
[----:B------:R0:W-:Y:S02]  /*52580*/  @P3 STG.E.U8 desc[UR32][R174.64], R2 ;  /* 0x00000002ae003986 */ /* 0x0001e4000c101120 */
[----:B0-----:R-:W-:Y:S02]  /*52590*/  PRMT R2, R118, 0x7771, RZ ;  /* 0x0000777176027816 */ /* 0x001fe400000000ff */
[----:B------:R-:W2:Y:S04]  /*525a0*/  LDL.LU.64 R174, [R1+0x328] ;  /* 0x0003280001ae7983 */ /* 0x000ea80000300a00 */
        /* <DEDUP_REMOVED lines=10> */
[----:B0-----:R-:W-:-:S11]  /*52650*/  PRMT R2, R116, 0x7772, RZ ;  /* 0x0000777274027816 */ /* 0x001fd600000000ff */
[----:B------:R0:W-:Y:S01]  /*52660*/  @P4 STG.E.U8 desc[UR32][R160.64], R2 ;  /* 0x00000002a0004986 */ /* 0x0001e2000c101120 */
[----:B------:R-:W-:Y:S02]  /*52670*/  LOP3.LUT P4, RZ, R7, 0x1, RZ, 0xc0, !PT ;  /* 0x0000000107ff7812 */ /* 0x000fe4000788c0ff */
[----:B------:R-:W-:-:S11]  /*52680*/  PRMT R116, R116, 0x7773, RZ ;  /* 0x0000777374747816 */ /* 0x000fd600000000ff */
[----:B------:R-:W-:Y:S01]  /*52690*/  @P4 STG.E.U8 desc[UR32][R162.64], R116 ;  /* 0x00000074a2004986 */ /* 0x000fe2000c101120 */
[----:B------:R-:W-:Y:S02]  /*526a0*/  LOP3.LUT P4, RZ, R0, 0x80000000, RZ, 0xc0, !PT ;  /* 0x8000000000ff7812 */ /* 0x000fe4000788c0ff */
[C---:B0-----:R-:W-:Y:S02]  /*526b0*/  PRMT R2, R117.reuse, 0x7772, RZ ;  /* 0x0000777275027816 */ /* 0x041fe400000000ff */
[----:B------:R-:W-:-:S09]  /*526c0*/  PRMT R117, R117, 0x7773, RZ ;  /* 0x0000777375757816 */ /* 0x000fd200000000ff */
[----:B------:R-:W-:Y:S01]  /*526d0*/  @P4 STG.E.U8 desc[UR32][R164.64], R2 ;  /* 0x00000002a4004986 */ /* 0x000fe2000c101120 */
[----:B------:R-:W-:-:S13]  /*526e0*/  LOP3.LUT P4, RZ, R0, 0x40000000, RZ, 0xc0, !PT ;  /* 0x4000000000ff7812 */ /* 0x000fda000788c0ff */
[----:B------:R0:W-:Y:S04]  /*526f0*/  @P4 STG.E.U8 desc[UR32][R112.64], R117 ;  /* 0x0000007570004986 */ /* 0x0001e8000c101120 */
[----:B0-----:R-:W2:Y:S01]  /*52700*/  LDL.LU.64 R112, [R1+0x1130] ;  /* 0x0011300001707983 */ /* 0x001ea20000300a00 */
[----:B------:R-:W-:Y:S02]  /*52710*/  LOP3.LUT P4, RZ, R0, 0x20000000, RZ, 0xc0, !PT ;  /* 0x2000000000ff7812 */ /* 0x000fe4000788c0ff */
[----:B------:R-:W-:Y:S02]  /*52720*/  PRMT R2, R118, 0x7772, RZ ;  /* 0x0000777276027816 */ /* 0x000fe400000000ff */
[C---:B------:R-:W-:Y:S02]  /*52730*/  LOP3.LUT P5, RZ, R243.reuse, 0x80000000, RZ, 0xc0, !PT ;  /* 0x80000000f3ff7812 */ /* 0x040fe400078ac0ff */
[----:B------:R-:W-:-:S07]  /*52740*/  LOP3.LUT P6, RZ, R243, 0x40000000, RZ, 0xc0, !PT ;  /* 0x40000000f3ff7812 */ /* 0x000fce00078cc0ff */
[----:B------:R0:W-:Y:S01]  /*52750*/  @P4 STG.E.U8 desc[UR32][R166.64], R2 ;  /* 0x00000002a6004986 */ /* 0x0001e2000c101120 */
[----:B------:R-:W-:Y:S02]  /*52760*/  LOP3.LUT P4, RZ, R0, 0x10000000, RZ, 0xc0, !PT ;  /* 0x1000000000ff7812 */ /* 0x000fe4000788c0ff */
[C---:B------:R-:W-:Y:S02]  /*52770*/  LOP3.LUT P0, RZ, R243.reuse, 0x20000000, RZ, 0xc0, !PT ;  /* 0x20000000f3ff7812 */ /* 0x040fe4000780c0ff */
[----:B------:R-:W-:Y:S02]  /*52780*/  PRMT R118, R118, 0x7773, RZ ;  /* 0x0000777376767816 */ /* 0x000fe400000000ff */
[----:B------:R-:W-:Y:S02]  /*52790*/  LOP3.LUT P1, RZ, R243, 0x10000000, RZ, 0xc0, !PT ;  /* 0x10000000f3ff7812 */ /* 0x000fe4000782c0ff */
[----:B0-----:R-:W-:-:S05]  /*527a0*/  PRMT R2, R119, 0x7772, RZ ;  /* 0x0000777277027816 */ /* 0x001fca00000000ff */
[----:B------:R-:W-:Y:S01]  /*527b0*/  @P4 STG.E.U8 desc[UR32][R168.64], R118 ;  /* 0x00000076a8004986 */ /* 0x000fe2000c101120 */
[----:B------:R-:W-:-:S03]  /*527c0*/  PRMT R119, R119, 0x7773, RZ ;  /* 0x0000777377777816 */ /* 0x000fc600000000ff */
[----:B---3--:R2:W-:Y:S01]  /*527d0*/  @P5 STG.E.U8 desc[UR32][R170.64], R2 ;  /* 0x00000002aa005986 */ /* 0x0085e2000c101120 */
[----:B------:R-:W-:-:S03]  /*527e0*/  LOP3.LUT P2, RZ, R243, 0x8000000, RZ, 0xc0, !PT ;  /* 0x08000000f3ff7812 */ /* 0x000fc6000784c0ff */
[----:B----4-:R-:W-:Y:S01]  /*527f0*/  @P6 STG.E.U8 desc[UR32][R172.64], R119 ;  /* 0x00000077ac006986 */ /* 0x010fe2000c101120 */
[C---:B------:R-:W-:Y:S02]  /*52800*/  LOP3.LUT P3, RZ, R243.reuse, 0x4000000, RZ, 0xc0, !PT ;  /* 0x04000000f3ff7812 */ /* 0x040fe4000786c0ff */
[----:B------:R-:W-:Y:S02]  /*52810*/  LOP3.LUT P4, RZ, R243, 0x2000, RZ, 0xc0, !PT ;  /* 0x00002000f3ff7812 */ /* 0x000fe4000788c0ff */
[----:B------:R-:W-:-:S11]  /*52820*/  LOP3.LUT R0, R0, 0xffefffff, RZ, 0xc0, !PT ;  /* 0xffefffff00007812 */ /* 0x000fd600078ec0ff */
[----:B------:R-:W-:Y:S02]  /*52830*/  @P4 LOP3.LUT R0, R0, 0x100000, RZ, 0xfc, !PT ;  /* 0x0010000000004812 */ /* 0x000fe400078efcff */
[----:B------:R-:W-:Y:S02]  /*52840*/  LOP3.LUT P4, RZ, R243, 0x4000, RZ, 0xc0, !PT ;  /* 0x00004000f3ff7812 */ /* 0x000fe4000788c0ff */
[----:B--2---:R-:W-:-:S05]  /*52850*/  PRMT R2, R112, 0x7770, RZ ;  /* 0x0000777070027816 */ /* 0x004fca00000000ff */
[----:B------:R0:W-:Y:S02]  /*52860*/  @P0 STG.E.U8 desc[UR32][R174.64], R2 ;  /* 0x00000002ae000986 */ /* 0x0001e4000c101120 */
[----:B0-----:R-:W-:-:S05]  /*52870*/  PRMT R2, R112, 0x7771, RZ ;  /* 0x0000777170027816 */ /* 0x001fca00000000ff */
[----:B------:R0:W-:Y:S02]  /*52880*/  @P1 STG.E.U8 desc[UR32][R176.64], R2 ;  /* 0x00000002b0001986 */ /* 0x0001e4000c101120 */
        /* <DEDUP_REMOVED lines=14> */
[----:B------:R-:W-:-:S02]  /*52970*/  LOP3.LUT R0, R0, 0xffdfffff, RZ, 0xc0, !PT ;  /* 0xffdfffff00007812 */ /* 0x000fc400078ec0ff */
[C---:B------:R-:W-:Y:S01]  /*52980*/  LOP3.LUT P0, RZ, R243.reuse, 0x2000000, RZ, 0xc0, !PT ;  /* 0x02000000f3ff7812 */ /* 0x040fe2000780c0ff */
[----:B------:R-:W4:Y:S01]  /*52990*/  LDL.LU.64 R166, [R1+0x2b0] ;  /* 0x0002b00001a67983 */ /* 0x000f220000300a00 */
        /* <DEDUP_REMOVED lines=19> */
[----:B------:R-:W-:Y:S02]  /*52ad0*/  LOP3.LUT P3, RZ, R243, 0x400000, RZ, 0xc0, !PT ;  /* 0x00400000f3ff7812 */ /* 0x000fe4000786c0ff */
[----:B------:R-:W-:-:S09]  /*52ae0*/  LOP3.LUT R0, R0, 0xf7ffffff, RZ, 0xc0, !PT ;  /* 0xf7ffffff00007812 */ /* 0x000fd200078ec0ff */
[----:B------:R-:W-:Y:S02]  /*52af0*/  @P4 LOP3.LUT R0, R0, 0x8000000, RZ, 0xfc, !PT ;  /* 0x0800000000004812 */ /* 0x000fe400078efcff */
[----:B------:R-:W-:Y:S02]  /*52b00*/  LOP3.LUT P4, RZ, R243, 0x200000, RZ, 0xc0, !PT ;  /* 0x00200000f3ff7812 */ /* 0x000fe4000788c0ff */
[----:B--2---:R-:W-:-:S05]  /*52b10*/  PRMT R2, R114, 0x7770, RZ ;  /* 0x0000777072027816 */ /* 0x004fca00000000ff */
[----:B---3--:R0:W-:Y:S02]  /*52b20*/  @P0 STG.E.U8 desc[UR32][R168.64], R2 ;  /* 0x00000002a8000986 */ /* 0x0081e4000c101120 */
[----:B0-----:R-:W-:Y:S02]  /*52b30*/  PRMT R2, R114, 0x7771, RZ ;  /* 0x0000777172027816 */ /* 0x001fe400000000ff */
[----:B------:R-:W2:Y:S04]  /*52b40*/  LDL.LU.64 R168, [R1+0x2a8] ;  /* 0x0002a80001a87983 */ /* 0x000ea80000300a00 */
[----:B----4-:R0:W-:Y:S02]  /*52b50*/  @P1 STG.E.U8 desc[UR32][R170.64], R2 ;  /* 0x00000002aa001986 */ /* 0x0101e4000c101120 */
[----:B0-----:R-:W-:-:S02]  /*52b60*/  PRMT R2, R115, 0x7770, RZ ;  /* 0x0000777073027816 */ /* 0x001fc400000000ff */
[----:B------:R-:W3:Y:S04]  /*52b70*/  LDL.LU.64 R170, [R1+0x2a0] ;  /* 0x0002a00001aa7983 */ /* 0x000ee80000300a00 */
[----:B------:R0:W-:Y:S02]  /*52b80*/  @P2 STG.E.U8 desc[UR32][R172.64], R2 ;  /* 0x00000002ac002986 */ /* 0x0001e4000c101120 */
[----:B0-----:R-:W-:Y:S02]  /*52b90*/  PRMT R2, R115, 0x7771, RZ ;  /* 0x0000777173027816 */ /* 0x001fe400000000ff */
[----:B------:R-:W4:Y:S04]  /*52ba0*/  LDL.LU.64 R172, [R1+0x298] ;  /* 0x0002980001ac7983 */ /* 0x000f280000300a00 */
[----:B------:R0:W-:Y:S02]  /*52bb0*/  @P3 STG.E.U8 desc[UR32][R174.64], R2 ;  /* 0x00000002ae003986 */ /* 0x0001e4000c101120 */
[----:B0-----:R-:W-:-:S02]  /*52bc0*/  PRMT R2, R112, 0x7772, RZ ;  /* 0x0000777270027816 */ /* 0x001fc400000000ff */
[----:B------:R-:W4:Y:S04]  /*52bd0*/  LDL.LU.64 R174, [R1+0x290] ;  /* 0x0002900001ae7983 */ /* 0x000f280000300a00 */
[----:B------:R0:W-:Y:S01]  /*52be0*/  @P4 STG.E.U8 desc[UR32][R176.64], R2 ;  /* 0x00000002b0004986 */ /* 0x0001e2000c101120 */
[----:B------:R-:W-:Y:S02]  /*52bf0*/  LOP3.LUT P4, RZ, R0, 0x8000000, RZ, 0xc0, !PT ;  /* 0x0800000000ff7812 */ /* 0x000fe4000788c0ff */
[----:B------:R-:W-:Y:S02]  /*52c00*/  PRMT R112, R112, 0x7773, RZ ;  /* 0x0000777370707816 */ /* 0x000fe400000000ff */
[----:B0-----:R-:W-:Y:S01]  /*52c10*/  PRMT R2, R113, 0x7772, RZ ;  /* 0x0000777271027816 */ /* 0x001fe200000000ff */
[----:B------:R-:W4:Y:S08]  /*52c20*/  LDL.LU.64 R176, [R1+0x288] ;  /* 0x0002880001b07983 */ /* 0x000f300000300a00 */
[----:B------:R-:W-:Y:S01]  /*52c30*/  @P4 STG.E.U8 desc[UR32][R160.64], R112 ;  /* 0x00000070a0004986 */ /* 0x000fe2000c101120 */
[----:B------:R-:W-:-:S02]  /*52c40*/  LOP3.LUT P4, RZ, R0, 0x4000000, RZ, 0xc0, !PT ;  /* 0x0400000000ff7812 */ /* 0x000fc4000788c0ff */
[----:B------:R-:W-:-:S11]  /*52c50*/  PRMT R113, R113, 0x7773, RZ ;  /* 0x0000777371717816 */ /* 0x000fd600000000ff */
[----:B------:R0:W-:Y:S01]  /*52c60*/  @P4 STG.E.U8 desc[UR32][R178.64], R2 ;  /* 0x00000002b2004986 */ /* 0x0001e2000c101120 */
[----:B------:R-:W-:Y:S02]  /*52c70*/  LOP3.LUT P4, RZ, R0, 0x2000000, RZ, 0xc0, !PT ;  /* 0x0200000000ff7812 */ /* 0x000fe4000788c0ff */
[----:B0-----:R-:W-:Y:S01]  /*52c80*/  PRMT R2, R114, 0x7772, RZ ;  /* 0x0000777272027816 */ /* 0x001fe200000000ff */
[----:B------:R-:W4:Y:S10]  /*52c90*/  LDL.LU.64 R178, [R1+0x278] ;  /* 0x0002780001b27983 */ /* 0x000f340000300a00 */
[----:B------:R-:W-:Y:S01]  /*52ca0*/  @P4 STG.E.U8 desc[UR32][R162.64], R113 ;  /* 0x00000071a2004986 */ /* 0x000fe2000c101120 */
[----:B------:R-:W-:-:S02]  /*52cb0*/  LOP3.LUT P4, RZ, R0, 0x1000000, RZ, 0xc0, !PT ;  /* 0x0100000000ff7812 */ /* 0x000fc4000788c0ff */
[----:B------:R-:W-:-:S11]  /*52cc0*/  PRMT R114, R114, 0x7773, RZ ;  /* 0x0000777372727816 */ /* 0x000fd600000000ff */
[----:B------:R0:W-:Y:S01]  /*52cd0*/  @P4 STG.E.U8 desc[UR32][R108.64], R2 ;  /* 0x000000026c004986 */ /* 0x0001e2000c101120 */
[----:B------:R-:W-:-:S03]  /*52ce0*/  LOP3.LUT P4, RZ, R0, 0x800000, RZ, 0xc0, !PT ;  /* 0x0080000000ff7812 */ /* 0x000fc6000788c0ff */
[----:B0-----:R-:W2:Y:S10]  /*52cf0*/  LDL.LU.64 R108, [R1+0x1120] ;  /* 0x00112000016c7983 */ /* 0x001eb40000300a00 */
[----:B------:R-:W-:Y:S01]  /*52d00*/  @P4 STG.E.U8 desc[UR32][R164.64], R114 ;  /* 0x00000072a4004986 */ /* 0x000fe2000c101120 */
[----:B------:R-:W-:-:S02]  /*52d10*/  LOP3.LUT P4, RZ, R0, 0x400000, RZ, 0xc0, !PT ;  /* 0x0040000000ff7812 */ /* 0x000fc4000788c0ff */
[----:B------:R-:W-:-:S11]  /*52d20*/  PRMT R2, R115, 0x7772, RZ ;  /* 0x0000777273027816 */ /* 0x000fd600000000ff */
[----:B------:R0:W-:Y:S04]  /*52d30*/  @P4 STG.E.U8 desc[UR32][R110.64], R2 ;  /* 0x000000026e004986 */ /* 0x0001e8000c101120 */
[----:B0-----:R-:W4:Y:S01]  /*52d40*/  LDL.LU.64 R110, [R1+0x1118] ;  /* 0x00111800016e7983 */ /* 0x001f220000300a00 */
[----:B------:R-:W-:Y:S02]  /*52d50*/  LOP3.LUT P4, RZ, R0, 0x200000, RZ, 0xc0, !PT ;  /* 0x0020000000ff7812 */ /* 0x000fe4000788c0ff */
[----:B------:R-:W-:Y:S02]  /*52d60*/  PRMT R115, R115, 0x7773, RZ ;  /* 0x0000777373737816 */ /* 0x000fe400000000ff */
[----:B------:R-:W-:-:S09]  /*52d70*/  LOP3.LUT P5, RZ, R243, 0x1000, RZ, 0xc0, !PT ;  /* 0x00001000f3ff7812 */ /* 0x000fd200078ac0ff */
[----:B------:R-:W-:Y:S01]  /*52d80*/  @P4 STG.E.U8 desc[UR32][R166.64], R115 ;  /* 0x00000073a6004986 */ /* 0x000fe2000c101120 */
[----:B------:R-:W-:Y:S02]  /*52d90*/  LOP3.LUT P4, RZ, R0, 0x100000, RZ, 0xc0, !PT ;  /* 0x0010000000ff7812 */ /* 0x000fe4000788c0ff */
[C---:B------:R-:W-:Y:S02]  /*52da0*/  LOP3.LUT P6, RZ, R243.reuse, 0x800, RZ, 0xc0, !PT ;  /* 0x00000800f3ff7812 */ /* 0x040fe400078cc0ff */
[C---:B------:R-:W-:Y:S02]  /*52db0*/  LOP3.LUT P0, RZ, R243.reuse, 0x400, RZ, 0xc0, !PT ;  /* 0x00000400f3ff7812 */ /* 0x040fe4000780c0ff */
[C---:B------:R-:W-:Y:S02]  /*52dc0*/  LOP3.LUT P1, RZ, R243.reuse, 0x200, RZ, 0xc0, !PT ;  /* 0x00000200f3ff7812 */ /* 0x040fe4000782c0ff */
[C---:B------:R-:W-:Y:S02]  /*52dd0*/  LOP3.LUT P2, RZ, R243.reuse, 0x100, RZ, 0xc0, !PT ;  /* 0x00000100f3ff7812 */ /* 0x040fe4000784c0ff */
[----:B------:R-:W-:-:S02]  /*52de0*/  LOP3.LUT P3, RZ, R243, 0x80, RZ, 0xc0, !PT ;  /* 0x00000080f3ff7812 */ /* 0x000fc4000786c0ff */
[----:B--2---:R-:W-:-:S05]  /*52df0*/  PRMT R2, R108, 0x7770, RZ ;  /* 0x000077706c027816 */ /* 0x004fca00000000ff */
[----:B------:R0:W-:Y:S02]  /*52e00*/  @P4 STG.E.U8 desc[UR32][R168.64], R2 ;  /* 0x00000002a8004986 */ /* 0x0001e4000c101120 */
[----:B0-----:R-:W-:-:S05]  /*52e10*/  PRMT R2, R108, 0x7771, RZ ;  /* 0x000077716c027816 */ /* 0x001fca00000000ff */
[----:B---3--:R0:W-:Y:S02]  /*52e20*/  @P5 STG.E.U8 desc[UR32][R170.64], R2 ;  /* 0x00000002aa005986 */ /* 0x0081e4000c101120 */
[----:B0-----:R-:W-:-:S05]  /*52e30*/  PRMT R2, R109, 0x7770, RZ ;  /* 0x000077706d027816 */ /* 0x001fca00000000ff */
[----:B----4-:R0:W-:Y:S02]  /*52e40*/  @P6 STG.E.U8 desc[UR32][R172.64], R2 ;  /* 0x00000002ac006986 */ /* 0x0101e4000c101120 */
        /* <DEDUP_REMOVED lines=11> */
[----:B------:R-:W4:Y:S01]  /*52f00*/  LDL.LU.64 R176, [R1+0x250] ;  /* 0x0002500001b07983 */ /* 0x000f220000300a00 */
[----:B------:R-:W-:-:S05]  /*52f10*/  PRMT R2, R111, 0x7770, RZ ;  /* 0x000077706f027816 */ /* 0x000fca00000000ff */
[----:B------:R0:W-:Y:S04]  /*52f20*/  @P3 STG.E.U8 desc[UR32][R178.64], R2 ;  /* 0x00000002b2003986 */ /* 0x0001e8000c101120 */
[----:B0-----:R-:W4:Y:S04]  /*52f30*/  LDL.LU.64 R178, [R1+0x240] ;  /* 0x0002400001b27983 */ /* 0x001f280000300a00 */
[----:B------:R-:W4:Y:S01]  /*52f40*/  LDL.LU.64 R158, [R1+0x238] ;  /* 0x00023800019e7983 */ /* 0x000f220000300a00 */
[----:B------:R-:W-:Y:S02]  /*52f50*/  LOP3.LUT R0, R0, 0xffffefff, RZ, 0xc0, !PT ;  /* 0xffffefff00007812 */ /* 0x000fe400078ec0ff */
[C---:B------:R-:W-:Y:S01]  /*52f60*/  LOP3.LUT P0, RZ, R243.reuse, 0x40, RZ, 0xc0, !PT ;  /* 0x00000040f3ff7812 */ /* 0x040fe2000780c0ff */
[----:B------:R-:W4:Y:S01]  /*52f70*/  LDL.LU.64 R160, [R1+0x228] ;  /* 0x0002280001a07983 */ /* 0x000f220000300a00 */
[----:B------:R-:W-:-:S02]  /*52f80*/  LOP3.LUT P1, RZ, R243, 0x20, RZ, 0xc0, !PT ;  /* 0x00000020f3ff7812 */ /* 0x000fc4000782c0ff */
[----:B------:R-:W-:Y:S01]  /*52f90*/  PRMT R2, R111, 0x7771, RZ ;  /* 0x000077716f027816 */ /* 0x000fe200000000ff */
[----:B------:R-:W4:Y:S01]  /*52fa0*/  LDL.LU.64 R162, [R1+0x220] ;  /* 0x0002200001a27983 */ /* 0x000f220000300a00 */
[C---:B------:R-:W-:Y:S02]  /*52fb0*/  LOP3.LUT P2, RZ, R243.reuse, 0x10, RZ, 0xc0, !PT ;  /* 0x00000010f3ff7812 */ /* 0x040fe4000784c0ff */
[----:B------:R-:W-:Y:S01]  /*52fc0*/  LOP3.LUT P3, RZ, R243, 0x8, RZ, 0xc0, !PT ;  /* 0x00000008f3ff7812 */ /* 0x000fe2000786c0ff */
[----:B------:R-:W4:Y:S04]  /*52fd0*/  LDL.LU.64 R164, [R1+0x218] ;  /* 0x0002180001a47983 */ /* 0x000f280000300a00 */
[----:B------:R-:W4:Y:S01]  /*52fe0*/  LDL.LU.64 R166, [R1+0x210] ;  /* 0x0002100001a67983 */ /* 0x000f220000300a00 */
[----:B--2---:R-:W-:-:S13]  /*52ff0*/  LOP3.LUT P4, RZ, R244, 0x4000000, RZ, 0xc0, !PT ;  /* 0x04000000f4ff7812 */ /* 0x004fda000788c0ff */
        /* <DEDUP_REMOVED lines=21> */
[----:B---3--:R0:W-:Y:S10]  /*53150*/  @P0 STG.E.U8 desc[UR32][R168.64], R2 ;  /* 0x00000002a8000986 */ /* 0x0081f4000c101120 */
[----:B------:R-:W-:-:S02]  /*53160*/  @P4 LOP3.LUT R0, R0, 0x80000, RZ, 0xfc, !PT ;  /* 0x0008000000004812 */ /* 0x000fc400078efcff */
[----:B------:R-:W-:Y:S01]  /*53170*/  LOP3.LUT P4, RZ, R243, 0x4, RZ, 0xc0, !PT ;  /* 0x00000004f3ff7812 */ /* 0x000fe2000788c0ff */
[----:B0-----:R-:W2:Y:S01]  /*53180*/  LDL.LU.64 R168, [R1+0x208] ;  /* 0x0002080001a87983 */ /* 0x001ea20000300a00 */
[C---:B------:R-:W-:Y:S02]  /*53190*/  PRMT R2, R108.reuse, 0x7772, RZ ;  /* 0x000077726c027816 */ /* 0x040fe400000000ff */
[----:B------:R-:W-:-:S03]  /*531a0*/  PRMT R108, R108, 0x7773, RZ ;  /* 0x000077736c6c7816 */ /* 0x000fc600000000ff */
[----:B----4-:R0:W-:Y:S04]  /*531b0*/  @P1 STG.E.U8 desc[UR32][R170.64], R2 ;  /* 0x00000002aa001986 */ /* 0x0101e8000c101120 */
[----:B------:R1:W-:Y:S01]  /*531c0*/  @P2 STG.E.U8 desc[UR32][R172.64], R108 ;  /* 0x0000006cac002986 */ /* 0x0003e2000c101120 */
[----:B0-----:R-:W-:-:S03]  /*531d0*/  PRMT R2, R109, 0x7772, RZ ;  /* 0x000077726d027816 */ /* 0x001fc600000000ff */
[----:B------:R-:W3:Y:S01]  /*531e0*/  LDL.LU.64 R170, [R1+0x200] ;  /* 0x0002000001aa7983 */ /* 0x000ee20000300a00 */
[----:B------:R-:W-:-:S03]  /*531f0*/  PRMT R109, R109, 0x7773, RZ ;  /* 0x000077736d6d7816 */ /* 0x000fc600000000ff */
[----:B------:R0:W-:Y:S04]  /*53200*/  @P3 STG.E.U8 desc[UR32][R174.64], R2 ;  /* 0x00000002ae003986 */ /* 0x0001e8000c101120 */
[----:B------:R-:W-:Y:S01]  /*53210*/  @P4 STG.E.U8 desc[UR32][R176.64], R109 ;  /* 0x0000006db0004986 */ /* 0x000fe2000c101120 */
[----:B------:R-:W-:-:S03]  /*53220*/  LOP3.LUT P4, RZ, R0, 0x80000, RZ, 0xc0, !PT ;  /* 0x0008000000ff7812 */ /* 0x000fc6000788c0ff */
[----:B-1----:R-:W4:Y:S01]  /*53230*/  LDL.LU.64 R172, [R1+0x1f8] ;  /* 0x0001f80001ac7983 */ /* 0x002f220000300a00 */
[----:B0-----:R-:W-:-:S09]  /*53240*/  PRMT R2, R110, 0x7772, RZ ;  /* 0x000077726e027816 */ /* 0x001fd200000000ff */
[----:B------:R0:W-:Y:S01]  /*53250*/  @P4 STG.E.U8 desc[UR32][R104.64], R2 ;  /* 0x0000000268004986 */ /* 0x0001e2000c101120 */
[----:B------:R-:W-:-:S03]  /*53260*/  LOP3.LUT P4, RZ, R0, 0x40000, RZ, 0xc0, !PT ;  /* 0x0004000000ff7812 */ /* 0x000fc6000788c0ff */
[----:B0-----:R-:W2:Y:S01]  /*53270*/  LDL.LU.64 R104, [R1+0x1108] ;  /* 0x0011080001687983 */ /* 0x001ea20000300a00 */
[----:B------:R-:W-:Y:S02]  /*53280*/  PRMT R110, R110, 0x7773, RZ ;  /* 0x000077736e6e7816 */ /* 0x000fe400000000ff */
[----:B------:R-:W-:Y:S01]  /*53290*/  PRMT R2, R111, 0x7772, RZ ;  /* 0x000077726f027816 */ /* 0x000fe200000000ff */
[----:B------:R-:W4:Y:S06]  /*532a0*/  LDL.LU.64 R174, [R1+0x1f0] ;  /* 0x0001f00001ae7983 */ /* 0x000f2c0000300a00 */
[----:B------:R0:W-:Y:S01]  /*532b0*/  @P4 STG.E.U8 desc[UR32][R178.64], R110 ;  /* 0x0000006eb2004986 */ /* 0x0001e2000c101120 */
[----:B------:R-:W-:-:S02]  /*532c0*/  LOP3.LUT P4, RZ, R0, 0x20000, RZ, 0xc0, !PT ;  /* 0x0002000000ff7812 */ /* 0x000fc4000788c0ff */
[----:B------:R-:W-:Y:S01]  /*532d0*/  PRMT R111, R111, 0x7773, RZ ;  /* 0x000077736f6f7816 */ /* 0x000fe200000000ff */
[----:B------:R-:W4:Y:S04]  /*532e0*/  LDL.LU.64 R176, [R1+0x1e8] ;  /* 0x0001e80001b07983 */ /* 0x000f280000300a00 */
[----:B0-----:R-:W4:Y:S06]  /*532f0*/  LDL.LU.64 R178, [R1+0x1e0] ;  /* 0x0001e00001b27983 */ /* 0x001f2c0000300a00 */
        /* <DEDUP_REMOVED lines=19> */
[----:B------:R3:W-:Y:S02]  /*53430*/  @P4 STG.E.U8 desc[UR32][R166.64], R2 ;  /* 0x00000002a6004986 */ /* 0x0007e4000c101120 */
[----:B---3--:R-:W-:-:S05]  /*53440*/  PRMT R2, R106, 0x7770, RZ ;  /* 0x000077706a027816 */ /* 0x008fca00000000ff */
[----:B------:R0:W-:Y:S02]  /*53450*/  @P5 STG.E.U8 desc[UR32][R168.64], R2 ;  /* 0x00000002a8005986 */ /* 0x0001e4000c101120 */
[----:B0-----:R-:W-:-:S05]  /*53460*/  PRMT R2, R106, 0x7771, RZ ;  /* 0x000077716a027816 */ /* 0x001fca00000000ff */
[----:B------:R0:W-:Y:S02]  /*53470*/  @P6 STG.E.U8 desc[UR32][R170.64], R2 ;  /* 0x00000002aa006986 */ /* 0x0001e4000c101120 */
[C---:B0-----:R-:W-:Y:S02]  /*53480*/  PRMT R2, R107.reuse, 0x7770, RZ ;  /* 0x000077706b027816 */ /* 0x041fe400000000ff */
[----:B------:R-:W2:Y:S04]  /*53490*/  LDL.LU.64 R170, [R1+0x1d8] ;  /* 0x0001d80001aa7983 */ /* 0x000ea80000300a00 */
[----:B----4-:R0:W-:Y:S02]  /*534a0*/  @P0 STG.E.U8 desc[UR32][R172.64], R2 ;  /* 0x00000002ac000986 */ /* 0x0101e4000c101120 */
[----:B0-----:R-:W-:-:S02]  /*534b0*/  PRMT R2, R107, 0x7771, RZ ;  /* 0x000077716b027816 */ /* 0x001fc400000000ff */
[----:B------:R-:W3:Y:S04]  /*534c0*/  LDL.LU.64 R172, [R1+0x1d0] ;  /* 0x0001d00001ac7983 */ /* 0x000ee80000300a00 */
[----:B------:R0:W-:Y:S04]  /*534d0*/  @P1 STG.E.U8 desc[UR32][R174.64], R2 ;  /* 0x00000002ae001986 */ /* 0x0001e8000c101120 */
[----:B0-----:R-:W4:Y:S01]  /*534e0*/  LDL.LU.64 R174, [R1+0x1c8] ;  /* 0x0001c80001ae7983 */ /* 0x001f220000300a00 */
[----:B------:R-:W-:Y:S02]  /*534f0*/  LOP3.LUT P2, RZ, R244, 0x200000, RZ, 0xc0, !PT ;  /* 0x00200000f4ff7812 */ /* 0x000fe4000784c0ff */
[----:B------:R-:W-:-:S02]  /*53500*/  PRMT R2, R104, 0x7772, RZ ;  /* 0x0000777268027816 */ /* 0x000fc400000000ff */
[C---:B------:R-:W-:Y:S02]  /*53510*/  LOP3.LUT P3, RZ, R244.reuse, 0x100000, RZ, 0xc0, !PT ;  /* 0x00100000f4ff7812 */ /* 0x040fe4000786c0ff */
[----:B------:R-:W-:Y:S02]  /*53520*/  LOP3.LUT P0, RZ, R244, 0x80000, RZ, 0xc0, !PT ;  /* 0x00080000f4ff7812 */ /* 0x000fe4000780c0ff */
[----:B------:R-:W-:-:S05]  /*53530*/  PRMT R104, R104, 0x7773, RZ ;  /* 0x0000777368687816 */ /* 0x000fca00000000ff */
[----:B------:R0:W-:Y:S01]  /*53540*/  @P2 STG.E.U8 desc[UR32][R176.64], R2 ;  /* 0x00000002b0002986 */ /* 0x0001e2000c101120 */
[C---:B------:R-:W-:Y:S02]  /*53550*/  LOP3.LUT P1, RZ, R244.reuse, 0x40000, RZ, 0xc0, !PT ;  /* 0x00040000f4ff7812 */ /* 0x040fe4000782c0ff */
[C---:B------:R-:W-:Y:S01]  /*53560*/  LOP3.LUT P2, RZ, R244.reuse, 0x20000, RZ, 0xc0, !PT ;  /* 0x00020000f4ff7812 */ /* 0x040fe2000784c0ff */
[----:B------:R1:W-:Y:S04]  /*53570*/  @P3 STG.E.U8 desc[UR32][R178.64], R104 ;  /* 0x00000068b2003986 */ /* 0x0003e8000c101120 */
[----:B0-----:R-:W4:Y:S01]  /*53580*/  LDL.LU.64 R176, [R1+0x1b8] ;  /* 0x0001b80001b07983 */ /* 0x001f220000300a00 */
[----:B------:R-:W-:Y:S02]  /*53590*/  LOP3.LUT P3, RZ, R244, 0x10000, RZ, 0xc0, !PT ;  /* 0x00010000f4ff7812 */ /* 0x000fe4000786c0ff */
[C---:B------:R-:W-:Y:S01]  /*535a0*/  PRMT R2, R105.reuse, 0x7772, RZ ;  /* 0x0000777269027816 */ /* 0x040fe200000000ff */
[----:B-1----:R-:W4:Y:S01]  /*535b0*/  LDL.LU.64 R178, [R1+0x1b0] ;  /* 0x0001b00001b27983 */ /* 0x002f220000300a00 */
[----:B------:R-:W-:-:S03]  /*535c0*/  PRMT R105, R105, 0x7773, RZ ;  /* 0x0000777369697816 */ /* 0x000fc600000000ff */
        /* <DEDUP_REMOVED lines=11> */
[----:B--2---:R0:W-:Y:S02]  /*53680*/  @P0 STG.E.U8 desc[UR32][R170.64], R2 ;  /* 0x00000002aa000986 */ /* 0x0041e4000c101120 */
[C---:B0-----:R-:W-:Y:S02]  /*53690*/  PRMT R2, R106.reuse, 0x7772, RZ ;  /* 0x000077726a027816 */ /* 0x041fe400000000ff */
[----:B------:R-:W-:Y:S01]  /*536a0*/  PRMT R106, R106, 0x7773, RZ ;  /* 0x000077736a6a7816 */ /* 0x000fe200000000ff */
[----:B---3--:R-:W-:Y:S04]  /*536b0*/  @P1 STG.E.U8 desc[UR32][R172.64], R105 ;  /* 0x00000069ac001986 */ /* 0x008fe8000c101120 */
[----:B----4-:R-:W-:Y:S04]  /*536c0*/  @P2 STG.E.U8 desc[UR32][R174.64], R2 ;  /* 0x00000002ae002986 */ /* 0x010fe8000c101120 */
[----:B------:R0:W-:Y:S04]  /*536d0*/  @P3 STG.E.U8 desc[UR32][R100.64], R106 ;  /* 0x0000006a64003986 */ /* 0x0001e8000c101120 */
[----:B0-----:R-:W2:Y:S01]  /*536e0*/  LDL.LU.64 R100, [R1+0x10f8] ;  /* 0x0010f80001647983 */ /* 0x001ea20000300a00 */
[----:B------:R-:W-:-:S02]  /*536f0*/  LOP3.LUT R0, R0, 0xffffffbf, RZ, 0xc0, !PT ;  /* 0xffffffbf00007812 */ /* 0x000fc400078ec0ff */
[C---:B------:R-:W-:Y:S01]  /*53700*/  PRMT R2, R107.reuse, 0x7772, RZ ;  /* 0x000077726b027816 */ /* 0x040fe200000000ff */
[----:B------:R-:W3:Y:S01]  /*53710*/  LDL.LU.64 R164, [R1+0x180] ;  /* 0x0001800001a47983 */ /* 0x000ee20000300a00 */
[----:B------:R-:W-:Y:S02]  /*53720*/  @P4 LOP3.LUT R0, R0, 0x40, RZ, 0xfc, !PT ;  /* 0x0000004000004812 */ /* 0x000fe400078efcff */
[----:B------:R-:W-:Y:S01]  /*53730*/  LOP3.LUT P4, RZ, R244, 0x400, RZ, 0xc0, !PT ;  /* 0x00000400f4ff7812 */ /* 0x000fe2000788c0ff */
[----:B------:R-:W4:Y:S01]  /*53740*/  LDL.LU.64 R166, [R1+0x178] ;  /* 0x0001780001a67983 */ /* 0x000f220000300a00 */
[----:B------:R-:W-:Y:S02]  /*53750*/  LOP3.LUT R0, R0, 0xffffff7f, RZ, 0xc0, !PT ;  /* 0xffffff7f00007812 */ /* 0x000fe400078ec0ff */
[----:B------:R-:W-:Y:S01]  /*53760*/  PRMT R107, R107, 0x7773, RZ ;  /* 0x000077736b6b7816 */ /* 0x000fe200000000ff */
[----:B------:R-:W4:Y:S04]  /*53770*/  LDL.LU.64 R168, [R1+0x170] ;  /* 0x0001700001a87983 */ /* 0x000f280000300a00 */
[----:B------:R-:W4:Y:S04]  /*53780*/  LDL.LU.64 R170, [R1+0x168] ;  /* 0x0001680001aa7983 */ /* 0x000f280000300a00 */
[----:B------:R-:W-:Y:S01]  /*53790*/  @P4 LOP3.LUT R0, R0, 0x80, RZ, 0xfc, !PT ;  /* 0x0000008000004812 */ /* 0x000fe200078efcff */
        /* <DEDUP_REMOVED lines=16> */
[----:B------:R-:W-:-:S03]  /*538a0*/  LOP3.LUT P4, RZ, R0, 0x800, RZ, 0xc0, !PT ;  /* 0x0000080000ff7812 */ /* 0x000fc6000788c0ff */
[----:B0-----:R-:W4:Y:S10]  /*538b0*/  LDL.LU.64 R176, [R1+0xb08] ;  /* 0x000b080001b07983 */ /* 0x001f340000300a00 */
[----:B------:R-:W-:Y:S01]  /*538c0*/  @P4 STG.E.U8 desc[UR32][R178.64], R107 ;  /* 0x0000006bb2004986 */ /* 0x000fe2000c101120 */
[----:B------:R-:W-:-:S02]  /*538d0*/  LOP3.LUT P4, RZ, R0, 0x400, RZ, 0xc0, !PT ;  /* 0x0000040000ff7812 */ /* 0x000fc4000788c0ff */
        /* <DEDUP_REMOVED lines=24> */
[----:B---3--:R0:W-:Y:S01]  /*53a60*/  @P4 STG.E.U8 desc[UR32][R164.64], R2 ;  /* 0x00000002a4004986 */ /* 0x0081e2000c101120 */
[----:B------:R-:W-:Y:S02]  /*53a70*/  LOP3.LUT P4, RZ, R0, 0x10, RZ, 0xc0, !PT ;  /* 0x0000001000ff7812 */ /* 0x000fe4000788c0ff */
[----:B0-----:R-:W-:-:S11]  /*53a80*/  PRMT R2, R103, 0x7770, RZ ;  /* 0x0000777067027816 */ /* 0x001fd600000000ff */
[----:B----4-:R0:W-:Y:S02]  /*53a90*/  @P4 STG.E.U8 desc[UR32][R166.64], R2 ;  /* 0x00000002a6004986 */ /* 0x0101e4000c101120 */
[----:B0-----:R-:W-:-:S05]  /*53aa0*/  PRMT R2, R103, 0x7771, RZ ;  /* 0x0000777167027816 */ /* 0x001fca00000000ff */
[----:B------:R0:W-:Y:S02]  /*53ab0*/  @P5 STG.E.U8 desc[UR32][R168.64], R2 ;  /* 0x00000002a8005986 */ /* 0x0001e4000c101120 */
[C---:B0-----:R-:W-:Y:S02]  /*53ac0*/  PRMT R2, R100.reuse, 0x7772, RZ ;  /* 0x0000777264027816 */ /* 0x041fe400000000ff */
[----:B------:R-:W-:-:S03]  /*53ad0*/  PRMT R100, R100, 0x7773, RZ ;  /* 0x0000777364647816 */ /* 0x000fc600000000ff */
[----:B------:R0:W-:Y:S04]  /*53ae0*/  @P6 STG.E.U8 desc[UR32][R170.64], R2 ;  /* 0x00000002aa006986 */ /* 0x0001e8000c101120 */
[----:B------:R-:W-:Y:S01]  /*53af0*/  @P0 STG.E.U8 desc[UR32][R172.64], R100 ;  /* 0x00000064ac000986 */ /* 0x000fe2000c101120 */
[----:B------:R-:W-:Y:S02]  /*53b00*/  LOP3.LUT P0, RZ, R244, 0x1, RZ, 0xc0, !PT ;  /* 0x00000001f4ff7812 */ /* 0x000fe4000780c0ff */
[C---:B0-----:R-:W-:Y:S02]  /*53b10*/  PRMT R2, R101.reuse, 0x7772, RZ ;  /* 0x0000777265027816 */ /* 0x041fe400000000ff */
[----:B------:R-:W-:-:S03]  /*53b20*/  PRMT R101, R101, 0x7773, RZ ;  /* 0x0000777365657816 */ /* 0x000fc600000000ff */
[----:B------:R0:W-:Y:S04]  /*53b30*/  @P1 STG.E.U8 desc[UR32][R174.64], R2 ;  /* 0x00000002ae001986 */ /* 0x0001e8000c101120 */
[----:B------:R1:W-:Y:S01]  /*53b40*/  @P2 STG.E.U8 desc[UR32][R176.64], R101 ;  /* 0x00000065b0002986 */ /* 0x0003e2000c101120 */
[----:B0-----:R-:W-:-:S03]  /*53b50*/  PRMT R2, R102, 0x7772, RZ ;  /* 0x0000777266027816 */ /* 0x001fc600000000ff */
[----:B------:R-:W2:Y:S01]  /*53b60*/  LDL.LU.64 R174, [R1+0xb28] ;  /* 0x000b280001ae7983 */ /* 0x000ea20000300a00 */
[----:B------:R-:W-:-:S03]  /*53b70*/  PRMT R102, R102, 0x7773, RZ ;  /* 0x0000777366667816 */ /* 0x000fc600000000ff */
[----:B------:R0:W-:Y:S04]  /*53b80*/  @P3 STG.E.U8 desc[UR32][R178.64], R2 ;  /* 0x00000002b2003986 */ /* 0x0001e8000c101120 */
[----:B-1----:R-:W3:Y:S04]  /*53b90*/  LDL.LU.64 R176, [R1+0xb30] ;  /* 0x000b300001b07983 */ /* 0x002ee80000300a00 */
[----:B------:R1:W-:Y:S04]  /*53ba0*/  @P0 STG.E.U8 desc[UR32][R96.64], R102 ;  /* 0x0000006660000986 */ /* 0x0003e8000c101120 */
[----:B0-----:R-:W4:Y:S04]  /*53bb0*/  LDL.LU.64 R178, [R1+0xb40] ;  /* 0x000b400001b27983 */ /* 0x001f280000300a00 */
[----:B------:R-:W4:Y:S04]  /*53bc0*/  LDL.LU.64 R156, [R1+0xb48] ;  /* 0x000b4800019c7983 */ /* 0x000f280000300a00 */
[----:B------:R-:W4:Y:S04]  /*53bd0*/  LDL.LU.64 R158, [R1+0xb50] ;  /* 0x000b5000019e7983 */ /* 0x000f280000300a00 */
[----:B-1----:R-:W4:Y:S01]  /*53be0*/  LDL.LU.64 R96, [R1+0x10e8] ;  /* 0x0010e80001607983 */ /* 0x002f220000300a00 */
[----:B------:R-:W-:-:S02]  /*53bf0*/  LOP3.LUT P4, RZ, R245, 0x100000, RZ, 0xc0, !PT ;  /* 0x00100000f5ff7812 */ /* 0x000fc4000788c0ff */
[----:B------:R-:W-:Y:S01]  /*53c00*/  LOP3.LUT R5, R5, 0xefffffff, RZ, 0xc0, !PT ;  /* 0xefffffff05057812 */ /* 0x000fe200078ec0ff */
[----:B------:R-:W4:Y:S01]  /*53c10*/  LDL.LU.64 R160, [R1+0xb60] ;  /* 0x000b600001a07983 */ /* 0x000f220000300a00 */
[C---:B------:R-:W-:Y:S02]  /*53c20*/  LOP3.LUT P1, RZ, R245.reuse, 0x80000000, RZ, 0xc0, !PT ;  /* 0x80000000f5ff7812 */ /* 0x040fe4000782c0ff */
[C---:B------:R-:W-:Y:S01]  /*53c30*/  LOP3.LUT P2, RZ, R245.reuse, 0x40000000, RZ, 0xc0, !PT ;  /* 0x40000000f5ff7812 */ /* 0x040fe2000784c0ff */
[----:B------:R-:W4:Y:S01]  /*53c40*/  LDL.LU.64 R162, [R1+0xb68] ;  /* 0x000b680001a27983 */ /* 0x000f220000300a00 */
[----:B------:R-:W-:Y:S02]  /*53c50*/  LOP3.LUT P3, RZ, R245, 0x20000000, RZ, 0xc0, !PT ;  /* 0x20000000f5ff7812 */ /* 0x000fe4000786c0ff */
[----:B------:R-:W-:Y:S01]  /*53c60*/  PRMT R2, R103, 0x7772, RZ ;  /* 0x0000777267027816 */ /* 0x000fe200000000ff */
[----:B------:R-:W4:Y:S02]  /*53c70*/  LDL.LU.64 R164, [R1+0xb70] ;  /* 0x000b700001a47983 */ /* 0x000f240000300a00 */
[----:B------:R-:W-:-:S02]  /*53c80*/  @P4 LOP3.LUT R5, R5, 0x10000000, RZ, 0xfc, !PT ;  /* 0x1000000005054812 */ /* 0x000fc400078efcff */
[----:B------:R-:W-:Y:S01]  /*53c90*/  LOP3.LUT P4, RZ, R245, 0x200000, RZ, 0xc0, !PT ;  /* 0x00200000f5ff7812 */ /* 0x000fe2000788c0ff */
[----:B------:R-:W4:Y:S01]  /*53ca0*/  LDL.LU.64 R166, [R1+0xb78] ;  /* 0x000b780001a67983 */ /* 0x000f220000300a00 */
[----:B------:R-:W-:Y:S02]  /*53cb0*/  LOP3.LUT R5, R5, 0xdfffffff, RZ, 0xc0, !PT ;  /* 0xdfffffff05057812 */ /* 0x000fe400078ec0ff */
[----:B------:R-:W-:Y:S01]  /*53cc0*/  PRMT R103, R103, 0x7773, RZ ;  /* 0x0000777367677816 */ /* 0x000fe200000000ff */
[----:B------:R-:W4:Y:S08]  /*53cd0*/  LDL.LU.64 R168, [R1+0xb80] ;  /* 0x000b800001a87983 */ /* 0x000f300000300a00 */
        /* <DEDUP_REMOVED lines=20> */
[----:B--2---:R4:W-:Y:S04]  /*53e20*/  @P1 STG.E.U8 desc[UR32][R174.64], R2 ;  /* 0x00000002ae001986 */ /* 0x0049e8000c101120 */
[----:B---3--:R-:W-:Y:S01]  /*53e30*/  @P2 STG.E.U8 desc[UR32][R176.64], R103 ;  /* 0x00000067b0002986 */ /* 0x008fe2000c101120 */
[----:B----4-:R-:W-:-:S05]  /*53e40*/  PRMT R2, R96, 0x7770, RZ ;  /* 0x0000777060027816 */ /* 0x010fca00000000ff */
[----:B------:R0:W-:Y:S04]  /*53e50*/  @P3 STG.E.U8 desc[UR32][R98.64], R2 ;  /* 0x0000000262003986 */ /* 0x0001e8000c101120 */
[----:B0-----:R-:W2:Y:S04]  /*53e60*/  LDL.LU.64 R98, [R1+0x10e0] ;  /* 0x0010e00001627983 */ /* 0x001ea80000300a00 */
[----:B------:R-:W3:Y:S04]  /*53e70*/  LDL.LU.64 R170, [R1+0xb88] ;  /* 0x000b880001aa7983 */ /* 0x000ee80000300a00 */
[----:B------:R-:W4:Y:S01]  /*53e80*/  LDL.LU.64 R172, [R1+0xb98] ;  /* 0x000b980001ac7983 */ /* 0x000f220000300a00 */
[----:B------:R-:W-:-:S03]  /*53e90*/  PRMT R2, R96, 0x7771, RZ ;  /* 0x0000777160027816 */ /* 0x000fc600000000ff */
[----:B------:R-:W4:Y:S04]  /*53ea0*/  LDL.LU.64 R174, [R1+0xba0] ;  /* 0x000ba00001ae7983 */ /* 0x000f280000300a00 */
[----:B------:R-:W4:Y:S04]  /*53eb0*/  LDL.LU.64 R176, [R1+0xba8] ;  /* 0x000ba80001b07983 */ /* 0x000f280000300a00 */
[----:B------:R0:W-:Y:S04]  /*53ec0*/  @P4 STG.E.U8 desc[UR32][R178.64], R2 ;  /* 0x00000002b2004986 */ /* 0x0001e8000c101120 */
[----:B0-----:R-:W4:Y:S01]  /*53ed0*/  LDL.LU.64 R178, [R1+0xbb0] ;  /* 0x000bb00001b27983 */ /* 0x001f220000300a00 */
        /* <DEDUP_REMOVED lines=14> */
[----:B------:R-:W-:Y:S01]  /*53fc0*/  @P4 STG.E.U8 desc[UR32][R160.64], R2 ;  /* 0x00000002a0004986 */ /* 0x000fe2000c101120 */
        /* <DEDUP_REMOVED lines=13> */
[----:B------:R-:W-:Y:S02]  /*540a0*/  PRMT R96, R96, 0x7773, RZ ;  /* 0x0000777360607816 */ /* 0x000fe400000000ff */
[----:B0-----:R-:W-:-:S09]  /*540b0*/  PRMT R0, R97, 0x7772, RZ ;  /* 0x0000777261007816 */ /* 0x001fd200000000ff */
[----:B---3--:R-:W-:Y:S01]  /*540c0*/  @P4 STG.E.U8 desc[UR32][R170.64], R96 ;  /* 0x00000060aa004986 */ /* 0x008fe2000c101120 */
[----:B------:R-:W-:-:S03]  /*540d0*/  PRMT R97, R97, 0x7773, RZ ;  /* 0x0000777361617816 */ /* 0x000fc600000000ff */
        /* <DEDUP_REMOVED lines=9> */
[----:B------:R1:W-:Y:S04]  /*54170*/  @P3 STG.E.U8 desc[UR32][R246.64], R99 ;  /* 0x00000063f6003986 */ /* 0x0003e8000c101120 */
[----:B0-----:R-:W2:Y:S04]  /*54180*/  LDL.LU.64 R92, [R1+0x10d8] ;  /* 0x0010d800015c7983 */ /* 0x001ea80000300a00 */
[----:B-1----:R-:W3:Y:S04]  /*54190*/  LDL.LU.64 R246, [R1+0x10d0] ;  /* 0x0010d00001f67983 */ /* 0x002ee80000300a00 */
[----:B------:R-:W4:Y:S01]  /*541a0*/  LDL.LU.64 R170, [R1+0xbd0] ;  /* 0x000bd00001aa7983 */ /* 0x000f220000300a00 */
[----:B------:R-:W-:-:S02]  /*541b0*/  LOP3.LUT P0, RZ, R245, 0x2000, RZ, 0xc0, !PT ;  /* 0x00002000f5ff7812 */ /* 0x000fc4000780c0ff */
[C---:B------:R-:W-:Y:S01]  /*541c0*/  LOP3.LUT P1, RZ, R245.reuse, 0x1000, RZ, 0xc0, !PT ;  /* 0x00001000f5ff7812 */ /* 0x040fe2000782c0ff */
[----:B------:R-:W3:Y:S04]  /*541d0*/  LDL.LU.64 R172, [R1+0xbe0] ;  /* 0x000be00001ac7983 */ /* 0x000ee80000300a00 */
[----:B------:R-:W3:Y:S04]  /*541e0*/  LDL.LU.64 R174, [R1+0xbe8] ;  /* 0x000be80001ae7983 */ /* 0x000ee80000300a00 */
[----:B------:R-:W3:Y:S04]  /*541f0*/  LDL.LU.64 R176, [R1+0xbf0] ;  /* 0x000bf00001b07983 */ /* 0x000ee80000300a00 */
[----:B------:R-:W3:Y:S04]  /*54200*/  LDL.LU.64 R178, [R1+0xbf8] ;  /* 0x000bf80001b27983 */ /* 0x000ee80000300a00 */
[----:B------:R-:W3:Y:S04]  /*54210*/  LDL.LU.64 R158, [R1+0xc00] ;  /* 0x000c0000019e7983 */ /* 0x000ee80000300a00 */
[----:B------:R-:W3:Y:S04]  /*54220*/  LDL.LU.64 R160, [R1+0xc08] ;  /* 0x000c080001a07983 */ /* 0x000ee80000300a00 */
[----:B------:R-:W3:Y:S01]  /*54230*/  LDL.LU.64 R162, [R1+0xc18] ;  /* 0x000c180001a27983 */ /* 0x000ee20000300a00 */
        /* <DEDUP_REMOVED lines=9> */
[----:B----4-:R0:W-:Y:S02]  /*542d0*/  @P0 STG.E.U8 desc[UR32][R170.64], R0 ;  /* 0x00000000aa000986 */ /* 0x0101e4000c101120 */
[----:B0-----:R-:W-:-:S05]  /*542e0*/  PRMT R0, R92, 0x7771, RZ ;  /* 0x000077715c007816 */ /* 0x001fca00000000ff */
[----:B------:R0:W-:Y:S04]  /*542f0*/  @P1 STG.E.U8 desc[UR32][R94.64], R0 ;  /* 0x000000005e001986 */ /* 0x0001e8000c101120 */
[----:B0-----:R-:W2:Y:S04]  /*54300*/  LDL.LU.64 R94, [R1+0x10c8] ;  /* 0x0010c800015e7983 */ /* 0x001ea80000300a00 */
[----:B------:R-:W4:Y:S01]  /*54310*/  LDL.LU.64 R164, [R1+0xc20] ;  /* 0x000c200001a47983 */ /* 0x000f220000300a00 */
[----:B------:R-:W-:Y:S02]  /*54320*/  @P4 LOP3.LUT R5, R5, 0x400000, RZ, 0xfc, !PT ;  /* 0x0040000005054812 */ /* 0x000fe400078efcff */
[----:B------:R-:W-:Y:S01]  /*54330*/  LOP3.LUT P4, RZ, R245, 0x10, RZ, 0xc0, !PT ;  /* 0x00000010f5ff7812 */ /* 0x000fe2000788c0ff */
[----:B------:R-:W4:Y:S01]  /*54340*/  LDL.LU.64 R166, [R1+0xc30] ;  /* 0x000c300001a67983 */ /* 0x000f220000300a00 */
[----:B------:R-:W-:-:S02]  /*54350*/  LOP3.LUT R5, R5, 0xff7fffff, RZ, 0xc0, !PT ;  /* 0xff7fffff05057812 */ /* 0x000fc400078ec0ff */
[C---:B------:R-:W-:Y:S01]  /*54360*/  LOP3.LUT P2, RZ, R245.reuse, 0x800, RZ, 0xc0, !PT ;  /* 0x00000800f5ff7812 */ /* 0x040fe2000784c0ff */
[----:B------:R-:W4:Y:S01]  /*54370*/  LDL.LU.64 R168, [R1+0xc40] ;  /* 0x000c400001a87983 */ /* 0x000f220000300a00 */
[----:B------:R-:W-:Y:S02]  /*54380*/  LOP3.LUT P3, RZ, R245, 0x400, RZ, 0xc0, !PT ;  /* 0x00000400f5ff7812 */ /* 0x000fe4000786c0ff */
[----:B------:R-:W-:Y:S01]  /*54390*/  PRMT R0, R93, 0x7770, RZ ;  /* 0x000077705d007816 */ /* 0x000fe200000000ff */
[----:B------:R-:W4:Y:S04]  /*543a0*/  LDL.LU.64 R170, [R1+0xc48] ;  /* 0x000c480001aa7983 */ /* 0x000f280000300a00 */
        /* <DEDUP_REMOVED lines=15> */
[----:B0-----:R-:W3:Y:S01]  /*544a0*/  LDL.LU.64 R172, [R1+0xc50] ;  /* 0x000c500001ac7983 */ /* 0x001ee20000300a00 */
[----:B------:R-:W-:-:S05]  /*544b0*/  PRMT R0, R93, 0x7771, RZ ;  /* 0x000077715d007816 */ /* 0x000fca00000000ff */
[----:B------:R0:W-:Y:S04]  /*544c0*/  @P3 STG.E.U8 desc[UR32][R174.64], R0 ;  /* 0x00000000ae003986 */ /* 0x0001e8000c101120 */
[----:B0-----:R-:W3:Y:S01]  /*544d0*/  LDL.LU.64 R174, [R1+0xc58] ;  /* 0x000c580001ae7983 */ /* 0x001ee20000300a00 */
[----:B--2---:R-:W-:-:S05]  /*544e0*/  PRMT R0, R94, 0x7770, RZ ;  /* 0x000077705e007816 */ /* 0x004fca00000000ff */
[----:B------:R0:W-:Y:S01]  /*544f0*/  @P4 STG.E.U8 desc[UR32][R176.64], R0 ;  /* 0x00000000b0004986 */ /* 0x0001e2000c101120 */
[C---:B------:R-:W-:Y:S02]  /*54500*/  LOP3.LUT P4, RZ, R5.reuse, 0x8000000, RZ, 0xc0, !PT ;  /* 0x0800000005ff7812 */ /* 0x040fe4000788c0ff */
        /* <DEDUP_REMOVED lines=14> */
[----:B------:R-:W-:-:S11]  /*545f0*/  PRMT R92, R92, 0x7773, RZ ;  /* 0x000077735c5c7816 */ /* 0x000fd600000000ff */
[----:B----4-:R-:W-:Y:S01]  /*54600*/  @P4 STG.E.U8 desc[UR32][R164.64], R92 ;  /* 0x0000005ca4004986 */ /* 0x010fe2000c101120 */
[----:B------:R-:W-:Y:S02]  /*54610*/  LOP3.LUT P4, RZ, R5, 0x400000, RZ, 0xc0, !PT ;  /* 0x0040000005ff7812 */ /* 0x000fe4000788c0ff */
[----:B0-----:R-:W-:-:S11]  /*54620*/  PRMT R0, R93, 0x7772, RZ ;  /* 0x000077725d007816 */ /* 0x001fd600000000ff */
[----:B------:R0:W-:Y:S04]  /*54630*/  @P4 STG.E.U8 desc[UR32][R88.64], R0 ;  /* 0x0000000058004986 */ /* 0x0001e8000c101120 */
[----:B0-----:R-:W4:Y:S01]  /*54640*/  LDL.LU.64 R88, [R1+0x10c0] ;  /* 0x0010c00001587983 */ /* 0x001f220000300a00 */
[----:B------:R-:W-:Y:S02]  /*54650*/  LOP3.LUT P4, RZ, R5, 0x200000, RZ, 0xc0, !PT ;  /* 0x0020000005ff7812 */ /* 0x000fe4000788c0ff */
[----:B------:R-:W-:Y:S02]  /*54660*/  PRMT R93, R93, 0x7773, RZ ;  /* 0x000077735d5d7816 */ /* 0x000fe400000000ff */
[----:B------:R-:W-:Y:S02]  /*54670*/  LOP3.LUT P5, RZ, R245, 0x1, RZ, 0xc0, !PT ;  /* 0x00000001f5ff7812 */ /* 0x000fe400078ac0ff */
[----:B------:R-:W-:-:S07]  /*54680*/  LOP3.LUT P6, RZ, R246, 0x80000000, RZ, 0xc0, !PT ;  /* 0x80000000f6ff7812 */ /* 0x000fce00078cc0ff */
[----:B------:R-:W-:Y:S01]  /*54690*/  @P4 STG.E.U8 desc[UR32][R166.64], R93 ;  /* 0x0000005da6004986 */ /* 0x000fe2000c101120 */
[----:B------:R-:W-:Y:S02]  /*546a0*/  LOP3.LUT P4, RZ, R5, 0x100000, RZ, 0xc0, !PT ;  /* 0x0010000005ff7812 */ /* 0x000fe4000788c0ff */
[----:B------:R-:W-:Y:S02]  /*546b0*/  PRMT R0, R94, 0x7772, RZ ;  /* 0x000077725e007816 */ /* 0x000fe400000000ff */
[C---:B------:R-:W-:Y:S02]  /*546c0*/  LOP3.LUT P0, RZ, R246.reuse, 0x40000000, RZ, 0xc0, !PT ;  /* 0x40000000f6ff7812 */ /* 0x040fe4000780c0ff */
[----:B------:R-:W-:Y:S02]  /*546d0*/  LOP3.LUT P1, RZ, R246, 0x20000000, RZ, 0xc0, !PT ;  /* 0x20000000f6ff7812 */ /* 0x000fe4000782c0ff */
[----:B------:R-:W-:-:S05]  /*546e0*/  PRMT R94, R94, 0x7773, RZ ;  /* 0x000077735e5e7816 */ /* 0x000fca00000000ff */
[----:B------:R0:W-:Y:S01]  /*546f0*/  @P4 STG.E.U8 desc[UR32][R168.64], R0 ;  /* 0x00000000a8004986 */ /* 0x0001e2000c101120 */
[----:B------:R-:W-:-:S03]  /*54700*/  LOP3.LUT P2, RZ, R246, 0x10000000, RZ, 0xc0, !PT ;  /* 0x10000000f6ff7812 */ /* 0x000fc6000784c0ff */
[----:B------:R-:W-:Y:S01]  /*54710*/  @P5 STG.E.U8 desc[UR32][R170.64], R94 ;  /* 0x0000005eaa005986 */ /* 0x000fe2000c101120 */
[C---:B0-----:R-:W-:Y:S02]  /*54720*/  PRMT R0, R95.reuse, 0x7772, RZ ;  /* 0x000077725f007816 */ /* 0x041fe400000000ff */
[----:B------:R-:W-:-:S03]  /*54730*/  PRMT R95, R95, 0x7773, RZ ;  /* 0x000077735f5f7816 */ /* 0x000fc600000000ff */
[----:B---3--:R4:W-:Y:S01]  /*54740*/  @P6 STG.E.U8 desc[UR32][R172.64], R0 ;  /* 0x00000000ac006986 */ /* 0x0089e2000c101120 */
[----:B------:R-:W-:-:S03]  /*54750*/  LOP3.LUT P3, RZ, R246, 0x8000000, RZ, 0xc0, !PT ;  /* 0x08000000f6ff7812 */ /* 0x000fc6000786c0ff */
[----:B------:R-:W-:Y:S01]  /*54760*/  @P0 STG.E.U8 desc[UR32][R174.64], R95 ;  /* 0x0000005fae000986 */ /* 0x000fe2000c101120 */
[----:B------:R-:W-:Y:S02]  /*54770*/  LOP3.LUT P4, RZ, R246, 0x4000, RZ, 0xc0, !PT ;  /* 0x00004000f6ff7812 */ /* 0x000fe4000788c0ff */
[----:B------:R-:W-:-:S11]  /*54780*/  LOP3.LUT R5, R5, 0xffffefff, RZ, 0xc0, !PT ;  /* 0xffffefff05057812 */ /* 0x000fd600078ec0ff */
[----:B------:R-:W-:Y:S02]  /*54790*/  @P4 LOP3.LUT R5, R5, 0x1000, RZ, 0xfc, !PT ;  /* 0x0000100005054812 */ /* 0x000fe400078efcff */
[----:B------:R-:W-:Y:S02]  /*547a0*/  LOP3.LUT P4, RZ, R246, 0x8000, RZ, 0xc0, !PT ;  /* 0x00008000f6ff7812 */ /* 0x000fe4000788c0ff */
[----:B----4-:R-:W-:-:S05]  /*547b0*/  PRMT R0, R88, 0x7770, RZ ;  /* 0x0000777058007816 */ /* 0x010fca00000000ff */
        /* <DEDUP_REMOVED lines=16> */
[----:B------:R-:W-:-:S04]  /*548c0*/  LOP3.LUT R5, R5, 0xffffdfff, RZ, 0xc0, !PT ;  /* 0xffffdfff05057812 */ /* 0x000fc800078ec0ff */
        /* <DEDUP_REMOVED lines=12> */
[----:B------:R-:W-:-:S09]  /*54990*/  LOP3.LUT P0, RZ, R246, 0x4000000, RZ, 0xc0, !PT ;  /* 0x04000000f6ff7812 */ /* 0x000fd2000780c0ff */
[----:B------:R-:W-:Y:S02]  /*549a0*/  @P4 LOP3.LUT R5, R5, 0x20000, RZ, 0xfc, !PT ;  /* 0x0002000005054812 */ /* 0x000fe400078efcff */
[C---:B------:R-:W-:Y:S02]  /*549b0*/  LOP3.LUT P4, RZ, R246.reuse, 0x100000, RZ, 0xc0, !PT ;  /* 0x00100000f6ff7812 */ /* 0x040fe4000788c0ff */
[----:B------:R-:W-:Y:S02]  /*549c0*/  LOP3.LUT R5, R5, 0xfffbffff, RZ, 0xc0, !PT ;  /* 0xfffbffff05057812 */ /* 0x000fe400078ec0ff */
[C---:B------:R-:W-:Y:S02]  /*549d0*/  LOP3.LUT P1, RZ, R246.reuse, 0x2000000, RZ, 0xc0, !PT ;  /* 0x02000000f6ff7812 */ /* 0x040fe4000782c0ff */
[----:B------:R-:W-:Y:S02]  /*549e0*/  PRMT R0, R89, 0x7771, RZ ;  /* 0x0000777159007816 */ /* 0x000fe400000000ff */
[----:B------:R-:W-:-:S05]  /*549f0*/  LOP3.LUT P2, RZ, R246, 0x1000000, RZ, 0xc0, !PT ;  /* 0x01000000f6ff7812 */ /* 0x000fca000784c0ff */
[----:B------:R-:W-:Y:S02]  /*54a00*/  @P4 LOP3.LUT R5, R5, 0x40000, RZ, 0xfc, !PT ;  /* 0x0004000005054812 */ /* 0x000fe400078efcff */
[C---:B------:R-:W-:Y:S02]  /*54a10*/  LOP3.LUT P4, RZ, R246.reuse, 0x200000, RZ, 0xc0, !PT ;  /* 0x00200000f6ff7812 */ /* 0x040fe4000788c0ff */
[----:B------:R-:W-:Y:S02]  /*54a20*/  LOP3.LUT P3, RZ, R246, 0x800000, RZ, 0xc0, !PT ;  /* 0x00800000f6ff7812 */ /* 0x000fe4000786c0ff */
[----:B------:R-:W-:-:S09]  /*54a30*/  LOP3.LUT R5, R5, 0xfff7ffff, RZ, 0xc0, !PT ;  /* 0xfff7ffff05057812 */ /* 0x000fd200078ec0ff */
[----:B------:R-:W-:Y:S02]  /*54a40*/  @P4 LOP3.LUT R5, R5, 0x80000, RZ, 0xfc, !PT ;  /* 0x0008000005054812 */ /* 0x000fe400078efcff */
[----:B------:R-:W-:Y:S01]  /*54a50*/  LOP3.LUT P4, RZ, R246, 0x400000, RZ, 0xc0, !PT ;  /* 0x00400000f6ff7812 */ /* 0x000fe2000788c0ff */
[----:B---3--:R2:W-:Y:S02]  /*54a60*/  @P0 STG.E.U8 desc[UR32][R166.64], R0 ;  /* 0x00000000a6000986 */ /* 0x0085e4000c101120 */
[C---:B--2---:R-:W-:Y:S02]  /*54a70*/  PRMT R0, R90.reuse, 0x7770, RZ ;  /* 0x000077705a007816 */ /* 0x044fe400000000ff */
[----:B------:R-:W2:Y:S04]  /*54a80*/  LDL.LU.64 R166, [R1+0xce8] ;  /* 0x000ce80001a67983 */ /* 0x000ea80000300a00 */
[----:B----4-:R0:W-:Y:S02]  /*54a90*/  @P1 STG.E.U8 desc[UR32][R168.64], R0 ;  /* 0x00000000a8001986 */ /* 0x0101e4000c101120 */
[----:B0-----:R-:W-:-:S02]  /*54aa0*/  PRMT R0, R90, 0x7771, RZ ;  /* 0x000077715a007816 */ /* 0x001fc400000000ff */
[----:B------:R-:W3:Y:S04]  /*54ab0*/  LDL.LU.64 R168, [R1+0xcf0] ;  /* 0x000cf00001a87983 */ /* 0x000ee80000300a00 */
[----:B------:R0:W-:Y:S02]  /*54ac0*/  @P2 STG.E.U8 desc[UR32][R170.64], R0 ;  /* 0x00000000aa002986 */ /* 0x0001e4000c101120 */
[C---:B0-----:R-:W-:Y:S02]  /*54ad0*/  PRMT R0, R91.reuse, 0x7770, RZ ;  /* 0x000077705b007816 */ /* 0x041fe400000000ff */
        /* <DEDUP_REMOVED lines=10> */
[----:B------:R-:W-:Y:S02]  /*54b80*/  PRMT R88, R88, 0x7773, RZ ;  /* 0x0000777358587816 */ /* 0x000fe400000000ff */
[----:B0-----:R-:W-:Y:S01]  /*54b90*/  PRMT R0, R89, 0x7772, RZ ;  /* 0x0000777259007816 */ /* 0x001fe200000000ff */
[----:B------:R-:W4:Y:S08]  /*54ba0*/  LDL.LU.64 R176, [R1+0xd10] ;  /* 0x000d100001b07983 */ /* 0x000f300000300a00 */
[----:B------:R0:W-:Y:S01]  /*54bb0*/  @P4 STG.E.U8 desc[UR32][R178.64], R88 ;  /* 0x00000058b2004986 */ /* 0x0001e2000c101120 */
[----:B------:R-:W-:-:S02]  /*54bc0*/  LOP3.LUT P4, RZ, R5, 0x20000, RZ, 0xc0, !PT ;  /* 0x0002000005ff7812 */ /* 0x000fc4000788c0ff */
[----:B------:R-:W-:Y:S01]  /*54bd0*/  PRMT R89, R89, 0x7773, RZ ;  /* 0x0000777359597816 */ /* 0x000fe200000000ff */
[----:B0-----:R-:W4:Y:S10]  /*54be0*/  LDL.LU.64 R178, [R1+0xd20] ;  /* 0x000d200001b27983 */ /* 0x001f340000300a00 */
[----:B------:R0:W-:Y:S01]  /*54bf0*/  @P4 STG.E.U8 desc[UR32][R160.64], R0 ;  /* 0x00000000a0004986 */ /* 0x0001e2000c101120 */
[----:B------:R-:W-:-:S13]  /*54c00*/  LOP3.LUT P4, RZ, R5, 0x10000, RZ, 0xc0, !PT ;  /* 0x0001000005ff7812 */ /* 0x000fda000788c0ff */
[----:B------:R-:W-:Y:S01]  /*54c10*/  @P4 STG.E.U8 desc[UR32][R162.64], R89 ;  /* 0x00000059a2004986 */ /* 0x000fe2000c101120 */
[----:B------:R-:W-:Y:S02]  /*54c20*/  LOP3.LUT P4, RZ, R5, 0x8000, RZ, 0xc0, !PT ;  /* 0x0000800005ff7812 */ /* 0x000fe4000788c0ff */
[C---:B0-----:R-:W-:Y:S02]  /*54c30*/  PRMT R0, R90.reuse, 0x7772, RZ ;  /* 0x000077725a007816 */ /* 0x041fe400000000ff */
[----:B------:R-:W-:-:S09]  /*54c40*/  PRMT R90, R90, 0x7773, RZ ;  /* 0x000077735a5a7816 */ /* 0x000fd200000000ff */
[----:B------:R0:W-:Y:S01]  /*54c50*/  @P4 STG.E.U8 desc[UR32][R84.64], R0 ;  /* 0x0000000054004986 */ /* 0x0001e2000c101120 */
[----:B------:R-:W-:-:S03]  /*54c60*/  LOP3.LUT P4, RZ, R5, 0x4000, RZ, 0xc0, !PT ;  /* 0x0000400005ff7812 */ /* 0x000fc6000788c0ff */
[----:B0-----:R-:W3:Y:S10]  /*54c70*/  LDL.LU.64 R84, [R1+0x10b0] ;  /* 0x0010b00001547983 */ /* 0x001ef40000300a00 */
[----:B------:R-:W-:Y:S01]  /*54c80*/  @P4 STG.E.U8 desc[UR32][R164.64], R90 ;  /* 0x0000005aa4004986 */ /* 0x000fe2000c101120 */
[----:B------:R-:W-:-:S02]  /*54c90*/  LOP3.LUT P4, RZ, R5, 0x2000, RZ, 0xc0, !PT ;  /* 0x0000200005ff7812 */ /* 0x000fc4000788c0ff */
[----:B------:R-:W-:-:S11]  /*54ca0*/  PRMT R0, R91, 0x7772, RZ ;  /* 0x000077725b007816 */ /* 0x000fd600000000ff */
[----:B------:R0:W-:Y:S04]  /*54cb0*/  @P4 STG.E.U8 desc[UR32][R86.64], R0 ;  /* 0x0000000056004986 */ /* 0x0001e8000c101120 */
[----:B0-----:R-:W4:Y:S01]  /*54cc0*/  LDL.LU.64 R86, [R1+0x10a8] ;  /* 0x0010a80001567983 */ /* 0x001f220000300a00 */
[----:B------:R-:W-:Y:S02]  /*54cd0*/  LOP3.LUT P4, RZ, R5, 0x1000, RZ, 0xc0, !PT ;  /* 0x0000100005ff7812 */ /* 0x000fe4000788c0ff */
[C---:B------:R-:W-:Y:S02]  /*54ce0*/  LOP3.LUT P5, RZ, R246.reuse, 0x2000, RZ, 0xc0, !PT ;  /* 0x00002000f6ff7812 */ /* 0x040fe400078ac0ff */
[----:B------:R-:W-:Y:S02]  /*54cf0*/  LOP3.LUT P6, RZ, R246, 0x1000, RZ, 0xc0, !PT ;  /* 0x00001000f6ff7812 */ /* 0x000fe400078cc0ff */
[----:B------:R-:W-:-:S02]  /*54d00*/  PRMT R91, R91, 0x7773, RZ ;  /* 0x000077735b5b7816 */ /* 0x000fc400000000ff */
[C---:B------:R-:W-:Y:S02]  /*54d10*/  LOP3.LUT P0, RZ, R246.reuse, 0x800, RZ, 0xc0, !PT ;  /* 0x00000800f6ff7812 */ /* 0x040fe4000780c0ff */
[C---:B------:R-:W-:Y:S02]  /*54d20*/  LOP3.LUT P1, RZ, R246.reuse, 0x400, RZ, 0xc0, !PT ;  /* 0x00000400f6ff7812 */ /* 0x040fe4000782c0ff */
[C---:B------:R-:W-:Y:S02]  /*54d30*/  LOP3.LUT P2, RZ, R246.reuse, 0x200, RZ, 0xc0, !PT ;  /* 0x00000200f6ff7812 */ /* 0x040fe4000784c0ff */
[----:B------:R-:W-:Y:S01]  /*54d40*/  LOP3.LUT P3, RZ, R246, 0x100, RZ, 0xc0, !PT ;  /* 0x00000100f6ff7812 */ /* 0x000fe2000786c0ff */
[----:B--2---:R-:W-:Y:S01]  /*54d50*/  @P4 STG.E.U8 desc[UR32][R166.64], R91 ;  /* 0x0000005ba6004986 */ /* 0x004fe2000c101120 */
[----:B---3--:R-:W-:-:S05]  /*54d60*/  PRMT R0, R84, 0x7770, RZ ;  /* 0x0000777054007816 */ /* 0x008fca00000000ff */
[----:B------:R0:W-:Y:S02]  /*54d70*/  @P5 STG.E.U8 desc[UR32][R168.64], R0 ;  /* 0x00000000a8005986 */ /* 0x0001e4000c101120 */
[----:B0-----:R-:W-:-:S05]  /*54d80*/  PRMT R0, R84, 0x7771, RZ ;  /* 0x0000777154007816 */ /* 0x001fca00000000ff */
[----:B----4-:R0:W-:Y:S02]  /*54d90*/  @P6 STG.E.U8 desc[UR32][R170.64], R0 ;  /* 0x00000000aa006986 */ /* 0x0101e4000c101120 */
[----:B0-----:R-:W-:-:S05]  /*54da0*/  PRMT R0, R85, 0x7770, RZ ;  /* 0x0000777055007816 */ /* 0x001fca00000000ff */
        /* <DEDUP_REMOVED lines=13> */
[----:B------:R-:W-:-:S02]  /*54e80*/  LOP3.LUT P6, RZ, R246, 0x80, RZ, 0xc0, !PT ;  /* 0x00000080f6ff7812 */ /* 0x000fc400078cc0ff */
        /* <DEDUP_REMOVED lines=12> */
[----:B------:R-:W-:Y:S01]  /*54f50*/  @P4 LOP3.LUT R5, R5, 0x100, RZ, 0xfc, !PT ;  /* 0x0000010005054812 */ /* 0x000fe200078efcff */
[----:B--2---:R0:W-:Y:S04]  /*54f60*/  @P6 STG.E.U8 desc[UR32][R178.64], R0 ;  /* 0x00000000b2006986 */ /* 0x0041e8000c101120 */
[----:B0-----:R-:W2:Y:S04]  /*54f70*/  LDL.LU.64 R178, [R1+0xd68] ;  /* 0x000d680001b27983 */ /* 0x001ea80000300a00 */
[----:B------:R-:W2:Y:S01]  /*54f80*/  LDL.LU.64 R160, [R1+0xd78] ;  /* 0x000d780001a07983 */ /* 0x000ea20000300a00 */
[----:B------:R-:W-:-:S02]  /*54f90*/  LOP3.LUT P4, RZ, R247, 0x80000000, RZ, 0xc0, !PT ;  /* 0x80000000f7ff7812 */ /* 0x000fc4000788c0ff */
[----:B------:R-:W-:Y:S01]  /*54fa0*/  LOP3.LUT R5, R5, 0xfffffdff, RZ, 0xc0, !PT ;  /* 0xfffffdff05057812 */ /* 0x000fe200078ec0ff */
[----:B------:R-:W2:Y:S01]  /*54fb0*/  LDL.LU.64 R162, [R1+0xd88] ;  /* 0x000d880001a27983 */ /* 0x000ea20000300a00 */
[C---:B------:R-:W-:Y:S02]  /*54fc0*/  LOP3.LUT P2, RZ, R246.reuse, 0x40, RZ, 0xc0, !PT ;  /* 0x00000040f6ff7812 */ /* 0x040fe4000784c0ff */
[C---:B------:R-:W-:Y:S01]  /*54fd0*/  LOP3.LUT P3, RZ, R246.reuse, 0x20, RZ, 0xc0, !PT ;  /* 0x00000020f6ff7812 */ /* 0x040fe2000786c0ff */
[----:B------:R-:W2:Y:S01]  /*54fe0*/  LDL.LU.64 R164, [R1+0xd90] ;  /* 0x000d900001a47983 */ /* 0x000ea20000300a00 */
[----:B------:R-:W-:Y:S02]  /*54ff0*/  PRMT R0, R87, 0x7771, RZ ;  /* 0x0000777157007816 */ /* 0x000fe400000000ff */
[----:B------:R-:W-:Y:S01]  /*55000*/  LOP3.LUT P0, RZ, R246, 0x10, RZ, 0xc0, !PT ;  /* 0x00000010f6ff7812 */ /* 0x000fe2000780c0ff */
[----:B------:R-:W2:Y:S02]  /*55010*/  LDL.LU.64 R166, [R1+0xd98] ;  /* 0x000d980001a67983 */ /* 0x000ea40000300a00 */
[----:B------:R-:W-:-:S02]  /*55020*/  @P4 LOP3.LUT R5, R5, 0x200, RZ, 0xfc, !PT ;  /* 0x0000020005054812 */ /* 0x000fc400078efcff */
[----:B------:R-:W-:Y:S02]  /*55030*/  LOP3.LUT P4, RZ, R246, 0x1, RZ, 0xc0, !PT ;  /* 0x00000001f6ff7812 */ /* 0x000fe4000788c0ff */
[----:B------:R-:W-:-:S11]  /*55040*/  LOP3.LUT R5, R5, 0xfffffbff, RZ, 0xc0, !PT ;  /* 0xfffffbff05057812 */ /* 0x000fd600078ec0ff */
[----:B------:R-:W-:Y:S02]  /*55050*/  @P4 LOP3.LUT R5, R5, 0x400, RZ, 0xfc, !PT ;  /* 0x0000040005054812 */ /* 0x000fe400078efcff */
[C---:B------:R-:W-:Y:S02]  /*55060*/  LOP3.LUT P4, RZ, R246.reuse, 0x2, RZ, 0xc0, !PT ;  /* 0x00000002f6ff7812 */ /* 0x040fe4000788c0ff */
[----:B------:R-:W-:Y:S01]  /*55070*/  LOP3.LUT R5, R5, 0xfffff7ff, RZ, 0xc0, !PT ;  /* 0xfffff7ff05057812 */ /* 0x000fe200078ec0ff */
[----:B---3--:R0:W-:Y:S01]  /*55080*/  @P2 STG.E.U8 desc[UR32][R168.64], R0 ;  /* 0x00000000a8002986 */ /* 0x0081e2000c101120 */
[----:B------:R-:W-:-:S09]  /*55090*/  LOP3.LUT P1, RZ, R246, 0x8, RZ, 0xc0, !PT ;  /* 0x00000008f6ff7812 */ /* 0x000fd2000782c0ff */
[----:B------:R-:W-:Y:S02]  /*550a0*/  @P4 LOP3.LUT R5, R5, 0x800, RZ, 0xfc, !PT ;  /* 0x0000080005054812 */ /* 0x000fe400078efcff */
[----:B------:R-:W-:Y:S01]  /*550b0*/  LOP3.LUT P4, RZ, R246, 0x4, RZ, 0xc0, !PT ;  /* 0x00000004f6ff7812 */ /* 0x000fe2000788c0ff */
[----:B0-----:R-:W3:Y:S01]  /*550c0*/  LDL.LU.64 R168, [R1+0xda0] ;  /* 0x000da00001a87983 */ /* 0x001ee20000300a00 */
[C---:B------:R-:W-:Y:S02]  /*550d0*/  PRMT R0, R84.reuse, 0x7772, RZ ;  /* 0x0000777254007816 */ /* 0x040fe400000000ff */
[----:B------:R-:W-:-:S03]  /*550e0*/  PRMT R84, R84, 0x7773, RZ ;  /* 0x0000777354547816 */ /* 0x000fc600000000ff */
[----:B----4-:R0:W-:Y:S04]  /*550f0*/  @P3 STG.E.U8 desc[UR32][R170.64], R0 ;  /* 0x00000000aa003986 */ /* 0x0101e8000c101120 */
[----:B------:R1:W-:Y:S01]  /*55100*/  @P0 STG.E.U8 desc[UR32][R172.64], R84 ;  /* 0x00000054ac000986 */ /* 0x0003e2000c101120 */
[----:B0-----:R-:W-:-:S03]  /*55110*/  PRMT R0, R85, 0x7772, RZ ;  /* 0x0000777255007816 */ /* 0x001fc600000000ff */
[----:B------:R-:W4:Y:S01]  /*55120*/  LDL.LU.64 R170, [R1+0xda8] ;  /* 0x000da80001aa7983 */ /* 0x000f220000300a00 */
[----:B------:R-:W-:-:S03]  /*55130*/  PRMT R85, R85, 0x7773, RZ ;  /* 0x0000777355557816 */ /* 0x000fc600000000ff */
[----:B------:R0:W-:Y:S04]  /*55140*/  @P1 STG.E.U8 desc[UR32][R174.64], R0 ;  /* 0x00000000ae001986 */ /* 0x0001e8000c101120 */
[----:B------:R-:W-:Y:S01]  /*55150*/  @P4 STG.E.U8 desc[UR32][R176.64], R85 ;  /* 0x00000055b0004986 */ /* 0x000fe2000c101120 */
[----:B------:R-:W-:-:S03]  /*55160*/  LOP3.LUT P4, RZ, R5, 0x800, RZ, 0xc0, !PT ;  /* 0x0000080005ff7812 */ /* 0x000fc6000788c0ff */
[----:B-1----:R-:W4:Y:S01]  /*55170*/  LDL.LU.64 R172, [R1+0xdb0] ;  /* 0x000db00001ac7983 */ /* 0x002f220000300a00 */
[----:B0-----:R-:W-:-:S03]  /*55180*/  PRMT R0, R86, 0x7772, RZ ;  /* 0x0000777256007816 */ /* 0x001fc600000000ff */
[----:B------:R-:W4:Y:S06]  /*55190*/  LDL.LU.64 R174, [R1+0xdb8] ;  /* 0x000db80001ae7983 */ /* 0x000f2c0000300a00 */
[----:B------:R0:W-:Y:S01]  /*551a0*/  @P4 STG.E.U8 desc[UR32][R80.64], R0 ;  /* 0x0000000050004986 */ /* 0x0001e2000c101120 */
[----:B------:R-:W-:Y:S02]  /*551b0*/  LOP3.LUT P4, RZ, R5, 0x400, RZ, 0xc0, !PT ;  /* 0x0000040005ff7812 */ /* 0x000fe4000788c0ff */
[----:B------:R-:W-:Y:S01]  /*551c0*/  PRMT R86, R86, 0x7773, RZ ;  /* 0x0000777356567816 */ /* 0x000fe200000000ff */
[----:B0-----:R-:W3:Y:S01]  /*551d0*/  LDL.LU.64 R80, [R1+0x10a0] ;  /* 0x0010a00001507983 */ /* 0x001ee20000300a00 */
[----:B------:R-:W-:-:S02]  /*551e0*/  PRMT R0, R87, 0x7772, RZ ;  /* 0x0000777257007816 */ /* 0x000fc400000000ff */
[----:B------:R-:W-:Y:S01]  /*551f0*/  PRMT R87, R87, 0x7773, RZ ;  /* 0x0000777357577816 */ /* 0x000fe200000000ff */
[----:B------:R-:W4:Y:S06]  /*55200*/  LDL.LU.64 R176, [R1+0xdc0] ;  /* 0x000dc00001b07983 */ /* 0x000f2c0000300a00 */
[----:B--2---:R0:W-:Y:S01]  /*55210*/  @P4 STG.E.U8 desc[UR32][R178.64], R86 ;  /* 0x00000056b2004986 */ /* 0x0041e2000c101120 */
[----:B------:R-:W-:-:S03]  /*55220*/  LOP3.LUT P4, RZ, R5, 0x200, RZ, 0xc0, !PT ;  /* 0x0000020005ff7812 */ /* 0x000fc6000788c0ff */
[----:B0-----:R-:W2:Y:S10]  /*55230*/  LDL.LU.64 R178, [R1+0xdc8] ;  /* 0x000dc80001b27983 */ /* 0x001eb40000300a00 */
[----:B------:R-:W-:Y:S01]  /*55240*/  @P4 STG.E.U8 desc[UR32][R160.64], R0 ;  /* 0x00000000a0004986 */ /* 0x000fe2000c101120 */
[----:B------:R-:W-:-:S13]  /*55250*/  LOP3.LUT P4, RZ, R5, 0x100, RZ, 0xc0, !PT ;  /* 0x0000010005ff7812 */ /* 0x000fda000788c0ff */
[----:B------:R0:W-:Y:S04]  /*55260*/  @P4 STG.E.U8 desc[UR32][R82.64], R87 ;  /* 0x0000005752004986 */ /* 0x0001e8000c101120 */
[----:B0-----:R-:W4:Y:S01]  /*55270*/  LDL.LU.64 R82, [R1+0x1098] ;  /* 0x0010980001527983 */ /* 0x001f220000300a00 */
[----:B------:R-:W-:Y:S02]  /*55280*/  LOP3.LUT P4, RZ, R5, 0x80, RZ, 0xc0, !PT ;  /* 0x0000008005ff7812 */ /* 0x000fe4000788c0ff */
[C---:B------:R-:W-:Y:S02]  /*55290*/  LOP3.LUT P5, RZ, R247.reuse, 0x4000000, RZ, 0xc0, !PT ;  /* 0x04000000f7ff7812 */ /* 0x040fe400078ac0ff */
[C---:B------:R-:W-:Y:S02]  /*552a0*/  LOP3.LUT P6, RZ, R247.reuse, 0x2000000, RZ, 0xc0, !PT ;  /* 0x02000000f7ff7812 */ /* 0x040fe400078cc0ff */
[----:B------:R-:W-:-:S02]  /*552b0*/  LOP3.LUT P2, RZ, R247, 0x1000000, RZ, 0xc0, !PT ;  /* 0x01000000f7ff7812 */ /* 0x000fc4000784c0ff */
[C---:B------:R-:W-:Y:S02]  /*552c0*/  LOP3.LUT P3, RZ, R247.reuse, 0x800000, RZ, 0xc0, !PT ;  /* 0x00800000f7ff7812 */ /* 0x040fe4000786c0ff */
[----:B------:R-:W-:Y:S02]  /*552d0*/  LOP3.LUT P0, RZ, R247, 0x400000, RZ, 0xc0, !PT ;  /* 0x00400000f7ff7812 */ /* 0x000fe4000780c0ff */
[----:B---3--:R-:W-:-:S05]  /*552e0*/  PRMT R0, R80, 0x7770, RZ ;  /* 0x0000777050007816 */ /* 0x008fca00000000ff */
[----:B------:R0:W-:Y:S01]  /*552f0*/  @P4 STG.E.U8 desc[UR32][R162.64], R0 ;  /* 0x00000000a2004986 */ /* 0x0001e2000c101120 */
[----:B------:R-:W-:Y:S02]  /*55300*/  LOP3.LUT P4, RZ, R5, 0x40, RZ, 0xc0, !PT ;  /* 0x0000004005ff7812 */ /* 0x000fe4000788c0ff */
[----:B0-----:R-:W-:-:S11]  /*55310*/  PRMT R0, R80, 0x7771, RZ ;  /* 0x0000777150007816 */ /* 0x001fd600000000ff */
[----:B------:R0:W-:Y:S01]  /*55320*/  @P4 STG.E.U8 desc[UR32][R164.64], R0 ;  /* 0x00000000a4004986 */ /* 0x0001e2000c101120 */
[----:B------:R-:W-:Y:S02]  /*55330*/  LOP3.LUT P4, RZ, R5, 0x20, RZ, 0xc0, !PT ;  /* 0x0000002005ff7812 */ /* 0x000fe4000788c0ff */
[----:B0-----:R-:W-:-:S11]  /*55340*/  PRMT R0, R81, 0x7770, RZ ;  /* 0x0000777051007816 */ /* 0x001fd600000000ff */
[----:B------:R0:W-:Y:S02]  /*55350*/  @P4 STG.E.U8 desc[UR32][R166.64], R0 ;  /* 0x00000000a6004986 */ /* 0x0001e4000c101120 */
[----:B0-----:R-:W-:-:S05]  /*55360*/  PRMT R0, R81, 0x7771, RZ ;  /* 0x0000777151007816 */ /* 0x001fca00000000ff */
[----:B------:R4:W-:Y:S02]  /*55370*/  @P5 STG.E.U8 desc[UR32][R168.64], R0 ;  /* 0x00000000a8005986 */ /* 0x0009e4000c101120 */
[----:B----4-:R-:W-:-:S05]  /*55380*/  PRMT R0, R82, 0x7770, RZ ;  /* 0x0000777052007816 */ /* 0x010fca00000000ff */
[----:B------:R0:W-:Y:S02]  /*55390*/  @P6 STG.E.U8 desc[UR32][R170.64], R0 ;  /* 0x00000000aa006986 */ /* 0x0001e4000c101120 */
[----:B0-----:R-:W-:-:S05]  /*553a0*/  PRMT R0, R82, 0x7771, RZ ;  /* 0x0000777152007816 */ /* 0x001fca00000000ff */
[----:B------:R0:W-:Y:S02]  /*553b0*/  @P2 STG.E.U8 desc[UR32][R172.64], R0 ;  /* 0x00000000ac002986 */ /* 0x0001e4000c101120 */
[----:B0-----:R-:W-:-:S05]  /*553c0*/  PRMT R0, R83, 0x7770, RZ ;  /* 0x0000777053007816 */ /* 0x001fca00000000ff */
[----:B------:R0:W-:Y:S02]  /*553d0*/  @P3 STG.E.U8 desc[UR32][R174.64], R0 ;  /* 0x00000000ae003986 */ /* 0x0001e4000c101120 */
[----:B0-----:R-:W-:Y:S02]  /*553e0*/  PRMT R0, R83, 0x7771, RZ ;  /* 0x0000777153007816 */ /* 0x001fe400000000ff */
[----:B------:R-:W3:Y:S04]  /*553f0*/  LDL.LU.64 R174, [R1+0xdd0] ;  /* 0x000dd00001ae7983 */ /* 0x000ee80000300a00 */
[----:B------:R0:W-:Y:S04]  /*55400*/  @P0 STG.E.U8 desc[UR32][R176.64], R0 ;  /* 0x00000000b0000986 */ /* 0x0001e8000c101120 */
[----:B0-----:R-:W4:Y:S04]  /*55410*/  LDL.LU.64 R176, [R1+0xde0] ;  /* 0x000de00001b07983 */ /* 0x001f280000300a00 */
[----:B------:R-:W4:Y:S04]  /*55420*/  LDL.LU.64 R168, [R1+0xde8] ;  /* 0x000de80001a87983 */ /* 0x000f280000300a00 */
[----:B------:R-:W4:Y:S01]  /*55430*/  LDL.LU.64 R170, [R1+0xdf0] ;  /* 0x000df00001aa7983 */ /* 0x000f220000300a00 */
[----:B------:R-:W-:-:S02]  /*55440*/  LOP3.LUT P1, RZ, R247, 0x200000, RZ, 0xc0, !PT ;  /* 0x00200000f7ff7812 */ /* 0x000fc4000782c0ff */
[----:B------:R-:W-:-:S11]  /*55450*/  PRMT R0, R80, 0x7772, RZ ;  /* 0x0000777250007816 */ /* 0x000fd600000000ff */
[----:B--2---:R0:W-:Y:S01]  /*55460*/  @P1 STG.E.U8 desc[UR32][R178.64], R0 ;  /* 0x00000000b2001986 */ /* 0x0041e2000c101120 */
[----:B------:R-:W-:Y:S02]  /*55470*/  LOP3.LUT P1, RZ, R247, 0x2000, RZ, 0xc0, !PT ;  /* 0x00002000f7ff7812 */ /* 0x000fe4000782c0ff */
[----:B------:R-:W-:Y:S02]  /*55480*/  LOP3.LUT R5, R5, 0xfffffffb, RZ, 0xc0, !PT ;  /* 0xfffffffb05057812 */ /* 0x000fe400078ec0ff */
[C---:B------:R-:W-:Y:S02]  /*55490*/  LOP3.LUT P2, RZ, R247.reuse, 0x100000, RZ, 0xc0, !PT ;  /* 0x00100000f7ff7812 */ /* 0x040fe4000784c0ff */
[----:B------:R-:W-:Y:S01]  /*554a0*/  LOP3.LUT P3, RZ, R247, 0x80000, RZ, 0xc0, !PT ;  /* 0x00080000f7ff7812 */ /* 0x000fe2000786c0ff */
[----:B0-----:R-:W2:Y:S06]  /*554b0*/  LDL.LU.64 R178, [R1+0xe08] ;  /* 0x000e080001b27983 */ /* 0x001eac0000300a00 */
[----:B------:R-:W-:-:S02]  /*554c0*/  @P1 LOP3.LUT R5, R5, 0x4, RZ, 0xfc, !PT ;  /* 0x0000000405051812 */ /* 0x000fc400078efcff */
[----:B------:R-:W-:Y:S01]  /*554d0*/  LOP3.LUT P1, RZ, R247, 0x4000, RZ, 0xc0, !PT ;  /* 0x00004000f7ff7812 */ /* 0x000fe2000782c0ff */
[----:B------:R-:W2:Y:S01]  /*554e0*/  LDL.LU.64 R172, [R1+0xe10] ;  /* 0x000e100001ac7983 */ /* 0x000ea20000300a00 */
[----:B------:R-:W-:Y:S02]  /*554f0*/  LOP3.LUT R5, R5, 0xfffffff7, RZ, 0xc0, !PT ;  /* 0xfffffff705057812 */ /* 0x000fe400078ec0ff */
[----:B------:R-:W-:Y:S01]  /*55500*/  LOP3.LUT P5, RZ, R247, 0x40000, RZ, 0xc0, !PT ;  /* 0x00040000f7ff7812 */ /* 0x000fe200078ac0ff */
[----:B------:R-:W2:Y:S08]  /*55510*/  LDL.LU.64 R164, [R1+0xe20] ;  /* 0x000e200001a47983 */ /* 0x000eb00000300a00 */
[----:B------:R-:W-:-:S02]  /*55520*/  @P1 LOP3.LUT R5, R5, 0x8, RZ, 0xfc, !PT ;  /* 0x0000000805051812 */ /* 0x000fc400078efcff */
[----:B------:R-:W-:Y:S02]  /*55530*/  LOP3.LUT P1, RZ, R247, 0x8000, RZ, 0xc0, !PT ;  /* 0x00008000f7ff7812 */ /* 0x000fe4000782c0ff */
[----:B------:R-:W-:Y:S02]  /*55540*/  LOP3.LUT R5, R5, 0xffffffef, RZ, 0xc0, !PT ;  /* 0xffffffef05057812 */ /* 0x000fe400078ec0ff */
[----:B------:R-:W-:Y:S02]  /*55550*/  LOP3.LUT P4, RZ, R247, 0x20000, RZ, 0xc0, !PT ;  /* 0x00020000f7ff7812 */ /* 0x000fe4000788c0ff */
[----:B------:R-:W-:Y:S02]  /*55560*/  PRMT R80, R80, 0x7773, RZ ;  /* 0x0000777350507816 */ /* 0x000fe400000000ff */
[----:B------:R-:W-:-:S05]  /*55570*/  PRMT R0, R81, 0x7772, RZ ;  /* 0x0000777251007816 */ /* 0x000fca00000000ff */
[----:B------:R-:W-:Y:S02]  /*55580*/  @P1 LOP3.LUT R5, R5, 0x10, RZ, 0xfc, !PT ;  /* 0x0000001005051812 */ /* 0x000fe400078efcff */
[----:B------:R-:W-:Y:S02]  /*55590*/  LOP3.LUT P1, RZ, R247, 0x10000, RZ, 0xc0, !PT ;  /* 0x00010000f7ff7812 */ /* 0x000fe4000782c0ff */
[----:B------:R-:W-:Y:S01]  /*555a0*/  PRMT R81, R81, 0x7773, RZ ;  /* 0x0000777351517816 */ /* 0x000fe200000000ff */
[----:B---3--:R0:W-:Y:S04]  /*555b0*/  @P2 STG.E.U8 desc[UR32][R174.64], R80 ;  /* 0x00000050ae002986 */ /* 0x0081e8000c101120 */
[----:B0-----:R-:W3:Y:S04]  /*555c0*/  LDL.LU.64 R174, [R1+0xe00] ;  /* 0x000e000001ae7983 */ /* 0x001ee80000300a00 */
[----:B----4-:R0:W-:Y:S04]  /*555d0*/  @P3 STG.E.U8 desc[UR32][R176.64], R0 ;  /* 0x00000000b0003986 */ /* 0x0101e8000c101120 */
[----:B------:R-:W-:Y:S01]  /*555e0*/  @P5 STG.E.U8 desc[UR32][R168.64], R81 ;  /* 0x00000051a8005986 */ /* 0x000fe2000c101120 */
[----:B0-----:R-:W-:-:S03]  /*555f0*/  PRMT R0, R82, 0x7772, RZ ;  /* 0x0000777252007816 */ /* 0x001fc600000000ff */
[----:B------:R-:W4:Y:S01]  /*55600*/  LDL.LU.64 R176, [R1+0xdd8] ;  /* 0x000dd80001b07983 */ /* 0x000f220000300a00 */
[----:B------:R-:W-:-:S03]  /*55610*/  PRMT R82, R82, 0x7773, RZ ;  /* 0x0000777352527816 */ /* 0x000fc600000000ff */
[----:B------:R-:W-:Y:S04]  /*55620*/  @P4 STG.E.U8 desc[UR32][R170.64], R0 ;  /* 0x00000000aa004986 */ /* 0x000fe8000c101120 */
[----:B------:R-:W4:Y:S04]  /*55630*/  LDL.LU.64 R166, [R1+0xd48] ;  /* 0x000d480001a67983 */ /* 0x000f280000300a00 */
[----:B------:R0:W-:Y:S04]  /*55640*/  @P1 STG.E.U8 desc[UR32][R76.64], R82 ;  /* 0x000000524c001986 */ /* 0x0001e8000c101120 */
[----:B0-----:R-:W3:Y:S01]  /*55650*/  LDL.LU.64 R76, [R1+0x1090] ;  /* 0x00109000014c7983 */ /* 0x001ee20000300a00 */
        /* <DEDUP_REMOVED lines=9> */
[----:B------:R-:W-:-:S04]  /*556f0*/  @P0 LOP3.LUT R5, R5, 0x2, RZ, 0xfc, !PT ;  /* 0x0000000205050812 */ /* 0x000fc800078efcff */
[----:B------:R-:W-:Y:S02]  /*55700*/  LOP3.LUT P1, RZ, R5, 0x10, RZ, 0xc0, !PT ;  /* 0x0000001005ff7812 */ /* 0x000fe4000782c0ff */
[C---:B------:R-:W-:Y:S02]  /*55710*/  PRMT R0, R83.reuse, 0x7772, RZ ;  /* 0x0000777253007816 */ /* 0x040fe400000000ff */
[----:B------:R-:W-:-:S09]  /*55720*/  PRMT R83, R83, 0x7773, RZ ;  /* 0x0000777353537816 */ /* 0x000fd200000000ff */
[----:B--2---:R0:W-:Y:S01]  /*55730*/  @P1 STG.E.U8 desc[UR32][R178.64], R0 ;  /* 0x00000000b2001986 */ /* 0x0041e2000c101120 */
[----:B------:R-:W-:-:S03]  /*55740*/  LOP3.LUT P1, RZ, R5, 0x8, RZ, 0xc0, !PT ;  /* 0x0000000805ff7812 */ /* 0x000fc6000782c0ff */
[----:B0-----:R-:W2:Y:S10]  /*55750*/  LDL.LU.64 R178, [R1+0xcc8] ;  /* 0x000cc80001b27983 */ /* 0x001eb40000300a00 */
[----:B------:R0:W-:Y:S01]  /*55760*/  @P1 STG.E.U8 desc[UR32][R172.64], R83 ;  /* 0x00000053ac001986 */ /* 0x0001e2000c101120 */
[----:B------:R-:W-:-:S03]  /*55770*/  LOP3.LUT P1, RZ, R5, 0x4, RZ, 0xc0, !PT ;  /* 0x0000000405ff7812 */ /* 0x000fc6000782c0ff */
[----:B------:R-:W2:Y:S04]  /*55780*/  LDL.LU.64 R170, [R1+0xca0] ;  /* 0x000ca00001aa7983 */ /* 0x000ea80000300a00 */
[----:B0-----:R-:W2:Y:S01]  /*55790*/  LDL.LU.64 R172, [R1+0xc38] ;  /* 0x000c380001ac7983 */ /* 0x001ea20000300a00 */
[----:B---3--:R-:W-:-:S05]  /*557a0*/  PRMT R0, R76, 0x7770, RZ ;  /* 0x000077704c007816 */ /* 0x008fca00000000ff */
[----:B------:R0:W-:Y:S04]  /*557b0*/  @P1 STG.E.U8 desc[UR32][R78.64], R0 ;  /* 0x000000004e001986 */ /* 0x0001e8000c101120 */
[----:B0-----:R-:W3:Y:S01]  /*557c0*/  LDL.LU.64 R78, [R1+0x1088] ;  /* 0x00108800014e7983 */ /* 0x001ee20000300a00 */
[C---:B------:R-:W-:Y:S02]  /*557d0*/  LOP3.LUT P6, RZ, R247.reuse, 0x1000, RZ, 0xc0, !PT ;  /* 0x00001000f7ff7812 */ /* 0x040fe400078cc0ff */
[----:B------:R-:W-:Y:S02]  /*557e0*/  LOP3.LUT P0, RZ, R247, 0x800, RZ, 0xc0, !PT ;  /* 0x00000800f7ff7812 */ /* 0x000fe4000780c0ff */
[----:B------:R-:W-:Y:S02]  /*557f0*/  PRMT R0, R76, 0x7771, RZ ;  /* 0x000077714c007816 */ /* 0x000fe400000000ff */
[----:B------:R-:W-:-:S07]  /*55800*/  PRMT R2, R77, 0x7770, RZ ;  /* 0x000077704d027816 */ /* 0x000fce00000000ff */
[----:B------:R-:W-:Y:S04]  /*55810*/  @P6 STG.E.U8 desc[UR32][R164.64], R0 ;  /* 0x00000000a4006986 */ /* 0x000fe8000c101120 */
[----:B------:R0:W-:Y:S01]  /*55820*/  @P0 STG.E.U8 desc[UR32][R174.64], R2 ;  /* 0x00000002ae000986 */ /* 0x0001e2000c101120 */
[----:B------:R-:W-:Y:S02]  /*55830*/  LOP3.LUT P0, RZ, R5, 0x2, RZ, 0xc0, !PT ;  /* 0x0000000205ff7812 */ /* 0x000fe4000780c0ff */
[----:B------:R-:W-:Y:S02]  /*55840*/  PRMT R6, R77, 0x7771, RZ ;  /* 0x000077714d067816 */ /* 0x000fe400000000ff */
[C---:B------:R-:W-:Y:S02]  /*55850*/  LOP3.LUT P2, RZ, R247.reuse, 0x80, RZ, 0xc0, !PT ;  /* 0x00000080f7ff7812 */ /* 0x040fe4000784c0ff */
[----:B------:R-:W-:Y:S01]  /*55860*/  LOP3.LUT P3, RZ, R247, 0x40, RZ, 0xc0, !PT ;  /* 0x00000040f7ff7812 */ /* 0x000fe2000786c0ff */
[----:B0-----:R-:W2:Y:S06]  /*55870*/  LDL.LU.64 R174, [R1+0xc10] ;  /* 0x000c100001ae7983 */ /* 0x001eac0000300a00 */
[----:B----4-:R0:W-:Y:S01]  /*55880*/  @P0 STG.E.U8 desc[UR32][R176.64], R6 ;  /* 0x00000006b0000986 */ /* 0x0101e2000c101120 */
[----:B------:R-:W-:-:S03]  /*55890*/  LOP3.LUT P0, RZ, R5, 0x1, RZ, 0xc0, !PT ;  /* 0x0000000105ff7812 */ /* 0x000fc6000780c0ff */
[----:B0-----:R-:W4:Y:S01]  /*558a0*/  LDL.LU.64 R176, [R1+0xbb8] ;  /* 0x000bb80001b07983 */ /* 0x001f220000300a00 */
[----:B---3--:R-:W-:-:S09]  /*558b0*/  PRMT R5, R78, 0x7770, RZ ;  /* 0x000077704e057816 */ /* 0x008fd200000000ff */
[----:B------:R0:W-:Y:S01]  /*558c0*/  @P0 STG.E.U8 desc[UR32][R248.64], R5 ;  /* 0x00000005f8000986 */ /* 0x0001e2000c101120 */
[----:B------:R-:W-:Y:S02]  /*558d0*/  LOP3.LUT P0, RZ, R3, 0x80000000, RZ, 0xc0, !PT ;  /* 0x8000000003ff7812 */ /* 0x000fe4000780c0ff */
[----:B------:R-:W-:Y:S02]  /*558e0*/  PRMT R7, R78, 0x7771, RZ ;  /* 0x000077714e077816 */ /* 0x000fe400000000ff */
[C---:B------:R-:W-:Y:S02]  /*558f0*/  PRMT R8, R79.reuse, 0x7770, RZ ;  /* 0x000077704f087816 */ /* 0x040fe400000000ff */
[----:B------:R-:W-:Y:S01]  /*55900*/  PRMT R0, R79, 0x7771, RZ ;  /* 0x000077714f007816 */ /* 0x000fe200000000ff */
[----:B0-----:R-:W3:Y:S06]  /*55910*/  LDL.LU.64 R248, [R1+0x1080] ;  /* 0x0010800001f87983 */ /* 0x001eec0000300a00 */
[----:B------:R-:W-:Y:S04]  /*55920*/  @P0 STG.E.U8 desc[UR32][R166.64], R7 ;  /* 0x00000007a6000986 */ /* 0x000fe8000c101120 */
[----:B------:R-:W-:Y:S04]  /*55930*/  @P2 STG.E.U8 desc[UR32][R168.64], R8 ;  /* 0x00000008a8002986 */ /* 0x000fe8000c101120 */
[----:B--2---:R0:W-:Y:S04]  /*55940*/  @P3 STG.E.U8 desc[UR32][R178.64], R0 ;  /* 0x00000000b2003986 */ /* 0x0041e8000c101120 */
[----:B0-----:R-:W2:Y:S01]  /*55950*/  LDL.LU.64 R178, [R1+0xb90] ;  /* 0x000b900001b27983 */ /* 0x001ea20000300a00 */
[----:B------:R-:W-:-:S02]  /*55960*/  LOP3.LUT P5, RZ, R247, 0x20, RZ, 0xc0, !PT ;  /* 0x00000020f7ff7812 */ /* 0x000fc400078ac0ff */
[C---:B------:R-:W-:Y:S02]  /*55970*/  LOP3.LUT P4, RZ, R247.reuse, 0x10, RZ, 0xc0, !PT ;  /* 0x00000010f7ff7812 */ /* 0x040fe4000788c0ff */
[C---:B------:R-:W-:Y:S02]  /*55980*/  LOP3.LUT P1, RZ, R247.reuse, 0x8, RZ, 0xc0, !PT ;  /* 0x00000008f7ff7812 */ /* 0x040fe4000782c0ff */
[C---:B------:R-:W-:Y:S02]  /*55990*/  LOP3.LUT P6, RZ, R247.reuse, 0x4, RZ, 0xc0, !PT ;  /* 0x00000004f7ff7812 */ /* 0x040fe400078cc0ff */
[C---:B------:R-:W-:Y:S02]  /*559a0*/  LOP3.LUT P0, RZ, R247.reuse, 0x2, RZ, 0xc0, !PT ;  /* 0x00000002f7ff7812 */ /* 0x040fe4000780c0ff */
[----:B------:R-:W-:Y:S02]  /*559b0*/  LOP3.LUT P2, RZ, R247, 0x1, RZ, 0xc0, !PT ;  /* 0x00000001f7ff7812 */ /* 0x000fe4000784c0ff */
[----:B------:R-:W-:-:S02]  /*559c0*/  PRMT R2, R76, 0x7772, RZ ;  /* 0x000077724c027816 */ /* 0x000fc400000000ff */
[----:B------:R-:W-:Y:S02]  /*559d0*/  PRMT R76, R76, 0x7773, RZ ;  /* 0x000077734c4c7816 */ /* 0x000fe400000000ff */
[C---:B------:R-:W-:Y:S02]  /*559e0*/  PRMT R5, R77.reuse, 0x7772, RZ ;  /* 0x000077724d057816 */ /* 0x040fe400000000ff */
[----:B------:R-:W-:Y:S01]  /*559f0*/  PRMT R77, R77, 0x7773, RZ ;  /* 0x000077734d4d7816 */ /* 0x000fe200000000ff */
[----:B------:R0:W-:Y:S01]  /*55a00*/  @P5 STG.E.U8 desc[UR32][R170.64], R2 ;  /* 0x00000002aa005986 */ /* 0x0001e2000c101120 */
[C---:B------:R-:W-:Y:S02]  /*55a10*/  PRMT R6, R78.reuse, 0x7772, RZ ;  /* 0x000077724e067816 */ /* 0x040fe400000000ff */
[----:B------:R-:W-:Y:S01]  /*55a20*/  PRMT R78, R78, 0x7773, RZ ;  /* 0x000077734e4e7816 */ /* 0x000fe200000000ff */
[----:B------:R1:W-:Y:S04]  /*55a30*/  @P4 STG.E.U8 desc[UR32][R172.64], R76 ;  /* 0x0000004cac004986 */ /* 0x0003e8000c101120 */
[----:B------:R4:W-:Y:S04]  /*55a40*/  @P1 STG.E.U8 desc[UR32][R174.64], R5 ;  /* 0x00000005ae001986 */ /* 0x0009e8000c101120 */
[----:B0-----:R-:W3:Y:S04]  /*55a50*/  LDL.LU.64 R170, [R1+0xb10] ;  /* 0x000b100001aa7983 */ /* 0x001ee80000300a00 */
[----:B-1----:R-:W3:Y:S04]  /*55a60*/  LDL.LU.64 R172, [R1+0x150] ;  /* 0x0001500001ac7983 */ /* 0x002ee80000300a00 */
[----:B----4-:R0:W-:Y:S04]  /*55a70*/  @P6 STG.E.U8 desc[UR32][R176.64], R77 ;  /* 0x0000004db0006986 */ /* 0x0101e8000c101120 */
[----:B------:R-:W4:Y:S04]  /*55a80*/  LDL.LU.64 R174, [R1+0x140] ;  /* 0x0001400001ae7983 */ /* 0x000f280000300a00 */
[----:B0-----:R-:W4:Y:S04]  /*55a90*/  LDL.LU.64 R176, [R1+0x138] ;  /* 0x0001380001b07983 */ /* 0x001f280000300a00 */
[----:B------:R-:W4:Y:S04]  /*55aa0*/  LDL.LU.64 R160, [R1+0x130] ;  /* 0x0001300001a07983 */ /* 0x000f280000300a00 */
[----:B------:R-:W4:Y:S04]  /*55ab0*/  LDL.LU.64 R162, [R1+0x128] ;  /* 0x0001280001a27983 */ /* 0x000f280000300a00 */
[----:B--2---:R-:W-:Y:S04]  /*55ac0*/  @P0 STG.E.U8 desc[UR32][R178.64], R6 ;  /* 0x00000006b2000986 */ /* 0x004fe8000c101120 */
[----:B------:R0:W-:Y:S04]  /*55ad0*/  @P2 STG.E.U8 desc[UR32][R72.64], R78 ;  /* 0x0000004e48002986 */ /* 0x0001e8000c101120 */
[----:B0-----:R-:W2:Y:S01]  /*55ae0*/  LDL.LU.64 R72, [R1+0x1078] ;  /* 0x0010780001487983 */ /* 0x001ea20000300a00 */
[----:B---3--:R-:W-:-:S02]  /*55af0*/  LOP3.LUT P4, RZ, R248, 0x4000000, RZ, 0xc0, !PT ;  /* 0x04000000f8ff7812 */ /* 0x008fc4000788c0ff */
[C---:B------:R-:W-:Y:S01]  /*55b00*/  LOP3.LUT P3, RZ, R248.reuse, 0x80000000, RZ, 0xc0, !PT ;  /* 0x80000000f8ff7812 */ /* 0x040fe2000786c0ff */
[----:B------:R-:W3:Y:S01]  /*55b10*/  LDL.LU.64 R178, [R1+0x120] ;  /* 0x0001200001b27983 */ /* 0x000ee20000300a00 */
[----:B------:R-:W-:Y:S02]  /*55b20*/  P2R R9, PR, RZ, 0x10 ;  /* 0x00000010ff097803 */ /* 0x000fe40000000000 */
[C---:B------:R-:W-:Y:S01]  /*55b30*/  LOP3.LUT P4, RZ, R248.reuse, 0x8000000, RZ, 0xc0, !PT ;  /* 0x08000000f8ff7812 */ /* 0x040fe2000788c0ff */
[----:B------:R-:W3:Y:S03]  /*55b40*/  LDL.LU.64 R164, [R1+0x118] ;  /* 0x0001180001a47983 */ /* 0x000ee60000300a00 */
[----:B------:R-:W-:Y:S01]  /*55b50*/  P2R R8, PR, RZ, 0x10 ;  /* 0x00000010ff087803 */ /* 0x000fe20000000000 */
[----:B------:R-:W3:Y:S01]  /*55b60*/  LDL.LU.64 R166, [R1+0x110] ;  /* 0x0001100001a67983 */ /* 0x000ee20000300a00 */
[----:B------:R-:W-:-:S02]  /*55b70*/  LOP3.LUT P4, RZ, R248, 0x10000000, RZ, 0xc0, !PT ;  /* 0x10000000f8ff7812 */ /* 0x000fc4000788c0ff */
[C---:B------:R-:W-:Y:S01]  /*55b80*/  LOP3.LUT P5, RZ, R248.reuse, 0x40000000, RZ, 0xc0, !PT ;  /* 0x40000000f8ff7812 */ /* 0x040fe200078ac0ff */
[----:B------:R-:W3:Y:S01]  /*55b90*/  LDL.LU.64 R168, [R1+0x108] ;  /* 0x0001080001a87983 */ /* 0x000ee20000300a00 */
[----:B------:R-:W-:Y:S02]  /*55ba0*/  P2R R7, PR, RZ, 0x10 ;  /* 0x00000010ff077803 */ /* 0x000fe40000000000 */
[----:B------:R-:W-:Y:S02]  /*55bb0*/  LOP3.LUT P4, RZ, R248, 0x20000000, RZ, 0xc0, !PT ;  /* 0x20000000f8ff7812 */ /* 0x000fe4000788c0ff */
[C---:B------:R-:W-:Y:S02]  /*55bc0*/  PRMT R0, R79.reuse, 0x7772, RZ ;  /* 0x000077724f007816 */ /* 0x040fe400000000ff */
[----:B------:R-:W-:-:S03]  /*55bd0*/  PRMT R79, R79, 0x7773, RZ ;  /* 0x000077734f4f7816 */ /* 0x000fc600000000ff */
[----:B------:R-:W-:Y:S04]  /*55be0*/  @P3 STG.E.U8 desc[UR32][R170.64], R0 ;  /* 0x00000000aa003986 */ /* 0x000fe8000c101120 */
[----:B------:R-:W-:Y:S01]  /*55bf0*/  @P5 STG.E.U8 desc[UR32][R172.64], R79 ;  /* 0x0000004fac005986 */ /* 0x000fe2000c101120 */
[----:B--2---:R-:W-:-:S05]  /*55c00*/  PRMT R2, R72, 0x7770, RZ ;  /* 0x0000777048027816 */ /* 0x004fca00000000ff */
[----:B------:R0:W-:Y:S04]  /*55c10*/  @P4 STG.E.U8 desc[UR32][R74.64], R2 ;  /* 0x000000024a004986 */ /* 0x0001e8000c101120 */
[----:B0-----:R-:W2:Y:S01]  /*55c20*/  LDL.LU.64 R74, [R1+0x1070] ;  /* 0x00107000014a7983 */ /* 0x001ea20000300a00 */
[----:B------:R-:W-:Y:S02]  /*55c30*/  ISETP.NE.AND P4, PT, R7, RZ, PT ;  /* 0x000000ff0700720c */ /* 0x000fe40003f85270 */
[----:B------:R-:W-:Y:S01]  /*55c40*/  PRMT R5, R72, 0x7771, RZ ;  /* 0x0000777148057816 */ /* 0x000fe200000000ff */
[----:B------:R-:W3:Y:S01]  /*55c50*/  LDL.LU.64 R170, [R1+0x100] ;  /* 0x0001000001aa7983 */ /* 0x000ee20000300a00 */
[----:B------:R-:W-:Y:S02]  /*55c60*/  LOP3.LUT P6, RZ, R248, 0x200000, RZ, 0xc0, !PT ;  /* 0x00200000f8ff7812 */ /* 0x000fe400078cc0ff */
[----:B------:R-:W-:Y:S01]  /*55c70*/  PRMT R6, R73, 0x7770, RZ ;  /* 0x0000777049067816 */ /* 0x000fe200000000ff */
[----:B------:R-:W3:Y:S06]  /*55c80*/  LDL.LU.64 R172, [R1+0xf8] ;  /* 0x0000f80001ac7983 */ /* 0x000eec0000300a00 */
[----:B----4-:R0:W-:Y:S01]  /*55c90*/  @P4 STG.E.U8 desc[UR32][R174.64], R5 ;  /* 0x00000005ae004986 */ /* 0x0101e2000c101120 */
[----:B------:R-:W-:-:S02]  /*55ca0*/  ISETP.NE.AND P4, PT, R8, RZ, PT ;  /* 0x000000ff0800720c */ /* 0x000fc40003f85270 */
[----:B------:R-:W-:Y:S02]  /*55cb0*/  P2R R80, PR, RZ, 0x40 ;  /* 0x00000040ff507803 */ /* 0x000fe40000000000 */
[----:B------:R-:W-:-:S04]  /*55cc0*/  LOP3.LUT P6, RZ, R248, 0x400000, RZ, 0xc0, !PT ;  /* 0x00400000f8ff7812 */ /* 0x000fc800078cc0ff */
[----:B------:R-:W-:Y:S02]  /*55cd0*/  P2R R77, PR, RZ, 0x40 ;  /* 0x00000040ff4d7803 */ /* 0x000fe40000000000 */
[C---:B------:R-:W-:Y:S01]  /*55ce0*/  LOP3.LUT P6, RZ, R248.reuse, 0x800000, RZ, 0xc0, !PT ;  /* 0x00800000f8ff7812 */ /* 0x040fe200078cc0ff */
[----:B0-----:R-:W4:Y:S01]  /*55cf0*/  LDL.LU.64 R174, [R1+0xf0] ;  /* 0x0000f00001ae7983 */ /* 0x001f220000300a00 */
[----:B------:R-:W-:-:S03]  /*55d00*/  LOP3.LUT P1, RZ, R248, 0x2000000, RZ, 0xc0, !PT ;  /* 0x02000000f8ff7812 */ /* 0x000fc6000782c0ff */
[----:B------:R0:W-:Y:S01]  /*55d10*/  @P4 STG.E.U8 desc[UR32][R176.64], R6 ;  /* 0x00000006b0004986 */ /* 0x0001e2000c101120 */
[----:B------:R-:W-:Y:S02]  /*55d20*/  ISETP.NE.AND P4, PT, R9, RZ, PT ;  /* 0x000000ff0900720c */ /* 0x000fe40003f85270 */
[----:B------:R-:W-:Y:S02]  /*55d30*/  P2R R76, PR, RZ, 0x40 ;  /* 0x00000040ff4c7803 */ /* 0x000fe40000000000 */
[----:B------:R-:W-:Y:S02]  /*55d40*/  LOP3.LUT P6, RZ, R248, 0x1000000, RZ, 0xc0, !PT ;  /* 0x01000000f8ff7812 */ /* 0x000fe400078cc0ff */
[----:B------:R-:W-:Y:S01]  /*55d50*/  PRMT R7, R73, 0x7771, RZ ;  /* 0x0000777149077816 */ /* 0x000fe200000000ff */
[----:B0-----:R-:W4:Y:S06]  /*55d60*/  LDL.LU.64 R176, [R1+0xe8] ;  /* 0x0000e80001b07983 */ /* 0x001f2c0000300a00 */
[----:B------:R-:W-:Y:S01]  /*55d70*/  @P4 STG.E.U8 desc[UR32][R160.64], R7 ;  /* 0x00000007a0004986 */ /* 0x000fe2000c101120 */
[----:B--2---:R-:W-:-:S02]  /*55d80*/  PRMT R0, R74, 0x7770, RZ ;  /* 0x000077704a007816 */ /* 0x004fc400000000ff */
[----:B------:R-:W-:-:S03]  /*55d90*/  PRMT R8, R74, 0x7771, RZ ;  /* 0x000077714a087816 */ /* 0x000fc600000000ff */
[----:B------:R-:W-:Y:S04]  /*55da0*/  @P1 STG.E.U8 desc[UR32][R162.64], R0 ;  /* 0x00000000a2001986 */ /* 0x000fe8000c101120 */
[----:B---3--:R0:W-:Y:S04]  /*55db0*/  @P6 STG.E.U8 desc[UR32][R178.64], R8 ;  /* 0x00000008b2006986 */ /* 0x0081e8000c101120 */
[----:B0-----:R-:W2:Y:S01]  /*55dc0*/  LDL.LU.64 R178, [R1+0xe0] ;  /* 0x0000e00001b27983 */ /* 0x001ea20000300a00 */
[----:B------:R-:W-:Y:S02]  /*55dd0*/  ISETP.NE.AND P6, PT, R76, RZ, PT ;  /* 0x000000ff4c00720c */ /* 0x000fe40003fc5270 */
[----:B------:R-:W-:-:S02]  /*55de0*/  PRMT R2, R75, 0x7770, RZ ;  /* 0x000077704b027816 */ /* 0x000fc400000000ff */
[----:B------:R-:W-:-:S09]  /*55df0*/  PRMT R5, R75, 0x7771, RZ ;  /* 0x000077714b057816 */ /* 0x000fd200000000ff */
[----:B------:R0:W-:Y:S01]  /*55e00*/  @P6 STG.E.U8 desc[UR32][R164.64], R2 ;  /* 0x00000002a4006986 */ /* 0x0001e2000c101120 */
[----:B------:R-:W-:Y:S02]  /*55e10*/  ISETP.NE.AND P6, PT, R77, RZ, PT ;  /* 0x000000ff4d00720c */ /* 0x000fe40003fc5270 */
[C---:B------:R-:W-:Y:S02]  /*55e20*/  LOP3.LUT P0, RZ, R248.reuse, 0x100000, RZ, 0xc0, !PT ;  /* 0x00100000f8ff7812 */ /* 0x040fe4000780c0ff */
[C---:B------:R-:W-:Y:S02]  /*55e30*/  LOP3.LUT P2, RZ, R248.reuse, 0x80000, RZ, 0xc0, !PT ;  /* 0x00080000f8ff7812 */ /* 0x040fe4000784c0ff */
[C---:B------:R-:W-:Y:S02]  /*55e40*/  LOP3.LUT P3, RZ, R248.reuse, 0x40000, RZ, 0xc0, !PT ;  /* 0x00040000f8ff7812 */ /* 0x040fe4000786c0ff */
[----:B------:R-:W-:-:S05]  /*55e50*/  LOP3.LUT P5, RZ, R248, 0x20000, RZ, 0xc0, !PT ;  /* 0x00020000f8ff7812 */ /* 0x000fca00078ac0ff */
[----:B------:R1:W-:Y:S01]  /*55e60*/  @P6 STG.E.U8 desc[UR32][R166.64], R5 ;  /* 0x00000005a6006986 */ /* 0x0003e2000c101120 */
[----:B------:R-:W-:Y:S02]  /*55e70*/  ISETP.NE.AND P6, PT, R80, RZ, PT ;  /* 0x000000ff5000720c */ /* 0x000fe40003fc5270 */
[C---:B------:R-:W-:Y:S02]  /*55e80*/  LOP3.LUT P4, RZ, R248.reuse, 0x10000, RZ, 0xc0, !PT ;  /* 0x00010000f8ff7812 */ /* 0x040fe4000788c0ff */
[----:B------:R-:W-:Y:S02]  /*55e90*/  LOP3.LUT P1, RZ, R248, 0x8000, RZ, 0xc0, !PT ;  /* 0x00008000f8ff7812 */ /* 0x000fe4000782c0ff */
[C---:B------:R-:W-:Y:S02]  /*55ea0*/  PRMT R6, R72.reuse, 0x7772, RZ ;  /* 0x0000777248067816 */ /* 0x040fe400000000ff */
[----:B------:R-:W-:Y:S02]  /*55eb0*/  PRMT R72, R72, 0x7773, RZ ;  /* 0x0000777348487816 */ /* 0x000fe400000000ff */
[----:B------:R-:W-:-:S02]  /*55ec0*/  PRMT R0, R73, 0x7772, RZ ;  /* 0x0000777249007816 */ /* 0x000fc400000000ff */
[----:B------:R-:W-:Y:S01]  /*55ed0*/  PRMT R73, R73, 0x7773, RZ ;  /* 0x0000777349497816 */ /* 0x000fe200000000ff */
[----:B------:R-:W-:Y:S01]  /*55ee0*/  @P6 STG.E.U8 desc[UR32][R168.64], R6 ;  /* 0x00000006a8006986 */ /* 0x000fe2000c101120 */
[C---:B0-----:R-:W-:Y:S02]  /*55ef0*/  PRMT R2, R74.reuse, 0x7772, RZ ;  /* 0x000077724a027816 */ /* 0x041fe400000000ff */
[----:B------:R-:W-:Y:S01]  /*55f00*/  PRMT R74, R74, 0x7773, RZ ;  /* 0x000077734a4a7816 */ /* 0x000fe200000000ff */
[----:B------:R-:W-:Y:S01]  /*55f10*/  @P0 STG.E.U8 desc[UR32][R170.64], R72 ;  /* 0x00000048aa000986 */ /* 0x000fe2000c101120 */
[----:B-1----:R-:W-:-:S03]  /*55f20*/  PRMT R5, R75, 0x7772, RZ ;  /* 0x000077724b057816 */ /* 0x002fc600000000ff */
[----:B------:R0:W-:Y:S04]  /*55f30*/  @P2 STG.E.U8 desc[UR32][R172.64], R0 ;  /* 0x00000000ac002986 */ /* 0x0001e8000c101120 */
[----:B----4-:R1:W-:Y:S04]  /*55f40*/  @P3 STG.E.U8 desc[UR32][R174.64], R73 ;  /* 0x00000049ae003986 */ /* 0x0103e8000c101120 */
[----:B------:R3:W-:Y:S04]  /*55f50*/  @P5 STG.E.U8 desc[UR32][R176.64], R2 ;  /* 0x00000002b0005986 */ /* 0x0007e8000c101120 */
[----:B0-----:R-:W4:Y:S04]  /*55f60*/  LDL.LU.64 R172, [R1+0xd0] ;  /* 0x0000d00001ac7983 */ /* 0x001f280000300a00 */
[----:B-1----:R-:W4:Y:S04]  /*55f70*/  LDL.LU.64 R174, [R1+0xc8] ;  /* 0x0000c80001ae7983 */ /* 0x002f280000300a00 */
[----:B---3--:R-:W3:Y:S04]  /*55f80*/  LDL.LU.64 R176, [R1+0xb8] ;  /* 0x0000b80001b07983 */ /* 0x008ee80000300a00 */
[----:B--2---:R0:W-:Y:S04]  /*55f90*/  @P4 STG.E.U8 desc[UR32][R178.64], R74 ;  /* 0x0000004ab2004986 */ /* 0x0041e8000c101120 */
[----:B------:R1:W-:Y:S04]  /*55fa0*/  @P1 STG.E.U8 desc[UR32][R68.64], R5 ;  /* 0x0000000544001986 */ /* 0x0003e8000c101120 */
[----:B0-----:R-:W2:Y:S04]  /*55fb0*/  LDL.LU.64 R178, [R1+0xb0] ;  /* 0x0000b00001b27983 */ /* 0x001ea80000300a00 */
[----:B-1----:R-:W3:Y:S01]  /*55fc0*/  LDL.LU.64 R68, [R1+0x1068] ;  /* 0x0010680001447983 */ /* 0x002ee20000300a00 */
[----:B------:R-:W-:-:S02]  /*55fd0*/  LOP3.LUT P6, RZ, R248, 0x4000, RZ, 0xc0, !PT ;  /* 0x00004000f8ff7812 */ /* 0x000fc400078cc0ff */
[C---:B------:R-:W-:Y:S01]  /*55fe0*/  LOP3.LUT P0, RZ, R248.reuse, 0x2000, RZ, 0xc0, !PT ;  /* 0x00002000f8ff7812 */ /* 0x040fe2000780c0ff */
[----:B------:R-:W2:Y:S01]  /*55ff0*/  LDL.LU.64 R160, [R1+0xa8] ;  /* 0x0000a80001a07983 */ /* 0x000ea20000300a00 */
[C---:B------:R-:W-:Y:S02]  /*56000*/  LOP3.LUT P2, RZ, R248.reuse, 0x1000, RZ, 0xc0, !PT ;  /* 0x00001000f8ff7812 */ /* 0x040fe4000784c0ff */
[----:B------:R-:W-:Y:S01]  /*56010*/  PRMT R75, R75, 0x7773, RZ ;  /* 0x000077734b4b7816 */ /* 0x000fe200000000ff */
[----:B------:R-:W2:Y:S04]  /*56020*/  LDL.LU.64 R162, [R1+0xa0] ;  /* 0x0000a00001a27983 */ /* 0x000ea80000300a00 */
[----:B------:R-:W2:Y:S04]  /*56030*/  LDL.LU.64 R168, [R1+0x98] ;  /* 0x0000980001a87983 */ /* 0x000ea80000300a00 */
[----:B------:R-:W2:Y:S04]  /*56040*/  LDL.LU.64 R164, [R1+0x90] ;  /* 0x0000900001a47983 */ /* 0x000ea80000300a00 */
[----:B------:R-:W2:Y:S04]  /*56050*/  LDL.LU.64 R166, [R1+0x88] ;  /* 0x0000880001a67983 */ /* 0x000ea80000300a00 */
[----:B------:R-:W2:Y:S04]  /*56060*/  LDL.LU.64 R170, [R1+0x80] ;  /* 0x0000800001aa7983 */ /* 0x000ea80000300a00 */
[----:B----4-:R-:W-:Y:S01]  /*56070*/  @P6 STG.E.U8 desc[UR32][R172.64], R75 ;  /* 0x0000004bac006986 */ /* 0x010fe2000c101120 */
[----:B------:R-:W-:-:S04]  /*56080*/  LOP3.LUT P5, RZ, R248, 0x80, RZ, 0xc0, !PT ;  /* 0x00000080f8ff7812 */ /* 0x000fc800078ac0ff */
[----:B------:R-:W-:Y:S02]  /*56090*/  P2R R72, PR, RZ, 0x20 ;  /* 0x00000020ff487803 */ /* 0x000fe40000000000 */
[----:B------:R-:W-:-:S04]  /*560a0*/  LOP3.LUT P5, RZ, R248, 0x100, RZ, 0xc0, !PT ;  /* 0x00000100f8ff7812 */ /* 0x000fc800078ac0ff */
[----:B------:R-:W-:Y:S02]  /*560b0*/  P2R R9, PR, RZ, 0x20 ;  /* 0x00000020ff097803 */ /* 0x000fe40000000000 */
[C---:B------:R-:W-:Y:S02]  /*560c0*/  LOP3.LUT P5, RZ, R248.reuse, 0x200, RZ, 0xc0, !PT ;  /* 0x00000200f8ff7812 */ /* 0x040fe400078ac0ff */
[C---:B------:R-:W-:Y:S02]  /*560d0*/  LOP3.LUT P3, RZ, R248.reuse, 0x800, RZ, 0xc0, !PT ;  /* 0x00000800f8ff7812 */ /* 0x040fe4000786c0ff */
[----:B------:R-:W-:Y:S02]  /*560e0*/  P2R R8, PR, RZ, 0x20 ;  /* 0x00000020ff087803 */ /* 0x000fe40000000000 */
[----:B------:R-:W-:Y:S02]  /*560f0*/  LOP3.LUT P5, RZ, R248, 0x400, RZ, 0xc0, !PT ;  /* 0x00000400f8ff7812 */ /* 0x000fe400078ac0ff */
[----:B---3--:R-:W-:-:S02]  /*56100*/  PRMT R0, R68, 0x7770, RZ ;  /* 0x0000777044007816 */ /* 0x008fc400000000ff */
[----:B------:R-:W-:-:S03]  /*56110*/  PRMT R6, R68, 0x7771, RZ ;  /* 0x0000777144067816 */ /* 0x000fc600000000ff */
[----:B------:R-:W-:Y:S04]  /*56120*/  @P0 STG.E.U8 desc[UR32][R174.64], R0 ;  /* 0x00000000ae000986 */ /* 0x000fe8000c101120 */
[----:B------:R0:W-:Y:S04]  /*56130*/  @P2 STG.E.U8 desc[UR32][R70.64], R6 ;  /* 0x0000000646002986 */ /* 0x0001e8000c101120 */
[----:B0-----:R-:W3:Y:S04]  /*56140*/  LDL.LU.64 R70, [R1+0x1060] ;  /* 0x0010600001467983 */ /* 0x001ee80000300a00 */
[----:B------:R-:W4:Y:S01]  /*56150*/  LDL.LU.64 R172, [R1+0x78] ;  /* 0x0000780001ac7983 */ /* 0x000f220000300a00 */
[----:B------:R-:W-:-:S02]  /*56160*/  PRMT R2, R69, 0x7770, RZ ;  /* 0x0000777045027816 */ /* 0x000fc400000000ff */
[----:B------:R-:W-:Y:S01]  /*56170*/  PRMT R7, R69, 0x7771, RZ ;  /* 0x0000777145077816 */ /* 0x000fe200000000ff */
[----:B------:R-:W4:Y:S04]  /*56180*/  LDL.LU.64 R174, [R1+0x70] ;  /* 0x0000700001ae7983 */ /* 0x000f280000300a00 */
[----:B------:R0:W-:Y:S04]  /*56190*/  @P3 STG.E.U8 desc[UR32][R176.64], R2 ;  /* 0x00000002b0003986 */ /* 0x0001e8000c101120 */
[----:B--2---:R1:W-:Y:S04]  /*561a0*/  @P5 STG.E.U8 desc[UR32][R178.64], R7 ;  /* 0x00000007b2005986 */ /* 0x0043e8000c101120 */
[----:B0-----:R-:W2:Y:S04]  /*561b0*/  LDL.LU.64 R176, [R1+0x68] ;  /* 0x0000680001b07983 */ /* 0x001ea80000300a00 */
[----:B-1----:R-:W2:Y:S01]  /*561c0*/  LDL.LU.64 R178, [R1+0x60] ;  /* 0x0000600001b27983 */ /* 0x002ea20000300a00 */
[----:B------:R-:W-:-:S02]  /*561d0*/  ISETP.NE.AND P5, PT, R8, RZ, PT ;  /* 0x000000ff0800720c */ /* 0x000fc40003fa5270 */
        /* <DEDUP_REMOVED lines=8> */
[----:B------:R-:W-:-:S02]  /*56260*/  PRMT R2, R68, 0x7772, RZ ;  /* 0x0000777244027816 */ /* 0x000fc400000000ff */
[----:B------:R-:W-:Y:S02]  /*56270*/  PRMT R68, R68, 0x7773, RZ ;  /* 0x0000777344447816 */ /* 0x000fe400000000ff */
[C---:B------:R-:W-:Y:S02]  /*56280*/  LOP3.LUT P6, RZ, R248.reuse, 0x2, RZ, 0xc0, !PT ;  /* 0x00000002f8ff7812 */ /* 0x040fe400078cc0ff */
[----:B------:R-:W-:Y:S02]  /*56290*/  LOP3.LUT P0, RZ, R248, 0x1, RZ, 0xc0, !PT ;  /* 0x00000001f8ff7812 */ /* 0x000fe4000780c0ff */
[----:B------:R-:W-:Y:S02]  /*562a0*/  LOP3.LUT P2, RZ, R249, 0x80000000, RZ, 0xc0, !PT ;  /* 0x80000000f9ff7812 */ /* 0x000fe4000784c0ff */
[----:B---3--:R-:W-:-:S05]  /*562b0*/  PRMT R5, R70, 0x7770, RZ ;  /* 0x0000777046057816 */ /* 0x008fca00000000ff */
[----:B------:R0:W-:Y:S01]  /*562c0*/  @P5 STG.E.U8 desc[UR32][R160.64], R5 ;  /* 0x00000005a0005986 */ /* 0x0001e2000c101120 */
[----:B------:R-:W-:Y:S02]  /*562d0*/  ISETP.NE.AND P5, PT, R9, RZ, PT ;  /* 0x000000ff0900720c */ /* 0x000fe40003fa5270 */
[----:B------:R-:W-:Y:S02]  /*562e0*/  PRMT R8, R70, 0x7771, RZ ;  /* 0x0000777146087816 */ /* 0x000fe400000000ff */
[----:B------:R-:W-:-:S09]  /*562f0*/  PRMT R0, R71, 0x7770, RZ ;  /* 0x0000777047007816 */ /* 0x000fd200000000ff */
[----:B------:R-:W-:Y:S01]  /*56300*/  @P5 STG.E.U8 desc[UR32][R162.64], R8 ;  /* 0x00000008a2005986 */ /* 0x000fe2000c101120 */
[----:B------:R-:W-:Y:S02]  /*56310*/  ISETP.NE.AND P5, PT, R72, RZ, PT ;  /* 0x000000ff4800720c */ /* 0x000fe40003fa5270 */
[----:B------:R-:W-:-:S11]  /*56320*/  PRMT R6, R71, 0x7771, RZ ;  /* 0x0000777147067816 */ /* 0x000fd600000000ff */
[----:B------:R1:W-:Y:S04]  /*56330*/  @P5 STG.E.U8 desc[UR32][R168.64], R0 ;  /* 0x00000000a8005986 */ /* 0x0003e8000c101120 */
[----:B------:R-:W-:Y:S04]  /*56340*/  @P4 STG.E.U8 desc[UR32][R164.64], R6 ;  /* 0x00000006a4004986 */ /* 0x000fe8000c101120 */
[----:B------:R3:W-:Y:S01]  /*56350*/  @P1 STG.E.U8 desc[UR32][R166.64], R2 ;  /* 0x00000002a6001986 */ /* 0x0007e2000c101120 */
[----:B------:R-:W-:Y:S02]  /*56360*/  ISETP.NE.AND P1, PT, R73, RZ, PT ;  /* 0x000000ff4900720c */ /* 0x000fe40003f25270 */
[----:B0-----:R-:W-:Y:S01]  /*56370*/  PRMT R5, R69, 0x7772, RZ ;  /* 0x0000777245057816 */ /* 0x001fe200000000ff */
[----:B-1----:R-:W2:Y:S10]  /*56380*/  LDL.LU.64 R168, [R1+0x50] ;  /* 0x0000500001a87983 */ /* 0x002eb40000300a00 */
[----:B------:R0:W-:Y:S01]  /*56390*/  @P1 STG.E.U8 desc[UR32][R170.64], R68 ;  /* 0x00000044aa001986 */ /* 0x0001e2000c101120 */
[----:B------:R-:W-:-:S02]  /*563a0*/  ISETP.NE.AND P1, PT, R74, RZ, PT ;  /* 0x000000ff4a00720c */ /* 0x000fc40003f25270 */
[----:B------:R-:W-:Y:S02]  /*563b0*/  PRMT R69, R69, 0x7773, RZ ;  /* 0x0000777345457816 */ /* 0x000fe400000000ff */
[----:B------:R-:W-:Y:S02]  /*563c0*/  PRMT R0, R70, 0x7772, RZ ;  /* 0x0000777246007816 */ /* 0x000fe400000000ff */
[----:B---3--:R-:W-:Y:S01]  /*563d0*/  PRMT R2, R71, 0x7772, RZ ;  /* 0x0000777247027816 */ /* 0x008fe200000000ff */
[----:B0-----:R-:W3:Y:S06]  /*563e0*/  LDL.LU.64 R170, [R1+0x48] ;  /* 0x0000480001aa7983 */ /* 0x001eec0000300a00 */
[----:B----4-:R0:W-:Y:S01]  /*563f0*/  @P1 STG.E.U8 desc[UR32][R172.64], R5 ;  /* 0x00000005ac001986 */ /* 0x0101e2000c101120 */
[----:B------:R-:W-:-:S02]  /*56400*/  ISETP.NE.AND P1, PT, R76, RZ, PT ;  /* 0x000000ff4c00720c */ /* 0x000fc40003f25270 */
[----:B------:R-:W-:Y:S01]  /*56410*/  PRMT R70, R70, 0x7773, RZ ;  /* 0x0000777346467816 */ /* 0x000fe200000000ff */
[----:B0-----:R-:W4:Y:S10]  /*56420*/  LDL.LU.64 R172, [R1+0x38] ;  /* 0x0000380001ac7983 */ /* 0x001f340000300a00 */
[----:B------:R0:W-:Y:S04]  /*56430*/  @P1 STG.E.U8 desc[UR32][R174.64], R69 ;  /* 0x00000045ae001986 */ /* 0x0001e8000c101120 */
[----:B--2---:R-:W-:Y:S04]  /*56440*/  @P6 STG.E.U8 desc[UR32][R176.64], R0 ;  /* 0x00000000b0006986 */ /* 0x004fe8000c101120 */
[----:B------:R-:W-:Y:S04]  /*56450*/  @P0 STG.E.U8 desc[UR32][R178.64], R70 ;  /* 0x00000046b2000986 */ /* 0x000fe8000c101120 */
[----:B0-----:R-:W2:Y:S04]  /*56460*/  LDL.LU.64 R174, [R1+0x30] ;  /* 0x0000300001ae7983 */ /* 0x001ea80000300a00 */
[----:B------:R0:W-:Y:S04]  /*56470*/  @P2 STG.E.U8 desc[UR32][R64.64], R2 ;  /* 0x0000000240002986 */ /* 0x0001e8000c101120 */
[----:B0-----:R-:W3:Y:S01]  /*56480*/  LDL.LU.64 R64, [R1+0x1058] ;  /* 0x0010580001407983 */ /* 0x001ee20000300a00 */
[----:B------:R-:W-:-:S02]  /*56490*/  LOP3.LUT P3, RZ, R249, 0x40000000, RZ, 0xc0, !PT ;  /* 0x40000000f9ff7812 */ /* 0x000fc4000786c0ff */
[C---:B------:R-:W-:Y:S01]  /*564a0*/  LOP3.LUT P5, RZ, R249.reuse, 0x20000000, RZ, 0xc0, !PT ;  /* 0x20000000f9ff7812 */ /* 0x040fe200078ac0ff */
[----:B------:R-:W2:Y:S01]  /*564b0*/  LDL.LU.64 R176, [R1+0x28] ;  /* 0x0000280001b07983 */ /* 0x000ea20000300a00 */
[----:B------:R-:W-:Y:S02]  /*564c0*/  LOP3.LUT P4, RZ, R249, 0x10000000, RZ, 0xc0, !PT ;  /* 0x10000000f9ff7812 */ /* 0x000fe4000788c0ff */
[----:B------:R-:W-:Y:S01]  /*564d0*/  PRMT R71, R71, 0x7773, RZ ;  /* 0x0000777347477816 */ /* 0x000fe200000000ff */
[----:B------:R-:W2:Y:S06]  /*564e0*/  LDL.LU.64 R178, [R1+0x20] ;  /* 0x0000200001b27983 */ /* 0x000eac0000300a00 */
[----:B------:R-:W-:Y:S01]  /*564f0*/  @P3 STG.E.U8 desc[UR32][R168.64], R71 ;  /* 0x00000047a8003986 */ /* 0x000fe2000c101120 */
[----:B---3--:R-:W-:-:S02]  /*56500*/  PRMT R5, R64, 0x7770, RZ ;  /* 0x0000777040057816 */ /* 0x008fc400000000ff */
[----:B------:R-:W-:-:S03]  /*56510*/  PRMT R6, R64, 0x7771, RZ ;  /* 0x0000777140067816 */ /* 0x000fc600000000ff */
[----:B------:R-:W-:Y:S04]  /*56520*/  @P5 STG.E.U8 desc[UR32][R170.64], R5 ;  /* 0x00000005aa005986 */ /* 0x000fe8000c101120 */
[----:B------:R0:W-:Y:S04]  /*56530*/  @P4 STG.E.U8 desc[UR32][R66.64], R6 ;  /* 0x0000000642004986 */ /* 0x0001e8000c101120 */
[----:B0-----:R-:W3:Y:S01]  /*56540*/  LDL.LU.64 R66, [R1+0x1050] ;  /* 0x0010500001427983 */ /* 0x001ee20000300a00 */
[----:B------:R-:W-:-:S04]  /*56550*/  LOP3.LUT P3, RZ, R249, 0x100000, RZ, 0xc0, !PT ;  /* 0x00100000f9ff7812 */ /* 0x000fc8000786c0ff */
[----:B------:R-:W-:Y:S02]  /*56560*/  P2R R69, PR, RZ, 0x8 ;  /* 0x00000008ff457803 */ /* 0x000fe40000000000 */
[C---:B------:R-:W-:Y:S02]  /*56570*/  LOP3.LUT P3, RZ, R249.reuse, 0x200000, RZ, 0xc0, !PT ;  /* 0x00200000f9ff7812 */ /* 0x040fe4000786c0ff */
[C---:B------:R-:W-:Y:S02]  /*56580*/  LOP3.LUT P1, RZ, R249.reuse, 0x8000000, RZ, 0xc0, !PT ;  /* 0x08000000f9ff7812 */ /* 0x040fe4000782c0ff */
[----:B------:R-:W-:Y:S02]  /*56590*/  P2R R68, PR, RZ, 0x8 ;  /* 0x00000008ff447803 */ /* 0x000fe40000000000 */
[C---:B------:R-:W-:Y:S02]  /*565a0*/  LOP3.LUT P3, RZ, R249.reuse, 0x400000, RZ, 0xc0, !PT ;  /* 0x00400000f9ff7812 */ /* 0x040fe4000786c0ff */
[----:B------:R-:W-:-:S02]  /*565b0*/  LOP3.LUT P6, RZ, R249, 0x4000000, RZ, 0xc0, !PT ;  /* 0x04000000f9ff7812 */ /* 0x000fc400078cc0ff */
[C---:B------:R-:W-:Y:S02]  /*565c0*/  LOP3.LUT P0, RZ, R249.reuse, 0x2000000, RZ, 0xc0, !PT ;  /* 0x02000000f9ff7812 */ /* 0x040fe4000780c0ff */
[C---:B------:R-:W-:Y:S02]  /*565d0*/  LOP3.LUT P2, RZ, R249.reuse, 0x1000000, RZ, 0xc0, !PT ;  /* 0x01000000f9ff7812 */ /* 0x040fe4000784c0ff */
[----:B------:R-:W-:Y:S02]  /*565e0*/  P2R R9, PR, RZ, 0x8 ;  /* 0x00000008ff097803 */ /* 0x000fe40000000000 */
[----:B------:R-:W-:Y:S02]  /*565f0*/  LOP3.LUT P3, RZ, R249, 0x800000, RZ, 0xc0, !PT ;  /* 0x00800000f9ff7812 */ /* 0x000fe4000786c0ff */
[C---:B------:R-:W-:Y:S02]  /*56600*/  PRMT R0, R65.reuse, 0x7770, RZ ;  /* 0x0000777041007816 */ /* 0x040fe400000000ff */
[----:B------:R-:W-:-:S03]  /*56610*/  PRMT R7, R65, 0x7771, RZ ;  /* 0x0000777141077816 */ /* 0x000fc600000000ff */
[----:B----4-:R0:W-:Y:S04]  /*56620*/  @P1 STG.E.U8 desc[UR32][R172.64], R0 ;  /* 0x00000000ac001986 */ /* 0x0101e8000c101120 */
[----:B--2---:R-:W-:Y:S01]  /*56630*/  @P6 STG.E.U8 desc[UR32][R174.64], R7 ;  /* 0x00000007ae006986 */ /* 0x004fe2000c101120 */
[C---:B0-----:R-:W-:Y:S02]  /*56640*/  PRMT R0, R64.reuse, 0x7772, RZ ;  /* 0x0000777240007816 */ /* 0x041fe400000000ff */
[----:B------:R-:W-:Y:S02]  /*56650*/  PRMT R64, R64, 0x7773, RZ ;  /* 0x0000777340407816 */ /* 0x000fe400000000ff */
[C---:B---3--:R-:W-:Y:S02]  /*56660*/  PRMT R2, R66.reuse, 0x7770, RZ ;  /* 0x0000777042027816 */ /* 0x048fe400000000ff */
[----:B------:R-:W-:-:S02]  /*56670*/  PRMT R8, R66, 0x7771, RZ ;  /* 0x0000777142087816 */ /* 0x000fc400000000ff */
[----:B------:R-:W-:Y:S01]  /*56680*/  PRMT R5, R67, 0x7770, RZ ;  /* 0x0000777043057816 */ /* 0x000fe200000000ff */
[----:B------:R-:W-:Y:S04]  /*56690*/  @P0 STG.E.U8 desc[UR32][R176.64], R2 ;  /* 0x00000002b0000986 */ /* 0x000fe8000c101120 */
[----:B------:R-:W-:Y:S04]  /*566a0*/  @P2 STG.E.U8 desc[UR32][R178.64], R8 ;  /* 0x00000008b2002986 */ /* 0x000fe8000c101120 */
[----:B------:R0:W-:Y:S01]  /*566b0*/  @P3 STG.E.U8 desc[UR32][R56.64], R5 ;  /* 0x0000000538003986 */ /* 0x0001e2000c101120 */
[----:B------:R-:W-:-:S02]  /*566c0*/  ISETP.NE.AND P3, PT, R9, RZ, PT ;  /* 0x000000ff0900720c */ /* 0x000fc40003f65270 */
[----:B------:R-:W-:Y:S01]  /*566d0*/  PRMT R6, R67, 0x7771, RZ ;  /* 0x0000777143067816 */ /* 0x000fe200000000ff */
[----:B0-----:R-:W2:Y:S10]  /*566e0*/  LDL.LU.64 R56, [R1+0x1048] ;  /* 0x0010480001387983 */ /* 0x001eb40000300a00 */
[----:B------:R0:W-:Y:S01]  /*566f0*/  @P3 STG.E.U8 desc[UR32][R58.64], R6 ;  /* 0x000000063a003986 */ /* 0x0001e2000c101120 */
[----:B------:R-:W-:-:S03]  /*56700*/  ISETP.NE.AND P3, PT, R68, RZ, PT ;  /* 0x000000ff4400720c */ /* 0x000fc60003f65270 */
[----:B0-----:R-:W3:Y:S10]  /*56710*/  LDL.LU.64 R58, [R1+0x1040] ;  /* 0x00104000013a7983 */ /* 0x001ef40000300a00 */
[----:B------:R0:W-:Y:S04]  /*56720*/  @P3 STG.E.U8 desc[UR32][R60.64], R0 ;  /* 0x000000003c003986 */ /* 0x0001e8000c101120 */
[----:B0-----:R-:W4:Y:S01]  /*56730*/  LDL.LU.64 R60, [R1+0x1038] ;  /* 0x00103800013c7983 */ /* 0x001f220000300a00 */
[----:B------:R-:W-:-:S13]  /*56740*/  ISETP.NE.AND P3, PT, R69, RZ, PT ;  /* 0x000000ff4500720c */ /* 0x000fda0003f65270 */
[----:B------:R0:W-:Y:S04]  /*56750*/  @P3 STG.E.U8 desc[UR32][R62.64], R64 ;  /* 0x000000403e003986 */ /* 0x0001e8000c101120 */
[----:B0-----:R-:W2:Y:S01]  /*56760*/  LDL.LU.64 R62, [R1+0x1030] ;  /* 0x00103000013e7983 */ /* 0x001ea20000300a00 */
        /* <DEDUP_REMOVED lines=9> */
[----:B------:R-:W-:-:S05]  /*56800*/  PRMT R65, R65, 0x7773, RZ ;  /* 0x0000777341417816 */ /* 0x000fca00000000ff */
[----:B------:R-:W-:Y:S04]  /*56810*/  @P5 STG.E.U8 desc[UR32][R12.64], R7 ;  /* 0x000000070c005986 */ /* 0x000fe8000c101120 */
[----:B------:R-:W-:Y:S01]  /*56820*/  @P4 STG.E.U8 desc[UR32][R14.64], R65 ;  /* 0x000000410e004986 */ /* 0x000fe2000c101120 */
[----:B------:R-:W-:Y:S02]  /*56830*/  ISETP.NE.AND P4, PT, R70, RZ, PT ;  /* 0x000000ff4600720c */ /* 0x000fe40003f85270 */
[C---:B------:R-:W-:Y:S02]  /*56840*/  PRMT R5, R66.reuse, 0x7772, RZ ;  /* 0x0000777242057816 */ /* 0x040fe400000000ff */
        /* <DEDUP_REMOVED lines=9> */
[C---:B------:R-:W-:Y:S02]  /*568e0*/  PRMT R69, R67.reuse, 0x7772, RZ ;  /* 0x0000777243457816 */ /* 0x040fe400000000ff */
[----:B------:R-:W-:-:S09]  /*568f0*/  PRMT R67, R67, 0x7773, RZ ;  /* 0x0000777343437816 */ /* 0x000fd200000000ff */
[----:B------:R-:W-:Y:S04]  /*56900*/  @P4 STG.E.U8 desc[UR32][R20.64], R69 ;  /* 0x0000004514004986 */ /* 0x000fe8000c101120 */
[----:B------:R-:W-:Y:S01]  /*56910*/  @P1 STG.E.U8 desc[UR32][R22.64], R67 ;  /* 0x0000004316001986 */ /* 0x000fe2000c101120 */
[C---:B------:R-:W-:Y:S02]  /*56920*/  LOP3.LUT P3, RZ, R249.reuse, 0x400, RZ, 0xc0, !PT ;  /* 0x00000400f9ff7812 */ /* 0x040fe4000786c0ff */
[C---:B------:R-:W-:Y:S02]  /*56930*/  LOP3.LUT P5, RZ, R249.reuse, 0x200, RZ, 0xc0, !PT ;  /* 0x00000200f9ff7812 */ /* 0x040fe400078ac0ff */
[----:B------:R-:W-:Y:S02]  /*56940*/  LOP3.LUT P1, RZ, R249, 0x100, RZ, 0xc0, !PT ;  /* 0x00000100f9ff7812 */ /* 0x000fe4000782c0ff */
[----:B------:R-:W-:-:S04]  /*56950*/  LOP3.LUT P4, RZ, R4, 0x10000000, RZ, 0xc0, !PT ;  /* 0x1000000004ff7812 */ /* 0x000fc8000788c0ff */
[----:B0-----:R-:W-:Y:S02]  /*56960*/  P2R R16, PR, RZ, 0x10 ;  /* 0x00000010ff107803 */ /* 0x001fe40000000000 */
[----:B------:R-:W-:-:S04]  /*56970*/  LOP3.LUT P4, RZ, R4, 0x20000000, RZ, 0xc0, !PT ;  /* 0x2000000004ff7812 */ /* 0x000fc8000788c0ff */
[----:B------:R-:W-:Y:S02]  /*56980*/  P2R R14, PR, RZ, 0x10 ;  /* 0x00000010ff0e7803 */ /* 0x000fe40000000000 */
[----:B------:R-:W-:-:S04]  /*56990*/  LOP3.LUT P4, RZ, R4, 0x40000000, RZ, 0xc0, !PT ;  /* 0x4000000004ff7812 */ /* 0x000fc8000788c0ff */
[----:B------:R-:W-:Y:S02]  /*569a0*/  P2R R12, PR, RZ, 0x10 ;  /* 0x00000010ff0c7803 */ /* 0x000fe40000000000 */
[----:B------:R-:W-:-:S04]  /*569b0*/  LOP3.LUT P4, RZ, R4, 0x80000000, RZ, 0xc0, !PT ;  /* 0x8000000004ff7812 */ /* 0x000fc8000788c0ff */
[----:B------:R-:W-:Y:S02]  /*569c0*/  P2R R8, PR, RZ, 0x10 ;  /* 0x00000010ff087803 */ /* 0x000fe40000000000 */
[----:B------:R-:W-:Y:S02]  /*569d0*/  LOP3.LUT P4, RZ, R249, 0x1, RZ, 0xc0, !PT ;  /* 0x00000001f9ff7812 */ /* 0x000fe4000788c0ff */
[C---:B----4-:R-:W-:Y:S02]  /*569e0*/  PRMT R7, R60.reuse, 0x7770, RZ ;  /* 0x000077703c077816 */ /* 0x050fe400000000ff */
[----:B------:R-:W-:Y:S02]  /*569f0*/  PRMT R13, R60, 0x7771, RZ ;  /* 0x000077713c0d7816 */ /* 0x000fe400000000ff */
[----:B------:R-:W-:Y:S01]  /*56a00*/  PRMT R5, R61, 0x7770, RZ ;  /* 0x000077703d057816 */ /* 0x000fe200000000ff */
[----:B------:R0:W-:Y:S04]  /*56a10*/  @P6 STG.E.U8 desc[UR32][R24.64], R7 ;  /* 0x0000000718006986 */ /* 0x0001e8000c101120 */
[----:B------:R4:W-:Y:S04]  /*56a20*/  @P0 STG.E.U8 desc[UR32][R26.64], R13 ;  /* 0x0000000d1a000986 */ /* 0x0009e8000c101120 */
[----:B------:R3:W-:Y:S01]  /*56a30*/  @P2 STG.E.U8 desc[UR32][R28.64], R5 ;  /* 0x000000051c002986 */ /* 0x0007e2000c101120 */
[----:B------:R-:W-:-:S04]  /*56a40*/  LOP3.LUT P2, RZ, R249, 0x4, RZ, 0xc0, !PT ;  /* 0x00000004f9ff7812 */ /* 0x000fc8000784c0ff */
[----:B------:R-:W-:Y:S02]  /*56a50*/  P2R R6, PR, RZ, 0x4 ;  /* 0x00000004ff067803 */ /* 0x000fe40000000000 */
[----:B------:R-:W-:-:S04]  /*56a60*/  LOP3.LUT P2, RZ, R249, 0x8, RZ, 0xc0, !PT ;  /* 0x00000008f9ff7812 */ /* 0x000fc8000784c0ff */
[----:B------:R-:W-:Y:S02]  /*56a70*/  P2R R2, PR, RZ, 0x4 ;  /* 0x00000004ff027803 */ /* 0x000fe40000000000 */
[C---:B------:R-:W-:Y:S02]  /*56a80*/  LOP3.LUT P2, RZ, R249.reuse, 0x10, RZ, 0xc0, !PT ;  /* 0x00000010f9ff7812 */ /* 0x040fe4000784c0ff */
[C---:B------:R-:W-:Y:S02]  /*56a90*/  LOP3.LUT P6, RZ, R249.reuse, 0x80, RZ, 0xc0, !PT ;  /* 0x00000080f9ff7812 */ /* 0x040fe400078cc0ff */
[C---:B------:R-:W-:Y:S02]  /*56aa0*/  LOP3.LUT P0, RZ, R249.reuse, 0x40, RZ, 0xc0, !PT ;  /* 0x00000040f9ff7812 */ /* 0x040fe4000780c0ff */
[----:B------:R-:W-:Y:S02]  /*56ab0*/  P2R R0, PR, RZ, 0x4 ;  /* 0x00000004ff007803 */ /* 0x000fe40000000000 */
[----:B------:R-:W-:-:S02]  /*56ac0*/  LOP3.LUT P2, RZ, R249, 0x20, RZ, 0xc0, !PT ;  /* 0x00000020f9ff7812 */ /* 0x000fc4000784c0ff */
[----:B-1----:R-:W-:Y:S02]  /*56ad0*/  PRMT R9, R61, 0x7771, RZ ;  /* 0x000077713d097816 */ /* 0x002fe400000000ff */
[C---:B--2---:R-:W-:Y:S02]  /*56ae0*/  PRMT R15, R62.reuse, 0x7770, RZ ;  /* 0x000077703e0f7816 */ /* 0x044fe400000000ff */
[----:B------:R-:W-:Y:S02]  /*56af0*/  PRMT R17, R62, 0x7771, RZ ;  /* 0x000077713e117816 */ /* 0x000fe400000000ff */
[C---:B0-----:R-:W-:Y:S01]  /*56b00*/  PRMT R7, R63.reuse, 0x7770, RZ ;  /* 0x000077703f077816 */ /* 0x041fe200000000ff */
[----:B------:R0:W-:Y:S01]  /*56b10*/  @P3 STG.E.U8 desc[UR32][R30.64], R9 ;  /* 0x000000091e003986 */ /* 0x0001e2000c101120 */
[----:B----4-:R-:W-:Y:S02]  /*56b20*/  PRMT R13, R63, 0x7771, RZ ;  /* 0x000077713f0d7816 */ /* 0x010fe400000000ff */
[----:B---3--:R-:W-:Y:S01]  /*56b30*/  PRMT R5, R60, 0x7772, RZ ;  /* 0x000077723c057816 */ /* 0x008fe200000000ff */
[----:B------:R1:W-:Y:S04]  /*56b40*/  @P5 STG.E.U8 desc[UR32][R32.64], R15 ;  /* 0x0000000f20005986 */ /* 0x0003e8000c101120 */
[----:B------:R-:W-:Y:S04]  /*56b50*/  @P1 STG.E.U8 desc[UR32][R34.64], R17 ;  /* 0x0000001122001986 */ /* 0x000fe8000c101120 */
[----:B------:R2:W-:Y:S04]  /*56b60*/  @P6 STG.E.U8 desc[UR32][R36.64], R7 ;  /* 0x0000000724006986 */ /* 0x0005e8000c101120 */
[----:B------:R3:W-:Y:S04]  /*56b70*/  @P0 STG.E.U8 desc[UR32][R38.64], R13 ;  /* 0x0000000d26000986 */ /* 0x0007e8000c101120 */
[----:B------:R4:W-:Y:S01]  /*56b80*/  @P2 STG.E.U8 desc[UR32][R40.64], R5 ;  /* 0x0000000528002986 */ /* 0x0009e2000c101120 */
[----:B------:R-:W-:-:S02]  /*56b90*/  ISETP.NE.AND P2, PT, R0, RZ, PT ;  /* 0x000000ff0000720c */ /* 0x000fc40003f45270 */
[----:B0-----:R-:W-:Y:S02]  /*56ba0*/  PRMT R9, R60, 0x7773, RZ ;  /* 0x000077733c097816 */ /* 0x001fe400000000ff */
[----:B-1----:R-:W-:-:S09]  /*56bb0*/  PRMT R15, R61, 0x7772, RZ ;  /* 0x000077723d0f7816 */ /* 0x002fd200000000ff */
[----:B------:R0:W-:Y:S01]  /*56bc0*/  @P2 STG.E.U8 desc[UR32][R42.64], R9 ;  /* 0x000000092a002986 */ /* 0x0001e2000c101120 */
[----:B------:R-:W-:Y:S02]  /*56bd0*/  ISETP.NE.AND P2, PT, R2, RZ, PT ;  /* 0x000000ff0200720c */ /* 0x000fe40003f45270 */
[----:B------:R-:W-:Y:S02]  /*56be0*/  LOP3.LUT P3, RZ, R249, 0x2, RZ, 0xc0, !PT ;  /* 0x00000002f9ff7812 */ /* 0x000fe4000786c0ff */
[----:B------:R-:W-:Y:S01]  /*56bf0*/  PRMT R61, R61, 0x7773, RZ ;  /* 0x000077733d3d7816 */ /* 0x000fe200000000ff */
[----:B------:R-:W1:Y:S08]  /*56c00*/  LDS.128 R248, [R251] ;  /* 0x00000000fbf87984 */ /* 0x000e700000000c00 */
[----:B------:R0:W-:Y:S01]  /*56c10*/  @P2 STG.E.U8 desc[UR32][R44.64], R15 ;  /* 0x0000000f2c002986 */ /* 0x0001e2000c101120 */
[----:B------:R-:W-:-:S02]  /*56c20*/  ISETP.NE.AND P2, PT, R6, RZ, PT ;  /* 0x000000ff0600720c */ /* 0x000fc40003f45270 */
[C---:B--2---:R-:W-:Y:S02]  /*56c30*/  PRMT R7, R62.reuse, 0x7772, RZ ;  /* 0x000077723e077816 */ /* 0x044fe400000000ff */
[----:B---3--:R-:W-:-:S09]  /*56c40*/  PRMT R13, R62, 0x7773, RZ ;  /* 0x000077733e0d7816 */ /* 0x008fd200000000ff */
[----:B------:R-:W-:Y:S04]  /*56c50*/  @P2 STG.E.U8 desc[UR32][R46.64], R61 ;  /* 0x0000003d2e002986 */ /* 0x000fe8000c101120 */
[----:B------:R2:W-:Y:S04]  /*56c60*/  @P3 STG.E.U8 desc[UR32][R48.64], R7 ;  /* 0x0000000730003986 */ /* 0x0005e8000c101120 */
[----:B------:R3:W-:Y:S01]  /*56c70*/  @P4 STG.E.U8 desc[UR32][R50.64], R13 ;  /* 0x0000000d32004986 */ /* 0x0007e2000c101120 */
[----:B------:R-:W-:Y:S02]  /*56c80*/  ISETP.NE.AND P4, PT, R8, RZ, PT ;  /* 0x000000ff0800720c */ /* 0x000fe40003f85270 */
[----:B----4-:R-:W-:-:S02]  /*56c90*/  PRMT R5, R63, 0x7772, RZ ;  /* 0x000077723f057816 */ /* 0x010fc400000000ff */
[----:B------:R-:W-:-:S09]  /*56ca0*/  PRMT R63, R63, 0x7773, RZ ;  /* 0x000077733f3f7816 */ /* 0x000fd200000000ff */
[----:B------:R4:W-:Y:S01]  /*56cb0*/  @P4 STG.E.U8 desc[UR32][R52.64], R5 ;  /* 0x0000000534004986 */ /* 0x0009e2000c101120 */
[----:B------:R-:W-:Y:S02]  /*56cc0*/  ISETP.NE.AND P4, PT, R12, RZ, PT ;  /* 0x000000ff0c00720c */ /* 0x000fe40003f85270 */
[----:B0-----:R-:W-:-:S11]  /*56cd0*/  PRMT R9, R56, 0x7770, RZ ;  /* 0x0000777038097816 */ /* 0x001fd600000000ff */
[----:B------:R-:W-:Y:S01]  /*56ce0*/  @P4 STG.E.U8 desc[UR32][R54.64], R63 ;  /* 0x0000003f36004986 */ /* 0x000fe2000c101120 */
[----:B------:R-:W-:Y:S02]  /*56cf0*/  ISETP.NE.AND P4, PT, R14, RZ, PT ;  /* 0x000000ff0e00720c */ /* 0x000fe40003f85270 */
[----:B------:R-:W-:-:S11]  /*56d00*/  PRMT R15, R56, 0x7771, RZ ;  /* 0x00007771380f7816 */ /* 0x000fd600000000ff */
[----:B------:R0:W-:Y:S01]  /*56d10*/  @P4 STG.E.U8 desc[UR32][R180.64], R9 ;  /* 0x00000009b4004986 */ /* 0x0001e2000c101120 */
[----:B------:R-:W-:Y:S02]  /*56d20*/  ISETP.NE.AND P4, PT, R16, RZ, PT ;  /* 0x000000ff1000720c */ /* 0x000fe40003f85270 */
[C---:B------:R-:W-:Y:S02]  /*56d30*/  LOP3.LUT P1, RZ, R4.reuse, 0x8000000, RZ, 0xc0, !PT ;  /* 0x0800000004ff7812 */ /* 0x040fe4000782c0ff */
[C---:B------:R-:W-:Y:S02]  /*56d40*/  LOP3.LUT P5, RZ, R4.reuse, 0x4000000, RZ, 0xc0, !PT ;  /* 0x0400000004ff7812 */ /* 0x040fe400078ac0ff */
[----:B------:R-:W-:-:S07]  /*56d50*/  LOP3.LUT P6, RZ, R4, 0x2000000, RZ, 0xc0, !PT ;  /* 0x0200000004ff7812 */ /* 0x000fce00078cc0ff */
[----:B------:R1:W-:Y:S01]  /*56d60*/  @P4 STG.E.U8 desc[UR32][R182.64], R15 ;  /* 0x0000000fb6004986 */ /* 0x0003e2000c101120 */
[C---:B------:R-:W-:Y:S02]  /*56d70*/  LOP3.LUT P4, RZ, R4.reuse, 0x10000, RZ, 0xc0, !PT ;  /* 0x0001000004ff7812 */ /* 0x040fe4000788c0ff */
[C---:B--2---:R-:W-:Y:S02]  /*56d80*/  PRMT R7, R57.reuse, 0x7770, RZ ;  /* 0x0000777039077816 */ /* 0x044fe400000000ff */
[----:B------:R-:W-:Y:S02]  /*56d90*/  P2R R6, PR, RZ, 0x10 ;  /* 0x00000010ff067803 */ /* 0x000fe40000000000 */
[----:B------:R-:W-:Y:S02]  /*56da0*/  LOP3.LUT P4, RZ, R4, 0x20000, RZ, 0xc0, !PT ;  /* 0x0002000004ff7812 */ /* 0x000fe4000788c0ff */
[----:B---3--:R-:W-:Y:S02]  /*56db0*/  PRMT R13, R57, 0x7771, RZ ;  /* 0x00007771390d7816 */ /* 0x008fe400000000ff */
[----:B----4-:R-:W-:-:S02]  /*56dc0*/  PRMT R5, R58, 0x7770, RZ ;  /* 0x000077703a057816 */ /* 0x010fc400000000ff */
[----:B------:R-:W-:Y:S01]  /*56dd0*/  P2R R2, PR, RZ, 0x10 ;  /* 0x00000010ff027803 */ /* 0x000fe20000000000 */
[----:B------:R2:W-:Y:S01]  /*56de0*/  @P1 STG.E.U8 desc[UR32][R184.64], R7 ;  /* 0x00000007b8001986 */ /* 0x0005e2000c101120 */
[C---:B------:R-:W-:Y:S02]  /*56df0*/  LOP3.LUT P0, RZ, R4.reuse, 0x1000000, RZ, 0xc0, !PT ;  /* 0x0100000004ff7812 */ /* 0x040fe4000780c0ff */
[C---:B------:R-:W-:Y:S01]  /*56e00*/  LOP3.LUT P4, RZ, R4.reuse, 0x40000, RZ, 0xc0, !PT ;  /* 0x0004000004ff7812 */ /* 0x040fe2000788c0ff */
[----:B------:R3:W-:Y:S01]  /*56e10*/  @P5 STG.E.U8 desc[UR32][R186.64], R13 ;  /* 0x0000000dba005986 */ /* 0x0007e2000c101120 */
[C---:B------:R-:W-:Y:S02]  /*56e20*/  LOP3.LUT P2, RZ, R4.reuse, 0x800000, RZ, 0xc0, !PT ;  /* 0x0080000004ff7812 */ /* 0x040fe4000784c0ff */
[C---:B------:R-:W-:Y:S01]  /*56e30*/  LOP3.LUT P3, RZ, R4.reuse, 0x400000, RZ, 0xc0, !PT ;  /* 0x0040000004ff7812 */ /* 0x040fe2000786c0ff */
[----:B------:R4:W-:Y:S01]  /*56e40*/  @P6 STG.E.U8 desc[UR32][R188.64], R5 ;  /* 0x00000005bc006986 */ /* 0x0009e2000c101120 */
[----:B------:R-:W-:-:S02]  /*56e50*/  LOP3.LUT P1, RZ, R4, 0x200000, RZ, 0xc0, !PT ;  /* 0x0020000004ff7812 */ /* 0x000fc4000782c0ff */
[C---:B------:R-:W-:Y:S02]  /*56e60*/  LOP3.LUT P6, RZ, R4.reuse, 0x100000, RZ, 0xc0, !PT ;  /* 0x0010000004ff7812 */ /* 0x040fe400078cc0ff */
[----:B------:R-:W-:Y:S02]  /*56e70*/  P2R R0, PR, RZ, 0x10 ;  /* 0x00000010ff007803 */ /* 0x000fe40000000000 */
[----:B------:R-:W-:Y:S02]  /*56e80*/  LOP3.LUT P4, RZ, R4, 0x80000, RZ, 0xc0, !PT ;  /* 0x0008000004ff7812 */ /* 0x000fe4000788c0ff */
[----:B------:R-:W-:Y:S02]  /*56e90*/  PRMT R17, R58, 0x7771, RZ ;  /* 0x000077713a117816 */ /* 0x000fe400000000ff */
[C---:B0-----:R-:W-:Y:S02]  /*56ea0*/  PRMT R9, R59.reuse, 0x7770, RZ ;  /* 0x000077703b097816 */ /* 0x041fe400000000ff */
[----:B-1----:R-:W-:-:S02]  /*56eb0*/  PRMT R15, R59, 0x7771, RZ ;  /* 0x000077713b0f7816 */ /* 0x002fc400000000ff */
[C---:B--2---:R-:W-:Y:S01]  /*56ec0*/  PRMT R7, R56.reuse, 0x7772, RZ ;  /* 0x0000777238077816 */ /* 0x044fe200000000ff */
[----:B------:R0:W-:Y:S01]  /*56ed0*/  @P0 STG.E.U8 desc[UR32][R190.64], R17 ;  /* 0x00000011be000986 */ /* 0x0001e2000c101120 */
[----:B---3--:R-:W-:Y:S02]  /*56ee0*/  PRMT R13, R56, 0x7773, RZ ;  /* 0x00007773380d7816 */ /* 0x008fe400000000ff */
[----:B----4-:R-:W-:Y:S01]  /*56ef0*/  PRMT R5, R57, 0x7772, RZ ;  /* 0x0000777239057816 */ /* 0x010fe200000000ff */
[----:B------:R1:W-:Y:S04]  /*56f00*/  @P2 STG.E.U8 desc[UR32][R192.64], R9 ;  /* 0x00000009c0002986 */ /* 0x0003e8000c101120 */
[----:B------:R2:W-:Y:S04]  /*56f10*/  @P3 STG.E.U8 desc[UR32][R194.64], R15 ;  /* 0x0000000fc2003986 */ /* 0x0005e8000c101120 */
[----:B------:R3:W-:Y:S04]  /*56f20*/  @P1 STG.E.U8 desc[UR32][R196.64], R7 ;  /* 0x00000007c4001986 */ /* 0x0007e8000c101120 */
[----:B------:R-:W-:Y:S04]  /*56f30*/  @P6 STG.E.U8 desc[UR32][R198.64], R13 ;  /* 0x0000000dc6006986 */ /* 0x000fe8000c101120 */
[----:B------:R4:W-:Y:S01]  /*56f40*/  @P4 STG.E.U8 desc[UR32][R200.64], R5 ;  /* 0x00000005c8004986 */ /* 0x0009e2000c101120 */
[----:B------:R-:W-:-:S02]  /*56f50*/  ISETP.NE.AND P4, PT, R0, RZ, PT ;  /* 0x000000ff0000720c */ /* 0x000fc40003f85270 */
[C---:B------:R-:W-:Y:S02]  /*56f60*/  LOP3.LUT P3, RZ, R4.reuse, 0x400, RZ, 0xc0, !PT ;  /* 0x0000040004ff7812 */ /* 0x040fe4000786c0ff */
[----:B------:R-:W-:Y:S02]  /*56f70*/  PRMT R57, R57, 0x7773, RZ ;  /* 0x0000777339397816 */ /* 0x000fe400000000ff */
[----:B0-----:R-:W-:Y:S02]  /*56f80*/  P2R R17, PR, RZ, 0x8 ;  /* 0x00000008ff117803 */ /* 0x001fe40000000000 */
[----:B------:R-:W-:-:S04]  /*56f90*/  LOP3.LUT P3, RZ, R4, 0x800, RZ, 0xc0, !PT ;  /* 0x0000080004ff7812 */ /* 0x000fc8000786c0ff */
[----:B------:R-:W-:Y:S01]  /*56fa0*/  P2R R16, PR, RZ, 0x8 ;  /* 0x00000008ff107803 */ /* 0x000fe20000000000 */
[----:B------:R-:W-:Y:S01]  /*56fb0*/  @P4 STG.E.U8 desc[UR32][R202.64], R57 ;  /* 0x00000039ca004986 */ /* 0x000fe2000c101120 */
[----:B------:R-:W-:Y:S02]  /*56fc0*/  LOP3.LUT P3, RZ, R4, 0x1000, RZ, 0xc0, !PT ;  /* 0x0000100004ff7812 */ /* 0x000fe4000786c0ff */
[----:B------:R-:W-:Y:S02]  /*56fd0*/  ISETP.NE.AND P4, PT, R2, RZ, PT ;  /* 0x000000ff0200720c */ /* 0x000fe40003f85270 */
[----:B------:R-:W-:Y:S02]  /*56fe0*/  P2R R14, PR, RZ, 0x8 ;  /* 0x00000008ff0e7803 */ /* 0x000fe40000000000 */
[----:B------:R-:W-:Y:S02]  /*56ff0*/  LOP3.LUT P3, RZ, R4, 0x2000, RZ, 0xc0, !PT ;  /* 0x0000200004ff7812 */ /* 0x000fe4000786c0ff */
[----:B-1----:R-:W-:-:S02]  /*57000*/  PRMT R9, R58, 0x7772, RZ ;  /* 0x000077723a097816 */ /* 0x002fc400000000ff */
[----:B------:R-:W-:Y:S02]  /*57010*/  P2R R12, PR, RZ, 0x8 ;  /* 0x00000008ff0c7803 */ /* 0x000fe40000000000 */
[----:B------:R-:W-:-:S03]  /*57020*/  LOP3.LUT P3, RZ, R4, 0x4000, RZ, 0xc0, !PT ;  /* 0x0000400004ff7812 */ /* 0x000fc6000786c0ff */
[----:B------:R0:W-:Y:S01]  /*57030*/  @P4 STG.E.U8 desc[UR32][R204.64], R9 ;  /* 0x00000009cc004986 */ /* 0x0001e2000c101120 */
[----:B------:R-:W-:Y:S02]  /*57040*/  P2R R8, PR, RZ, 0x8 ;  /* 0x00000008ff087803 */ /* 0x000fe40000000000 */
[----:B------:R-:W-:Y:S02]  /*57050*/  ISETP.NE.AND P4, PT, R6, RZ, PT ;  /* 0x000000ff0600720c */ /* 0x000fe40003f85270 */
[----:B------:R-:W-:Y:S02]  /*57060*/  LOP3.LUT P3, RZ, R4, 0x8000, RZ, 0xc0, !PT ;  /* 0x0000800004ff7812 */ /* 0x000fe4000786c0ff */
[----:B--2---:R-:W-:Y:S02]  /*57070*/  PRMT R15, R58, 0x7773, RZ ;  /* 0x000077733a0f7816 */ /* 0x004fe400000000ff */
[----:B---3--:R-:W-:-:S07]  /*57080*/  PRMT R7, R59, 0x7772, RZ ;  /* 0x000077723b077816 */ /* 0x008fce00000000ff */
[----:B------:R1:W-:Y:S04]  /*57090*/  @P4 STG.E.U8 desc[UR32][R206.64], R15 ;  /* 0x0000000fce004986 */ /* 0x0003e8000c101120 */
[----:B------:R2:W-:Y:S01]  /*570a0*/  @P3 STG.E.U8 desc[UR32][R208.64], R7 ;  /* 0x00000007d0003986 */ /* 0x0005e2000c101120 */
[----:B------:R-:W-:Y:S02]  /*570b0*/  ISETP.NE.AND P3, PT, R8, RZ, PT ;  /* 0x000000ff0800720c */ /* 0x000fe40003f65270 */
[----:B------:R-:W-:Y:S02]  /*570c0*/  PRMT R59, R59, 0x7773, RZ ;  /* 0x000077733b3b7816 */ /* 0x000fe400000000ff */
[----:B----4-:R-:W-:-:S09]  /*570d0*/  PRMT R5, R248, 0x7770, RZ ;  /* 0x00007770f8057816 */ /* 0x010fd200000000ff */
[----:B------:R-:W-:Y:S01]  /*570e0*/  @P3 STG.E.U8 desc[UR32][R210.64], R59 ;  /* 0x0000003bd2003986 */ /* 0x000fe2000c101120 */
[----:B------:R-:W-:Y:S02]  /*570f0*/  ISETP.NE.AND P3, PT, R12, RZ, PT ;  /* 0x000000ff0c00720c */ /* 0x000fe40003f65270 */
[----:B------:R-:W-:-:S11]  /*57100*/  PRMT R13, R248, 0x7771, RZ ;  /* 0x00007771f80d7816 */ /* 0x000fd600000000ff */
[----:B------:R3:W-:Y:S01]  /*57110*/  @P3 STG.E.U8 desc[UR32][R212.64], R5 ;  /* 0x00000005d4003986 */ /* 0x0007e2000c101120 */
[----:B------:R-:W-:Y:S02]  /*57120*/  ISETP.NE.AND P3, PT, R14, RZ, PT ;  /* 0x000000ff0e00720c */ /* 0x000fe40003f65270 */
[----:B0-----:R-:W-:-:S11]  /*57130*/  PRMT R9, R249, 0x7770, RZ ;  /* 0x00007770f9097816 */ /* 0x001fd600000000ff */
        /* <DEDUP_REMOVED lines=8> */
[----:B------:R-:W-:Y:S02]  /*571c0*/  LOP3.LUT P5, RZ, R4, 0x20, RZ, 0xc0, !PT ;  /* 0x0000002004ff7812 */ /* 0x000fe400078ac0ff */
[----:B-1----:R-:W-:Y:S02]  /*571d0*/  PRMT R15, R249, 0x7771, RZ ;  /* 0x00007771f90f7816 */ /* 0x002fe400000000ff */
[C---:B--2---:R-:W-:Y:S02]  /*571e0*/  PRMT R7, R250.reuse, 0x7770, RZ ;  /* 0x00007770fa077816 */ /* 0x044fe400000000ff */
[----:B------:R-:W-:Y:S02]  /*571f0*/  PRMT R17, R250, 0x7771, RZ ;  /* 0x00007771fa117816 */ /* 0x000fe400000000ff */
[----:B---3--:R-:W-:-:S02]  /*57200*/  PRMT R5, R251, 0x7770, RZ ;  /* 0x00007770fb057816 */ /* 0x008fc400000000ff */
[----:B0-----:R-:W-:Y:S01]  /*57210*/  PRMT R13, R251, 0x7771, RZ ;  /* 0x00007771fb0d7816 */ /* 0x001fe200000000ff */
[----:B------:R0:W-:Y:S01]  /*57220*/  @P3 STG.E.U8 desc[UR32][R218.64], R15 ;  /* 0x0000000fda003986 */ /* 0x0001e2000c101120 */
[----:B------:R-:W-:Y:S02]  /*57230*/  LOP3.LUT P4, RZ, R4, 0x10, RZ, 0xc0, !PT ;  /* 0x0000001004ff7812 */ /* 0x000fe4000788c0ff */
[----:B----4-:R-:W-:Y:S01]  /*57240*/  PRMT R9, R248, 0x7772, RZ ;  /* 0x00007772f8097816 */ /* 0x010fe200000000ff */
[----:B------:R1:W-:Y:S01]  /*57250*/  @P2 STG.E.U8 desc[UR32][R220.64], R7 ;  /* 0x00000007dc002986 */ /* 0x0003e2000c101120 */
[C---:B------:R-:W-:Y:S02]  /*57260*/  LOP3.LUT P3, RZ, R3.reuse, 0x40000000, RZ, 0xc0, !PT ;  /* 0x4000000003ff7812 */ /* 0x040fe4000786c0ff */
[C---:B------:R-:W-:Y:S01]  /*57270*/  LOP3.LUT P2, RZ, R3.reuse, 0x20000000, RZ, 0xc0, !PT ;  /* 0x2000000003ff7812 */ /* 0x040fe2000784c0ff */
[----:B------:R2:W-:Y:S01]  /*57280*/  @P1 STG.E.U8 desc[UR32][R222.64], R17 ;  /* 0x00000011de001986 */ /* 0x0005e2000c101120 */
[----:B------:R-:W-:-:S03]  /*57290*/  LOP3.LUT P1, RZ, R3, 0x10000000, RZ, 0xc0, !PT ;  /* 0x1000000003ff7812 */ /* 0x000fc6000782c0ff */
[----:B------:R3:W-:Y:S01]  /*572a0*/  @P0 STG.E.U8 desc[UR32][R224.64], R5 ;  /* 0x00000005e0000986 */ /* 0x0007e2000c101120 */
[----:B------:R-:W-:-:S03]  /*572b0*/  LOP3.LUT P0, RZ, R3, 0x8000000, RZ, 0xc0, !PT ;  /* 0x0800000003ff7812 */ /* 0x000fc6000780c0ff */
[----:B------:R3:W-:Y:S01]  /*572c0*/  @P6 STG.E.U8 desc[UR32][R226.64], R13 ;  /* 0x0000000de2006986 */ /* 0x0007e2000c101120 */
[----:B------:R-:W-:-:S03]  /*572d0*/  LOP3.LUT P6, RZ, R3, 0x4000000, RZ, 0xc0, !PT ;  /* 0x0400000003ff7812 */ /* 0x000fc600078cc0ff */
[----:B------:R3:W-:Y:S01]  /*572e0*/  @P5 STG.E.U8 desc[UR32][R228.64], R9 ;  /* 0x00000009e4005986 */ /* 0x0007e2000c101120 */
[----:B------:R-:W-:Y:S02]  /*572f0*/  LOP3.LUT P5, RZ, R3, 0x2000000, RZ, 0xc0, !PT ;  /* 0x0200000003ff7812 */ /* 0x000fe400078ac0ff */
[----:B------:R-:W-:Y:S02]  /*57300*/  PRMT R3, R248, 0x7773, RZ ;  /* 0x00007773f8037816 */ /* 0x000fe400000000ff */
[C---:B0-----:R-:W-:Y:S02]  /*57310*/  PRMT R15, R249.reuse, 0x7772, RZ ;  /* 0x00007772f90f7816 */ /* 0x041fe400000000ff */
[----:B------:R-:W-:Y:S02]  /*57320*/  PRMT R249, R249, 0x7773, RZ ;  /* 0x00007773f9f97816 */ /* 0x000fe400000000ff */
[C---:B-1----:R-:W-:Y:S01]  /*57330*/  PRMT R7, R250.reuse, 0x7772, RZ ;  /* 0x00007772fa077816 */ /* 0x042fe200000000ff */
[----:B------:R3:W-:Y:S01]  /*57340*/  @P4 STG.E.U8 desc[UR32][R230.64], R3 ;  /* 0x00000003e6004986 */ /* 0x0007e2000c101120 */
[----:B--2---:R-:W-:-:S02]  /*57350*/  PRMT R17, R250, 0x7773, RZ ;  /* 0x00007773fa117816 */ /* 0x004fc400000000ff */
[C---:B------:R-:W-:Y:S01]  /*57360*/  PRMT R19, R251.reuse, 0x7772, RZ ;  /* 0x00007772fb137816 */ /* 0x040fe200000000ff */
[----:B------:R3:W-:Y:S04]  /*57370*/  @P3 STG.E.U8 desc[UR32][R232.64], R15 ;  /* 0x0000000fe8003986 */ /* 0x0007e8000c101120 */
[----:B------:R3:W-:Y:S04]  /*57380*/  @P2 STG.E.U8 desc[UR32][R234.64], R249 ;  /* 0x000000f9ea002986 */ /* 0x0007e8000c101120 */
[----:B------:R3:W-:Y:S04]  /*57390*/  @P1 STG.E.U8 desc[UR32][R236.64], R7 ;  /* 0x00000007ec001986 */ /* 0x0007e8000c101120 */
[----:B------:R3:W-:Y:S01]  /*573a0*/  @P0 STG.E.U8 desc[UR32][R238.64], R17 ;  /* 0x00000011ee000986 */ /* 0x0007e2000c101120 */
[----:B------:R-:W-:-:S03]  /*573b0*/  PRMT R251, R251, 0x7773, RZ ;  /* 0x00007773fbfb7816 */ /* 0x000fc600000000ff */
[----:B------:R3:W-:Y:S01]  /*573c0*/  @P6 STG.E.U8 desc[UR32][R240.64], R19 ;  /* 0x00000013f0006986 */ /* 0x0007e2000c101120 */
[----:B------:R-:W-:Y:S05]  /*573d0*/  @!P5 EXIT ;  /* 0x000000000000d94d */ /* 0x000fea0003800000 */
[----:B------:R-:W-:Y:S01]  /*573e0*/  STG.E.U8 desc[UR32][R10.64], R251 ;  /* 0x000000fb0a007986 */ /* 0x000fe2000c101120 */
[----:B------:R-:W-:Y:S05]  /*573f0*/  EXIT ;  /* 0x000000000000794d */ /* 0x000fea0003800000 */
.L_x_3:
[----:B------:R-:W-:-:S00]  /*57400*/  BRA `(.L_x_3) ;  /* 0xfffffffc00fc7947 */ /* 0x000fc0000383ffff */
[----:B------:R-:W-:-:S00]  /*57410*/  NOP ;  /* 0x0000000000007918 */ /* 0x000fc00000000000 */
        /* <DEDUP_REMOVED lines=14> */
.L_x_4:


//--------------------- .nv.shared.matmul_kernel  --------------------------
	.section	.nv.shared.matmul_kernel,"aw",@nobits
	.sectionflags	@""
	.align	16
	.zero		1024


//--------------------- .nv.shared.reserved.0     --------------------------
	.section	.nv.shared.reserved.0,"aw",@nobits
	.weak		__nv_reservedSMEM_offset_0_alias
	.size		__nv_reservedSMEM_offset_0_alias, 0, 0
	.other		__nv_reservedSMEM_offset_0_alias,@"STO_CUDA_RESERVED_SHARED STV_DEFAULT"
__nv_reservedSMEM_offset_0_alias:
	.zero		0


//--------------------- .nv.constant0.matmul_kernel --------------------------
	.section	.nv.constant0.matmul_kernel,"a",@progbits
	.sectionflags	@""
	.align	4
.nv.constant0.matmul_kernel:
	.zero		608


//--------------------- SYMBOLS --------------------------

	.type		.nv.reservedSmem.offset0,@object
	.size		.nv.reservedSmem.offset0,0x4
